	.target	sm_90a

	.elftype	@"ET_EXEC"


//--------------------- .note.nv.tkinfo           --------------------------
	.section	.note.nv.tkinfo,"",@"SHT_NOTE"
	.sectionflags	@"SHF_NOTE_NV_TKINFO"
	.tkinfo
        /*0018*/ 	.word	0x00000002
        /*0030*/ 	.string	""
        /*0030*/ 	.string	"ptxas"
        /*0030*/ 	.string	"Cuda compilation tools, release 13.0, V13.0.88"
        /*0030*/ 	.string	"Build cuda_13.0.r13.0/compiler.36424714_0"
        /*0030*/ 	.string	"-v  -suppress-debug-info  -lineinfo  -arch sm_90a "



//--------------------- .note.nv.cuinfo           --------------------------
	.section	.note.nv.cuinfo,"",@"SHT_NOTE"
	.sectionflags	@"SHF_NOTE_NV_CUINFO"
        /*0018*/ 	.short	0x0002
        /*001a*/ 	.short	0x005a
        /*001c*/ 	.short	0x0082
	.zero		2


//--------------------- .nv.info                  --------------------------
	.section	.nv.info,"",@"SHT_CUDA_INFO"
	.align	4


	//----- nvinfo : EIATTR_REGCOUNT
	.align		4
        /*0000*/ 	.byte	0x04, 0x2f
        /*0002*/ 	.short	(.L_1 - .L_0)
	.align		4
.L_0:
        /*0004*/ 	.word	index@(matmul_kernel)
        /*0008*/ 	.word	0x000000ff


	//----- nvinfo : EIATTR_FRAME_SIZE
	.align		4
.L_1:
        /*000c*/ 	.byte	0x04, 0x11
        /*000e*/ 	.short	(.L_3 - .L_2)
	.align		4
.L_2:
        /*0010*/ 	.word	index@(matmul_kernel)
        /*0014*/ 	.word	0x00006a90


	//----- nvinfo : EIATTR_MIN_STACK_SIZE
	.align		4
.L_3:
        /*0018*/ 	.byte	0x04, 0x12
        /*001a*/ 	.short	(.L_5 - .L_4)
	.align		4
.L_4:
        /*001c*/ 	.word	index@(matmul_kernel)
        /*0020*/ 	.word	0x00006a90
.L_5:


//--------------------- .nv.compat                --------------------------
	.section	.nv.compat,"",@"SHT_CUDA_COMPAT_INFO"
	.align	4
        /*0000*/ 	.byte	0x02, 0x09, 0x01, 0x00, 0x02, 0x02, 0x01, 0x00, 0x02, 0x05, 0x05, 0x00, 0x03, 0x07, 0x01, 0x01
        /*0010*/ 	.byte	0x02, 0x03, 0x00, 0x00, 0x02, 0x06, 0x01, 0x00, 0x04, 0x0b, 0x08, 0x00, 0x00, 0x00, 0x00, 0x00
        /*0020*/ 	.byte	0x00, 0x00, 0x00, 0x00


//--------------------- .nv.info.matmul_kernel    --------------------------
	.section	.nv.info.matmul_kernel,"",@"SHT_CUDA_INFO"
	.sectionflags	@""
	.align	4


	//----- nvinfo : EIATTR_CUDA_API_VERSION
	.align		4
        /*0000*/ 	.byte	0x04, 0x37
        /*0002*/ 	.short	(.L_7 - .L_6)
.L_6:
        /*0004*/ 	.word	0x00000082


	//----- nvinfo : EIATTR_KPARAM_INFO
	.align		4
.L_7:
        /*0008*/ 	.byte	0x04, 0x17
        /*000a*/ 	.short	(.L_9 - .L_8)
.L_8:
        /*000c*/ 	.word	0x00000000
        /*0010*/ 	.short	0x000d
        /*0012*/ 	.short	0x0048
        /*0014*/ 	.byte	0x00, 0xf4, 0x21, 0x00


	//----- nvinfo : EIATTR_KPARAM_INFO
	.align		4
.L_9:
        /*0018*/ 	.byte	0x04, 0x17
        /*001a*/ 	.short	(.L_11 - .L_10)
.L_10:
        /*001c*/ 	.word	0x00000000
        /*0020*/ 	.short	0x000c
        /*0022*/ 	.short	0x0040
        /*0024*/ 	.byte	0x00, 0xf4, 0x21, 0x00


	//----- nvinfo : EIATTR_KPARAM_INFO
	.align		4
.L_11:
        /*0028*/ 	.byte	0x04, 0x17
        /*002a*/ 	.short	(.L_13 - .L_12)
.L_12:
        /*002c*/ 	.word	0x00000000
        /*0030*/ 	.short	0x000b
        /*0032*/ 	.short	0x0038
        /*0034*/ 	.byte	0x00, 0xf0, 0x11, 0x00


	//----- nvinfo : EIATTR_KPARAM_INFO
	.align		4
.L_13:
        /*0038*/ 	.byte	0x04, 0x17
        /*003a*/ 	.short	(.L_15 - .L_14)
.L_14:
        /*003c*/ 	.word	0x00000000
        /*0040*/ 	.short	0x000a
        /*0042*/ 	.short	0x0034
        /*0044*/ 	.byte	0x00, 0xf0, 0x11, 0x00


	//----- nvinfo : EIATTR_KPARAM_INFO
	.align		4
.L_15:
        /*0048*/ 	.byte	0x04, 0x17
        /*004a*/ 	.short	(.L_17 - .L_16)
.L_16:
        /*004c*/ 	.word	0x00000000
        /*0050*/ 	.short	0x0009
        /*0052*/ 	.short	0x0030
        /*0054*/ 	.byte	0x00, 0xf0, 0x11, 0x00


	//----- nvinfo : EIATTR_KPARAM_INFO
	.align		4
.L_17:
        /*0058*/ 	.byte	0x04, 0x17
        /*005a*/ 	.short	(.L_19 - .L_18)
.L_18:
        /*005c*/ 	.word	0x00000000
        /*0060*/ 	.short	0x0008
        /*0062*/ 	.short	0x002c
        /*0064*/ 	.byte	0x00, 0xf0, 0x11, 0x00


	//----- nvinfo : EIATTR_KPARAM_INFO
	.align		4
.L_19:
        /*0068*/ 	.byte	0x04, 0x17
        /*006a*/ 	.short	(.L_21 - .L_20)
.L_20:
        /*006c*/ 	.word	0x00000000
        /*0070*/ 	.short	0x0007
        /*0072*/ 	.short	0x0028
        /*0074*/ 	.byte	0x00, 0xf0, 0x11, 0x00


	//----- nvinfo : EIATTR_KPARAM_INFO
	.align		4
.L_21:
        /*0078*/ 	.byte	0x04, 0x17
        /*007a*/ 	.short	(.L_23 - .L_22)
.L_22:
        /*007c*/ 	.word	0x00000000
        /*0080*/ 	.short	0x0006
        /*0082*/ 	.short	0x0024
        /*0084*/ 	.byte	0x00, 0xf0, 0x11, 0x00


	//----- nvinfo : EIATTR_KPARAM_INFO
	.align		4
.L_23:
        /*0088*/ 	.byte	0x04, 0x17
        /*008a*/ 	.short	(.L_25 - .L_24)
.L_24:
        /*008c*/ 	.word	0x00000000
        /*0090*/ 	.short	0x0005
        /*0092*/ 	.short	0x0020
        /*0094*/ 	.byte	0x00, 0xf0, 0x11, 0x00


	//----- nvinfo : EIATTR_KPARAM_INFO
	.align		4
.L_25:
        /*0098*/ 	.byte	0x04, 0x17
        /*009a*/ 	.short	(.L_27 - .L_26)
.L_26:
        /*009c*/ 	.word	0x00000000
        /*00a0*/ 	.short	0x0004
        /*00a2*/ 	.short	0x001c
        /*00a4*/ 	.byte	0x00, 0xf0, 0x11, 0x00


	//----- nvinfo : EIATTR_KPARAM_INFO
	.align		4
.L_27:
        /*00a8*/ 	.byte	0x04, 0x17
        /*00aa*/ 	.short	(.L_29 - .L_28)
.L_28:
        /*00ac*/ 	.word	0x00000000
        /*00b0*/ 	.short	0x0003
        /*00b2*/ 	.short	0x0018
        /*00b4*/ 	.byte	0x00, 0xf0, 0x11, 0x00


	//----- nvinfo : EIATTR_KPARAM_INFO
	.align		4
.L_29:
        /*00b8*/ 	.byte	0x04, 0x17
        /*00ba*/ 	.short	(.L_31 - .L_30)
.L_30:
        /*00bc*/ 	.word	0x00000000
        /*00c0*/ 	.short	0x0002
        /*00c2*/ 	.short	0x0010
        /*00c4*/ 	.byte	0x00, 0xf4, 0x21, 0x00


	//----- nvinfo : EIATTR_KPARAM_INFO
	.align		4
.L_31:
        /*00c8*/ 	.byte	0x04, 0x17
        /*00ca*/ 	.short	(.L_33 - .L_32)
.L_32:
        /*00cc*/ 	.word	0x00000000
        /*00d0*/ 	.short	0x0001
        /*00d2*/ 	.short	0x0008
        /*00d4*/ 	.byte	0x00, 0xf4, 0x21, 0x00


	//----- nvinfo : EIATTR_KPARAM_INFO
	.align		4
.L_33:
        /*00d8*/ 	.byte	0x04, 0x17
        /*00da*/ 	.short	(.L_35 - .L_34)
.L_34:
        /*00dc*/ 	.word	0x00000000
        /*00e0*/ 	.short	0x0000
        /*00e2*/ 	.short	0x0000
        /*00e4*/ 	.byte	0x00, 0xf4, 0x21, 0x00


	//----- nvinfo : EIATTR_SPARSE_MMA_MASK
	.align		4
.L_35:
        /*00e8*/ 	.byte	0x03, 0x50
        /*00ea*/ 	.short	0x0000


	//----- nvinfo : EIATTR_MAXREG_COUNT
	.align		4
        /*00ec*/ 	.byte	0x03, 0x1b
        /*00ee*/ 	.short	0x00ff


	//----- nvinfo : EIATTR_NUM_BARRIERS
	.align		4
        /*00f0*/ 	.byte	0x02, 0x4c
        /*00f2*/ 	.byte	0x01
	.zero		1


	//----- nvinfo : EIATTR_ANNOTATIONS
	.align		4
        /*00f4*/ 	.byte	0x04, 0x55
        /*00f6*/ 	.short	(.L_37 - .L_36)


	//   ....[0]....
.L_36:
        /*00f8*/ 	.word	0x00000001
        /*00fc*/ 	.byte	0xa0, 0x01, 0x00, 0x00, 0x01, 0x00, 0x00, 0x00, 0xf0, 0x01, 0x00, 0x00, 0x01, 0x00, 0x00, 0x00
        /* <DEDUP_REMOVED lines=1045> */
        /*425c*/ 	.byte	0x40, 0x1a, 0x02, 0x00


	//----- nvinfo : EIATTR_MERCURY_ISA_VERSION
	.align		4
.L_37:
        /*4260*/ 	.byte	0x03, 0x5f
        /*4262*/ 	.short	0x0101


	//----- nvinfo : EIATTR_COOP_GROUP_MASK_REGIDS
	.align		4
        /*4264*/ 	.byte	0x04, 0x29
        /*4266*/ 	.short	(.L_39 - .L_38)


	//   ....[0]....
.L_38:
        /*4268*/ 	.word	0xffffffff


	//   ....[1]....
        /*426c*/ 	.word	0xffffffff


	//   ....[2]....
        /*4270*/ 	.word	0xffffffff


	//   ....[3]....
        /*4274*/ 	.word	0xffffffff


	//   ....[4]....
        /*4278*/ 	.word	0xffffffff


	//   ....[5]....
        /*427c*/ 	.word	0xffffffff


	//   ....[6]....
        /*4280*/ 	.word	0xffffffff


	//   ....[7]....
        /*4284*/ 	.word	0xffffffff


	//   ....[8]....
        /*4288*/ 	.word	0xffffffff


	//   ....[9]....
        /*428c*/ 	.word	0xffffffff


	//   ....[10]....
        /*4290*/ 	.word	0xffffffff


	//   ....[11]....
        /*4294*/ 	.word	0xffffffff


	//   ....[12]....
        /*4298*/ 	.word	0xffffffff


	//   ....[13]....
        /*429c*/ 	.word	0xffffffff


	//   ....[14]....
        /*42a0*/ 	.word	0xffffffff


	//   ....[15]....
        /*42a4*/ 	.word	0xffffffff


	//   ....[16]....
        /*42a8*/ 	.word	0xffffffff


	//   ....[17]....
        /*42ac*/ 	.word	0xffffffff


	//   ....[18]....
        /*42b0*/ 	.word	0xffffffff


	//   ....[19]....
        /*42b4*/ 	.word	0xffffffff


	//   ....[20]....
        /*42b8*/ 	.word	0xffffffff


	//   ....[21]....
        /*42bc*/ 	.word	0xffffffff


	//   ....[22]....
        /*42c0*/ 	.word	0xffffffff


	//   ....[23]....
        /*42c4*/ 	.word	0xffffffff


	//   ....[24]....
        /*42c8*/ 	.word	0xffffffff


	//   ....[25]....
        /*42cc*/ 	.word	0xffffffff


	//   ....[26]....
        /*42d0*/ 	.word	0xffffffff


	//   ....[27]....
        /*42d4*/ 	.word	0xffffffff


	//   ....[28]....
        /*42d8*/ 	.word	0xffffffff


	//   ....[29]....
        /*42dc*/ 	.word	0xffffffff


	//   ....[30]....
        /*42e0*/ 	.word	0xffffffff


	//   ....[31]....
        /*42e4*/ 	.word	0xffffffff


	//   ....[32]....
        /*42e8*/ 	.word	0xffffffff


	//   ....[33]....
        /*42ec*/ 	.word	0xffffffff


	//   ....[34]....
        /*42f0*/ 	.word	0xffffffff


	//   ....[35]....
        /*42f4*/ 	.word	0xffffffff


	//   ....[36]....
        /*42f8*/ 	.word	0xffffffff


	//   ....[37]....
        /*42fc*/ 	.word	0xffffffff


	//   ....[38]....
        /*4300*/ 	.word	0xffffffff


	//   ....[39]....
        /*4304*/ 	.word	0xffffffff


	//   ....[40]....
        /*4308*/ 	.word	0xffffffff


	//   ....[41]....
        /*430c*/ 	.word	0xffffffff


	//   ....[42]....
        /*4310*/ 	.word	0xffffffff


	//   ....[43]....
        /*4314*/ 	.word	0xffffffff


	//   ....[44]....
        /*4318*/ 	.word	0xffffffff


	//   ....[45]....
        /*431c*/ 	.word	0xffffffff


	//   ....[46]....
        /*4320*/ 	.word	0xffffffff


	//   ....[47]....
        /*4324*/ 	.word	0xffffffff


	//   ....[48]....
        /*4328*/ 	.word	0xffffffff


	//   ....[49]....
        /*432c*/ 	.word	0xffffffff


	//   ....[50]....
        /*4330*/ 	.word	0xffffffff


	//   ....[51]....
        /*4334*/ 	.word	0xffffffff


	//   ....[52]....
        /*4338*/ 	.word	0xffffffff


	//   ....[53]....
        /*433c*/ 	.word	0xffffffff


	//   ....[54]....
        /*4340*/ 	.word	0xffffffff


	//   ....[55]....
        /*4344*/ 	.word	0xffffffff


	//   ....[56]....
        /*4348*/ 	.word	0xffffffff


	//   ....[57]....
        /*434c*/ 	.word	0xffffffff


	//   ....[58]....
        /*4350*/ 	.word	0xffffffff


	//   ....[59]....
        /*4354*/ 	.word	0xffffffff


	//   ....[60]....
        /*4358*/ 	.word	0xffffffff


	//   ....[61]....
        /*435c*/ 	.word	0xffffffff


	//   ....[62]....
        /*4360*/ 	.word	0xffffffff


	//   ....[63]....
        /*4364*/ 	.word	0xffffffff


	//   ....[64]....
        /*4368*/ 	.word	0xffffffff


	//   ....[65]....
        /*436c*/ 	.word	0xffffffff


	//   ....[66]....
        /*4370*/ 	.word	0xffffffff


	//   ....[67]....
        /*4374*/ 	.word	0xffffffff


	//   ....[68]....
        /*4378*/ 	.word	0xffffffff


	//   ....[69]....
        /*437c*/ 	.word	0xffffffff


	//   ....[70]....
        /*4380*/ 	.word	0xffffffff


	//   ....[71]....
        /*4384*/ 	.word	0xffffffff


	//   ....[72]....
        /*4388*/ 	.word	0xffffffff


	//   ....[73]....
        /*438c*/ 	.word	0xffffffff


	//   ....[74]....
        /*4390*/ 	.word	0xffffffff


	//   ....[75]....
        /*4394*/ 	.word	0xffffffff


	//   ....[76]....
        /*4398*/ 	.word	0xffffffff


	//   ....[77]....
        /*439c*/ 	.word	0xffffffff


	//   ....[78]....
        /*43a0*/ 	.word	0xffffffff


	//   ....[79]....
        /*43a4*/ 	.word	0xffffffff


	//   ....[80]....
        /*43a8*/ 	.word	0xffffffff


	//   ....[81]....
        /*43ac*/ 	.word	0xffffffff


	//   ....[82]....
        /*43b0*/ 	.word	0xffffffff


	//   ....[83]....
        /*43b4*/ 	.word	0xffffffff


	//   ....[84]....
        /*43b8*/ 	.word	0xffffffff


	//   ....[85]....
        /*43bc*/ 	.word	0xffffffff


	//   ....[86]....
        /*43c0*/ 	.word	0xffffffff


	//   ....[87]....
        /*43c4*/ 	.word	0xffffffff


	//   ....[88]....
        /*43c8*/ 	.word	0xffffffff


	//   ....[89]....
        /*43cc*/ 	.word	0xffffffff


	//   ....[90]....
        /*43d0*/ 	.word	0xffffffff


	//   ....[91]....
        /*43d4*/ 	.word	0xffffffff


	//   ....[92]....
        /*43d8*/ 	.word	0xffffffff


	//   ....[93]....
        /*43dc*/ 	.word	0xffffffff


	//   ....[94]....
        /*43e0*/ 	.word	0xffffffff


	//   ....[95]....
        /*43e4*/ 	.word	0xffffffff


	//   ....[96]....
        /*43e8*/ 	.word	0xffffffff


	//   ....[97]....
        /*43ec*/ 	.word	0xffffffff


	//   ....[98]....
        /*43f0*/ 	.word	0xffffffff


	//   ....[99]....
        /*43f4*/ 	.word	0xffffffff


	//   ....[100]....
        /*43f8*/ 	.word	0xffffffff


	//   ....[101]....
        /*43fc*/ 	.word	0xffffffff


	//   ....[102]....
        /*4400*/ 	.word	0xffffffff


	//   ....[103]....
        /*4404*/ 	.word	0xffffffff


	//   ....[104]....
        /*4408*/ 	.word	0xffffffff


	//   ....[105]....
        /*440c*/ 	.word	0xffffffff


	//   ....[106]....
        /*4410*/ 	.word	0xffffffff


	//   ....[107]....
        /*4414*/ 	.word	0xffffffff


	//   ....[108]....
        /*4418*/ 	.word	0xffffffff


	//   ....[109]....
        /*441c*/ 	.word	0xffffffff


	//   ....[110]....
        /*4420*/ 	.word	0xffffffff


	//   ....[111]....
        /*4424*/ 	.word	0xffffffff


	//   ....[112]....
        /*4428*/ 	.word	0xffffffff


	//   ....[113]....
        /*442c*/ 	.word	0xffffffff


	//   ....[114]....
        /*4430*/ 	.word	0xffffffff


	//   ....[115]....
        /*4434*/ 	.word	0xffffffff


	//   ....[116]....
        /*4438*/ 	.word	0xffffffff


	//   ....[117]....
        /*443c*/ 	.word	0xffffffff


	//   ....[118]....
        /*4440*/ 	.word	0xffffffff


	//   ....[119]....
        /*4444*/ 	.word	0xffffffff


	//   ....[120]....
        /*4448*/ 	.word	0xffffffff


	//   ....[121]....
        /*444c*/ 	.word	0xffffffff


	//   ....[122]....
        /*4450*/ 	.word	0xffffffff


	//   ....[123]....
        /*4454*/ 	.word	0xffffffff


	//   ....[124]....
        /*4458*/ 	.word	0xffffffff


	//   ....[125]....
        /*445c*/ 	.word	0xffffffff


	//   ....[126]....
        /*4460*/ 	.word	0xffffffff


	//   ....[127]....
        /*4464*/ 	.word	0xffffffff


	//   ....[128]....
        /*4468*/ 	.word	0xffffffff


	//   ....[129]....
        /*446c*/ 	.word	0xffffffff


	//   ....[130]....
        /*4470*/ 	.word	0xffffffff


	//   ....[131]....
        /*4474*/ 	.word	0xffffffff


	//   ....[132]....
        /*4478*/ 	.word	0xffffffff


	//   ....[133]....
        /*447c*/ 	.word	0xffffffff


	//   ....[134]....
        /*4480*/ 	.word	0xffffffff


	//   ....[135]....
        /*4484*/ 	.word	0xffffffff


	//   ....[136]....
        /*4488*/ 	.word	0xffffffff


	//   ....[137]....
        /*448c*/ 	.word	0xffffffff


	//   ....[138]....
        /*4490*/ 	.word	0xffffffff


	//   ....[139]....
        /*4494*/ 	.word	0xffffffff


	//   ....[140]....
        /*4498*/ 	.word	0xffffffff


	//   ....[141]....
        /*449c*/ 	.word	0xffffffff


	//   ....[142]....
        /*44a0*/ 	.word	0xffffffff


	//   ....[143]....
        /*44a4*/ 	.word	0xffffffff


	//   ....[144]....
        /*44a8*/ 	.word	0xffffffff


	//   ....[145]....
        /*44ac*/ 	.word	0xffffffff


	//   ....[146]....
        /*44b0*/ 	.word	0xffffffff


	//   ....[147]....
        /*44b4*/ 	.word	0xffffffff


	//   ....[148]....
        /*44b8*/ 	.word	0xffffffff


	//   ....[149]....
        /*44bc*/ 	.word	0xffffffff


	//   ....[150]....
        /*44c0*/ 	.word	0xffffffff


	//   ....[151]....
        /*44c4*/ 	.word	0xffffffff


	//   ....[152]....
        /*44c8*/ 	.word	0xffffffff


	//   ....[153]....
        /*44cc*/ 	.word	0xffffffff


	//   ....[154]....
        /*44d0*/ 	.word	0xffffffff


	//   ....[155]....
        /*44d4*/ 	.word	0xffffffff


	//   ....[156]....
        /*44d8*/ 	.word	0xffffffff


	//   ....[157]....
        /*44dc*/ 	.word	0xffffffff


	//   ....[158]....
        /*44e0*/ 	.word	0xffffffff


	//   ....[159]....
        /*44e4*/ 	.word	0xffffffff


	//   ....[160]....
        /*44e8*/ 	.word	0xffffffff


	//   ....[161]....
        /*44ec*/ 	.word	0xffffffff


	//   ....[162]....
        /*44f0*/ 	.word	0xffffffff


	//   ....[163]....
        /*44f4*/ 	.word	0xffffffff


	//   ....[164]....
        /*44f8*/ 	.word	0xffffffff


	//   ....[165]....
        /*44fc*/ 	.word	0xffffffff


	//   ....[166]....
        /*4500*/ 	.word	0xffffffff


	//   ....[167]....
        /*4504*/ 	.word	0xffffffff


	//   ....[168]....
        /*4508*/ 	.word	0xffffffff


	//   ....[169]....
        /*450c*/ 	.word	0xffffffff


	//   ....[170]....
        /*4510*/ 	.word	0xffffffff


	//   ....[171]....
        /*4514*/ 	.word	0xffffffff


	//   ....[172]....
        /*4518*/ 	.word	0xffffffff


	//   ....[173]....
        /*451c*/ 	.word	0xffffffff


	//   ....[174]....
        /*4520*/ 	.word	0xffffffff


	//   ....[175]....
        /*4524*/ 	.word	0xffffffff


	//   ....[176]....
        /*4528*/ 	.word	0xffffffff


	//   ....[177]....
        /*452c*/ 	.word	0xffffffff


	//   ....[178]....
        /*4530*/ 	.word	0xffffffff


	//   ....[179]....
        /*4534*/ 	.word	0xffffffff


	//   ....[180]....
        /*4538*/ 	.word	0xffffffff


	//   ....[181]....
        /*453c*/ 	.word	0xffffffff


	//   ....[182]....
        /*4540*/ 	.word	0xffffffff


	//   ....[183]....
        /*4544*/ 	.word	0xffffffff


	//   ....[184]....
        /*4548*/ 	.word	0xffffffff


	//   ....[185]....
        /*454c*/ 	.word	0xffffffff


	//   ....[186]....
        /*4550*/ 	.word	0xffffffff


	//   ....[187]....
        /*4554*/ 	.word	0xffffffff


	//   ....[188]....
        /*4558*/ 	.word	0xffffffff


	//   ....[189]....
        /*455c*/ 	.word	0xffffffff


	//   ....[190]....
        /*4560*/ 	.word	0xffffffff


	//   ....[191]....
        /*4564*/ 	.word	0xffffffff


	//   ....[192]....
        /*4568*/ 	.word	0xffffffff


	//   ....[193]....
        /*456c*/ 	.word	0xffffffff


	//   ....[194]....
        /*4570*/ 	.word	0xffffffff


	//   ....[195]....
        /*4574*/ 	.word	0xffffffff


	//   ....[196]....
        /*4578*/ 	.word	0xffffffff


	//   ....[197]....
        /*457c*/ 	.word	0xffffffff


	//   ....[198]....
        /*4580*/ 	.word	0xffffffff


	//   ....[199]....
        /*4584*/ 	.word	0xffffffff


	//   ....[200]....
        /*4588*/ 	.word	0xffffffff


	//   ....[201]....
        /*458c*/ 	.word	0xffffffff


	//   ....[202]....
        /*4590*/ 	.word	0xffffffff


	//   ....[203]....
        /*4594*/ 	.word	0xffffffff


	//   ....[204]....
        /*4598*/ 	.word	0xffffffff


	//   ....[205]....
        /*459c*/ 	.word	0xffffffff


	//   ....[206]....
        /*45a0*/ 	.word	0xffffffff


	//   ....[207]....
        /*45a4*/ 	.word	0xffffffff


	//   ....[208]....
        /*45a8*/ 	.word	0xffffffff


	//   ....[209]....
        /*45ac*/ 	.word	0xffffffff


	//   ....[210]....
        /*45b0*/ 	.word	0xffffffff


	//   ....[211]....
        /*45b4*/ 	.word	0xffffffff


	//   ....[212]....
        /*45b8*/ 	.word	0xffffffff


	//   ....[213]....
        /*45bc*/ 	.word	0xffffffff


	//   ....[214]....
        /*45c0*/ 	.word	0xffffffff


	//   ....[215]....
        /*45c4*/ 	.word	0xffffffff


	//   ....[216]....
        /*45c8*/ 	.word	0xffffffff


	//   ....[217]....
        /*45cc*/ 	.word	0xffffffff


	//   ....[218]....
        /*45d0*/ 	.word	0xffffffff


	//   ....[219]....
        /*45d4*/ 	.word	0xffffffff


	//   ....[220]....
        /*45d8*/ 	.word	0xffffffff


	//   ....[221]....
        /*45dc*/ 	.word	0xffffffff


	//   ....[222]....
        /*45e0*/ 	.word	0xffffffff


	//   ....[223]....
        /*45e4*/ 	.word	0xffffffff


	//   ....[224]....
        /*45e8*/ 	.word	0xffffffff


	//   ....[225]....
        /*45ec*/ 	.word	0xffffffff


	//   ....[226]....
        /*45f0*/ 	.word	0xffffffff


	//   ....[227]....
        /*45f4*/ 	.word	0xffffffff


	//   ....[228]....
        /*45f8*/ 	.word	0xffffffff


	//   ....[229]....
        /*45fc*/ 	.word	0xffffffff


	//   ....[230]....
        /*4600*/ 	.word	0xffffffff


	//   ....[231]....
        /*4604*/ 	.word	0xffffffff


	//   ....[232]....
        /*4608*/ 	.word	0xffffffff


	//   ....[233]....
        /*460c*/ 	.word	0xffffffff


	//   ....[234]....
        /*4610*/ 	.word	0xffffffff


	//   ....[235]....
        /*4614*/ 	.word	0xffffffff


	//   ....[236]....
        /*4618*/ 	.word	0xffffffff


	//   ....[237]....
        /*461c*/ 	.word	0xffffffff


	//   ....[238]....
        /*4620*/ 	.word	0xffffffff


	//   ....[239]....
        /*4624*/ 	.word	0xffffffff


	//   ....[240]....
        /*4628*/ 	.word	0xffffffff


	//   ....[241]....
        /*462c*/ 	.word	0xffffffff


	//   ....[242]....
        /*4630*/ 	.word	0xffffffff


	//   ....[243]....
        /*4634*/ 	.word	0xffffffff


	//   ....[244]....
        /*4638*/ 	.word	0xffffffff


	//   ....[245]....
        /*463c*/ 	.word	0xffffffff


	//   ....[246]....
        /*4640*/ 	.word	0xffffffff


	//   ....[247]....
        /*4644*/ 	.word	0xffffffff


	//   ....[248]....
        /*4648*/ 	.word	0xffffffff


	//   ....[249]....
        /*464c*/ 	.word	0xffffffff


	//   ....[250]....
        /*4650*/ 	.word	0xffffffff


	//   ....[251]....
        /*4654*/ 	.word	0xffffffff


	//   ....[252]....
        /*4658*/ 	.word	0xffffffff


	//   ....[253]....
        /*465c*/ 	.word	0xffffffff


	//   ....[254]....
        /*4660*/ 	.word	0xffffffff


	//   ....[255]....
        /*4664*/ 	.word	0xffffffff


	//   ....[0]....
        /*4668*/ 	.word	0xffffffff


	//   ....[1]....
        /*466c*/ 	.word	0xffffffff


	//   ....[2]....
        /*4670*/ 	.word	0xffffffff


	//   ....[3]....
        /*4674*/ 	.word	0xffffffff


	//   ....[4]....
        /*4678*/ 	.word	0xffffffff


	//   ....[5]....
        /*467c*/ 	.word	0xffffffff


	//   ....[6]....
        /*4680*/ 	.word	0xffffffff


	//   ....[7]....
        /*4684*/ 	.word	0xffffffff


	//   ....[8]....
        /*4688*/ 	.word	0xffffffff


	//   ....[9]....
        /*468c*/ 	.word	0xffffffff


	//   ....[10]....
        /*4690*/ 	.word	0xffffffff


	//   ....[11]....
        /*4694*/ 	.word	0xffffffff


	//   ....[12]....
        /*4698*/ 	.word	0xffffffff


	//   ....[13]....
        /*469c*/ 	.word	0xffffffff


	//   ....[14]....
        /*46a0*/ 	.word	0xffffffff


	//   ....[15]....
        /*46a4*/ 	.word	0xffffffff


	//   ....[16]....
        /*46a8*/ 	.word	0xffffffff


	//   ....[17]....
        /*46ac*/ 	.word	0xffffffff


	//   ....[18]....
        /*46b0*/ 	.word	0xffffffff


	//   ....[19]....
        /*46b4*/ 	.word	0xffffffff


	//   ....[20]....
        /*46b8*/ 	.word	0xffffffff


	//   ....[21]....
        /*46bc*/ 	.word	0xffffffff


	//   ....[22]....
        /*46c0*/ 	.word	0xffffffff


	//   ....[23]....
        /*46c4*/ 	.word	0xffffffff


	//   ....[24]....
        /*46c8*/ 	.word	0xffffffff


	//   ....[25]....
        /*46cc*/ 	.word	0xffffffff


	//   ....[26]....
        /*46d0*/ 	.word	0xffffffff


	//   ....[27]....
        /*46d4*/ 	.word	0xffffffff


	//   ....[28]....
        /*46d8*/ 	.word	0xffffffff


	//   ....[29]....
        /*46dc*/ 	.word	0xffffffff


	//   ....[30]....
        /*46e0*/ 	.word	0xffffffff


	//   ....[31]....
        /*46e4*/ 	.word	0xffffffff


	//   ....[32]....
        /*46e8*/ 	.word	0xffffffff


	//   ....[33]....
        /*46ec*/ 	.word	0xffffffff


	//   ....[34]....
        /*46f0*/ 	.word	0xffffffff


	//   ....[35]....
        /*46f4*/ 	.word	0xffffffff


	//   ....[36]....
        /*46f8*/ 	.word	0xffffffff


	//   ....[37]....
        /*46fc*/ 	.word	0xffffffff


	//   ....[38]....
        /*4700*/ 	.word	0xffffffff


	//   ....[39]....
        /*4704*/ 	.word	0xffffffff


	//   ....[40]....
        /*4708*/ 	.word	0xffffffff


	//   ....[41]....
        /*470c*/ 	.word	0xffffffff


	//   ....[42]....
        /*4710*/ 	.word	0xffffffff


	//   ....[43]....
        /*4714*/ 	.word	0xffffffff


	//   ....[44]....
        /*4718*/ 	.word	0xffffffff


	//   ....[45]....
        /*471c*/ 	.word	0xffffffff


	//   ....[46]....
        /*4720*/ 	.word	0xffffffff


	//   ....[47]....
        /*4724*/ 	.word	0xffffffff


	//   ....[48]....
        /*4728*/ 	.word	0xffffffff


	//   ....[49]....
        /*472c*/ 	.word	0xffffffff


	//   ....[50]....
        /*4730*/ 	.word	0xffffffff


	//   ....[51]....
        /*4734*/ 	.word	0xffffffff


	//   ....[52]....
        /*4738*/ 	.word	0xffffffff


	//   ....[53]....
        /*473c*/ 	.word	0xffffffff


	//   ....[54]....
        /*4740*/ 	.word	0xffffffff


	//   ....[55]....
        /*4744*/ 	.word	0xffffffff


	//   ....[56]....
        /*4748*/ 	.word	0xffffffff


	//   ....[57]....
        /*474c*/ 	.word	0xffffffff


	//   ....[58]....
        /*4750*/ 	.word	0xffffffff


	//   ....[59]....
        /*4754*/ 	.word	0xffffffff


	//   ....[60]....
        /*4758*/ 	.word	0xffffffff


	//   ....[61]....
        /*475c*/ 	.word	0xffffffff


	//   ....[62]....
        /*4760*/ 	.word	0xffffffff


	//   ....[63]....
        /*4764*/ 	.word	0xffffffff


	//   ....[64]....
        /*4768*/ 	.word	0xffffffff


	//   ....[65]....
        /*476c*/ 	.word	0xffffffff


	//   ....[66]....
        /*4770*/ 	.word	0xffffffff


	//   ....[67]....
        /*4774*/ 	.word	0xffffffff


	//   ....[68]....
        /*4778*/ 	.word	0xffffffff


	//   ....[69]....
        /*477c*/ 	.word	0xffffffff


	//   ....[70]....
        /*4780*/ 	.word	0xffffffff


	//   ....[71]....
        /*4784*/ 	.word	0xffffffff


	//   ....[72]....
        /*4788*/ 	.word	0xffffffff


	//   ....[73]....
        /*478c*/ 	.word	0xffffffff


	//   ....[74]....
        /*4790*/ 	.word	0xffffffff


	//   ....[75]....
        /*4794*/ 	.word	0xffffffff


	//   ....[76]....
        /*4798*/ 	.word	0xffffffff


	//   ....[77]....
        /*479c*/ 	.word	0xffffffff


	//   ....[78]....
        /*47a0*/ 	.word	0xffffffff


	//   ....[79]....
        /*47a4*/ 	.word	0xffffffff


	//   ....[80]....
        /*47a8*/ 	.word	0xffffffff


	//   ....[81]....
        /*47ac*/ 	.word	0xffffffff


	//   ....[82]....
        /*47b0*/ 	.word	0xffffffff


	//   ....[83]....
        /*47b4*/ 	.word	0xffffffff


	//   ....[84]....
        /*47b8*/ 	.word	0xffffffff


	//   ....[85]....
        /*47bc*/ 	.word	0xffffffff


	//   ....[86]....
        /*47c0*/ 	.word	0xffffffff


	//   ....[87]....
        /*47c4*/ 	.word	0xffffffff


	//   ....[88]....
        /*47c8*/ 	.word	0xffffffff


	//   ....[89]....
        /*47cc*/ 	.word	0xffffffff


	//   ....[90]....
        /*47d0*/ 	.word	0xffffffff


	//   ....[91]....
        /*47d4*/ 	.word	0xffffffff


	//   ....[92]....
        /*47d8*/ 	.word	0xffffffff


	//   ....[93]....
        /*47dc*/ 	.word	0xffffffff


	//   ....[94]....
        /*47e0*/ 	.word	0xffffffff


	//   ....[95]....
        /*47e4*/ 	.word	0xffffffff


	//   ....[96]....
        /*47e8*/ 	.word	0xffffffff


	//   ....[97]....
        /*47ec*/ 	.word	0xffffffff


	//   ....[98]....
        /*47f0*/ 	.word	0xffffffff


	//   ....[99]....
        /*47f4*/ 	.word	0xffffffff


	//   ....[100]....
        /*47f8*/ 	.word	0xffffffff


	//   ....[101]....
        /*47fc*/ 	.word	0xffffffff


	//   ....[102]....
        /*4800*/ 	.word	0xffffffff


	//   ....[103]....
        /*4804*/ 	.word	0xffffffff


	//   ....[104]....
        /*4808*/ 	.word	0xffffffff


	//   ....[105]....
        /*480c*/ 	.word	0xffffffff


	//   ....[106]....
        /*4810*/ 	.word	0xffffffff


	//   ....[107]....
        /*4814*/ 	.word	0xffffffff


	//   ....[108]....
        /*4818*/ 	.word	0xffffffff


	//   ....[109]....
        /*481c*/ 	.word	0xffffffff


	//   ....[110]....
        /*4820*/ 	.word	0xffffffff


	//   ....[111]....
        /*4824*/ 	.word	0xffffffff


	//   ....[112]....
        /*4828*/ 	.word	0xffffffff


	//   ....[113]....
        /*482c*/ 	.word	0xffffffff


	//   ....[114]....
        /*4830*/ 	.word	0xffffffff


	//   ....[115]....
        /*4834*/ 	.word	0xffffffff


	//   ....[116]....
        /*4838*/ 	.word	0xffffffff


	//   ....[117]....
        /*483c*/ 	.word	0xffffffff


	//   ....[118]....
        /*4840*/ 	.word	0xffffffff


	//   ....[119]....
        /*4844*/ 	.word	0xffffffff


	//   ....[120]....
        /*4848*/ 	.word	0xffffffff


	//   ....[121]....
        /*484c*/ 	.word	0xffffffff


	//   ....[122]....
        /*4850*/ 	.word	0xffffffff


	//   ....[123]....
        /*4854*/ 	.word	0xffffffff


	//   ....[124]....
        /*4858*/ 	.word	0xffffffff


	//   ....[125]....
        /*485c*/ 	.word	0xffffffff


	//   ....[126]....
        /*4860*/ 	.word	0xffffffff


	//   ....[127]....
        /*4864*/ 	.word	0xffffffff


	//   ....[128]....
        /*4868*/ 	.word	0xffffffff


	//   ....[129]....
        /*486c*/ 	.word	0xffffffff


	//   ....[130]....
        /*4870*/ 	.word	0xffffffff


	//   ....[131]....
        /*4874*/ 	.word	0xffffffff


	//   ....[132]....
        /*4878*/ 	.word	0xffffffff


	//   ....[133]....
        /*487c*/ 	.word	0xffffffff


	//   ....[134]....
        /*4880*/ 	.word	0xffffffff


	//   ....[135]....
        /*4884*/ 	.word	0xffffffff


	//   ....[136]....
        /*4888*/ 	.word	0xffffffff


	//   ....[137]....
        /*488c*/ 	.word	0xffffffff


	//   ....[138]....
        /*4890*/ 	.word	0xffffffff


	//   ....[139]....
        /*4894*/ 	.word	0xffffffff


	//   ....[140]....
        /*4898*/ 	.word	0xffffffff


	//   ....[141]....
        /*489c*/ 	.word	0xffffffff


	//   ....[142]....
        /*48a0*/ 	.word	0xffffffff


	//   ....[143]....
        /*48a4*/ 	.word	0xffffffff


	//   ....[144]....
        /*48a8*/ 	.word	0xffffffff


	//   ....[145]....
        /*48ac*/ 	.word	0xffffffff


	//   ....[146]....
        /*48b0*/ 	.word	0xffffffff


	//   ....[147]....
        /*48b4*/ 	.word	0xffffffff


	//   ....[148]....
        /*48b8*/ 	.word	0xffffffff


	//   ....[149]....
        /*48bc*/ 	.word	0xffffffff


	//   ....[150]....
        /*48c0*/ 	.word	0xffffffff


	//   ....[151]....
        /*48c4*/ 	.word	0xffffffff


	//   ....[152]....
        /*48c8*/ 	.word	0xffffffff


	//   ....[153]....
        /*48cc*/ 	.word	0xffffffff


	//   ....[154]....
        /*48d0*/ 	.word	0xffffffff


	//   ....[155]....
        /*48d4*/ 	.word	0xffffffff


	//   ....[156]....
        /*48d8*/ 	.word	0xffffffff


	//   ....[157]....
        /*48dc*/ 	.word	0xffffffff


	//   ....[158]....
        /*48e0*/ 	.word	0xffffffff


	//   ....[159]....
        /*48e4*/ 	.word	0xffffffff


	//   ....[160]....
        /*48e8*/ 	.word	0xffffffff


	//   ....[161]....
        /*48ec*/ 	.word	0xffffffff


	//   ....[162]....
        /*48f0*/ 	.word	0xffffffff


	//   ....[163]....
        /*48f4*/ 	.word	0xffffffff


	//   ....[164]....
        /*48f8*/ 	.word	0xffffffff


	//   ....[165]....
        /*48fc*/ 	.word	0xffffffff


	//   ....[166]....
        /*4900*/ 	.word	0xffffffff


	//   ....[167]....
        /*4904*/ 	.word	0xffffffff


	//   ....[168]....
        /*4908*/ 	.word	0xffffffff


	//   ....[169]....
        /*490c*/ 	.word	0xffffffff


	//   ....[170]....
        /*4910*/ 	.word	0xffffffff


	//   ....[171]....
        /*4914*/ 	.word	0xffffffff


	//   ....[172]....
        /*4918*/ 	.word	0xffffffff


	//   ....[173]....
        /*491c*/ 	.word	0xffffffff


	//   ....[174]....
        /*4920*/ 	.word	0xffffffff


	//   ....[175]....
        /*4924*/ 	.word	0xffffffff


	//   ....[176]....
        /*4928*/ 	.word	0xffffffff


	//   ....[177]....
        /*492c*/ 	.word	0xffffffff


	//   ....[178]....
        /*4930*/ 	.word	0xffffffff


	//   ....[179]....
        /*4934*/ 	.word	0xffffffff


	//   ....[180]....
        /*4938*/ 	.word	0xffffffff


	//   ....[181]....
        /*493c*/ 	.word	0xffffffff


	//   ....[182]....
        /*4940*/ 	.word	0xffffffff


	//   ....[183]....
        /*4944*/ 	.word	0xffffffff


	//   ....[184]....
        /*4948*/ 	.word	0xffffffff


	//   ....[185]....
        /*494c*/ 	.word	0xffffffff


	//   ....[186]....
        /*4950*/ 	.word	0xffffffff


	//   ....[187]....
        /*4954*/ 	.word	0xffffffff


	//   ....[188]....
        /*4958*/ 	.word	0xffffffff


	//   ....[189]....
        /*495c*/ 	.word	0xffffffff


	//   ....[190]....
        /*4960*/ 	.word	0xffffffff


	//   ....[191]....
        /*4964*/ 	.word	0xffffffff


	//   ....[192]....
        /*4968*/ 	.word	0xffffffff


	//   ....[193]....
        /*496c*/ 	.word	0xffffffff


	//   ....[194]....
        /*4970*/ 	.word	0xffffffff


	//   ....[195]....
        /*4974*/ 	.word	0xffffffff


	//   ....[196]....
        /*4978*/ 	.word	0xffffffff


	//   ....[197]....
        /*497c*/ 	.word	0xffffffff


	//   ....[198]....
        /*4980*/ 	.word	0xffffffff


	//   ....[199]....
        /*4984*/ 	.word	0xffffffff


	//   ....[200]....
        /*4988*/ 	.word	0xffffffff


	//   ....[201]....
        /*498c*/ 	.word	0xffffffff


	//   ....[202]....
        /*4990*/ 	.word	0xffffffff


	//   ....[203]....
        /*4994*/ 	.word	0xffffffff


	//   ....[204]....
        /*4998*/ 	.word	0xffffffff


	//   ....[205]....
        /*499c*/ 	.word	0xffffffff


	//   ....[206]....
        /*49a0*/ 	.word	0xffffffff


	//   ....[207]....
        /*49a4*/ 	.word	0xffffffff


	//   ....[208]....
        /*49a8*/ 	.word	0xffffffff


	//   ....[209]....
        /*49ac*/ 	.word	0xffffffff


	//   ....[210]....
        /*49b0*/ 	.word	0xffffffff


	//   ....[211]....
        /*49b4*/ 	.word	0xffffffff


	//   ....[212]....
        /*49b8*/ 	.word	0xffffffff


	//   ....[213]....
        /*49bc*/ 	.word	0xffffffff


	//   ....[214]....
        /*49c0*/ 	.word	0xffffffff


	//   ....[215]....
        /*49c4*/ 	.word	0xffffffff


	//   ....[216]....
        /*49c8*/ 	.word	0xffffffff


	//   ....[217]....
        /*49cc*/ 	.word	0xffffffff


	//   ....[218]....
        /*49d0*/ 	.word	0xffffffff


	//   ....[219]....
        /*49d4*/ 	.word	0xffffffff


	//   ....[220]....
        /*49d8*/ 	.word	0xffffffff


	//   ....[221]....
        /*49dc*/ 	.word	0xffffffff


	//   ....[222]....
        /*49e0*/ 	.word	0xffffffff


	//   ....[223]....
        /*49e4*/ 	.word	0xffffffff


	//   ....[224]....
        /*49e8*/ 	.word	0xffffffff


	//   ....[225]....
        /*49ec*/ 	.word	0xffffffff


	//   ....[226]....
        /*49f0*/ 	.word	0xffffffff


	//   ....[227]....
        /*49f4*/ 	.word	0xffffffff


	//   ....[228]....
        /*49f8*/ 	.word	0xffffffff


	//   ....[229]....
        /*49fc*/ 	.word	0xffffffff


	//   ....[230]....
        /*4a00*/ 	.word	0xffffffff


	//   ....[231]....
        /*4a04*/ 	.word	0xffffffff


	//   ....[232]....
        /*4a08*/ 	.word	0xffffffff


	//   ....[233]....
        /*4a0c*/ 	.word	0xffffffff


	//   ....[234]....
        /*4a10*/ 	.word	0xffffffff


	//   ....[235]....
        /*4a14*/ 	.word	0xffffffff


	//   ....[236]....
        /*4a18*/ 	.word	0xffffffff


	//   ....[237]....
        /*4a1c*/ 	.word	0xffffffff


	//   ....[238]....
        /*4a20*/ 	.word	0xffffffff


	//   ....[239]....
        /*4a24*/ 	.word	0xffffffff


	//   ....[240]....
        /*4a28*/ 	.word	0xffffffff


	//   ....[241]....
        /*4a2c*/ 	.word	0xffffffff


	//   ....[242]....
        /*4a30*/ 	.word	0xffffffff


	//   ....[243]....
        /*4a34*/ 	.word	0xffffffff


	//   ....[244]....
        /*4a38*/ 	.word	0xffffffff


	//   ....[245]....
        /*4a3c*/ 	.word	0xffffffff


	//   ....[246]....
        /*4a40*/ 	.word	0xffffffff


	//   ....[247]....
        /*4a44*/ 	.word	0xffffffff


	//   ....[248]....
        /*4a48*/ 	.word	0xffffffff


	//   ....[249]....
        /*4a4c*/ 	.word	0xffffffff


	//   ....[250]....
        /*4a50*/ 	.word	0xffffffff


	//   ....[251]....
        /*4a54*/ 	.word	0xffffffff


	//   ....[252]....
        /*4a58*/ 	.word	0xffffffff


	//   ....[253]....
        /*4a5c*/ 	.word	0xffffffff


	//   ....[254]....
        /*4a60*/ 	.word	0xffffffff


	//   ....[255]....
        /*4a64*/ 	.word	0xffffffff


	//   ....[0]....
        /*4a68*/ 	.word	0xffffffff


	//   ....[1]....
        /*4a6c*/ 	.word	0xffffffff


	//   ....[2]....
        /*4a70*/ 	.word	0xffffffff


	//   ....[3]....
        /*4a74*/ 	.word	0xffffffff


	//   ....[4]....
        /*4a78*/ 	.word	0xffffffff


	//   ....[5]....
        /*4a7c*/ 	.word	0xffffffff


	//   ....[6]....
        /*4a80*/ 	.word	0xffffffff


	//   ....[7]....
        /*4a84*/ 	.word	0xffffffff


	//   ....[8]....
        /*4a88*/ 	.word	0xffffffff


	//   ....[9]....
        /*4a8c*/ 	.word	0xffffffff


	//   ....[10]....
        /*4a90*/ 	.word	0xffffffff


	//   ....[11]....
        /*4a94*/ 	.word	0xffffffff


	//   ....[12]....
        /*4a98*/ 	.word	0xffffffff


	//   ....[13]....
        /*4a9c*/ 	.word	0xffffffff


	//   ....[14]....
        /*4aa0*/ 	.word	0xffffffff


	//   ....[15]....
        /*4aa4*/ 	.word	0xffffffff


	//   ....[16]....
        /*4aa8*/ 	.word	0xffffffff


	//   ....[17]....
        /*4aac*/ 	.word	0xffffffff


	//   ....[18]....
        /*4ab0*/ 	.word	0xffffffff


	//   ....[19]....
        /*4ab4*/ 	.word	0xffffffff


	//   ....[20]....
        /*4ab8*/ 	.word	0xffffffff


	//   ....[21]....
        /*4abc*/ 	.word	0xffffffff


	//   ....[22]....
        /*4ac0*/ 	.word	0xffffffff


	//   ....[23]....
        /*4ac4*/ 	.word	0xffffffff


	//   ....[24]....
        /*4ac8*/ 	.word	0xffffffff


	//   ....[25]....
        /*4acc*/ 	.word	0xffffffff


	//   ....[26]....
        /*4ad0*/ 	.word	0xffffffff


	//   ....[27]....
        /*4ad4*/ 	.word	0xffffffff


	//   ....[28]....
        /*4ad8*/ 	.word	0xffffffff


	//   ....[29]....
        /*4adc*/ 	.word	0xffffffff


	//   ....[30]....
        /*4ae0*/ 	.word	0xffffffff


	//   ....[31]....
        /*4ae4*/ 	.word	0xffffffff


	//   ....[32]....
        /*4ae8*/ 	.word	0xffffffff


	//   ....[33]....
        /*4aec*/ 	.word	0xffffffff


	//   ....[34]....
        /*4af0*/ 	.word	0xffffffff


	//   ....[35]....
        /*4af4*/ 	.word	0xffffffff


	//   ....[36]....
        /*4af8*/ 	.word	0xffffffff


	//   ....[37]....
        /*4afc*/ 	.word	0xffffffff


	//   ....[38]....
        /*4b00*/ 	.word	0xffffffff


	//   ....[39]....
        /*4b04*/ 	.word	0xffffffff


	//   ....[40]....
        /*4b08*/ 	.word	0xffffffff


	//   ....[41]....
        /*4b0c*/ 	.word	0xffffffff


	//   ....[42]....
        /*4b10*/ 	.word	0xffffffff


	//   ....[43]....
        /*4b14*/ 	.word	0xffffffff


	//   ....[44]....
        /*4b18*/ 	.word	0xffffffff


	//   ....[45]....
        /*4b1c*/ 	.word	0xffffffff


	//   ....[46]....
        /*4b20*/ 	.word	0xffffffff


	//   ....[47]....
        /*4b24*/ 	.word	0xffffffff


	//   ....[48]....
        /*4b28*/ 	.word	0xffffffff


	//   ....[49]....
        /*4b2c*/ 	.word	0xffffffff


	//   ....[50]....
        /*4b30*/ 	.word	0xffffffff


	//   ....[51]....
        /*4b34*/ 	.word	0xffffffff


	//   ....[52]....
        /*4b38*/ 	.word	0xffffffff


	//   ....[53]....
        /*4b3c*/ 	.word	0xffffffff


	//   ....[54]....
        /*4b40*/ 	.word	0xffffffff


	//   ....[55]....
        /*4b44*/ 	.word	0xffffffff


	//   ....[56]....
        /*4b48*/ 	.word	0xffffffff


	//   ....[57]....
        /*4b4c*/ 	.word	0xffffffff


	//   ....[58]....
        /*4b50*/ 	.word	0xffffffff


	//   ....[59]....
        /*4b54*/ 	.word	0xffffffff


	//   ....[60]....
        /*4b58*/ 	.word	0xffffffff


	//   ....[61]....
        /*4b5c*/ 	.word	0xffffffff


	//   ....[62]....
        /*4b60*/ 	.word	0xffffffff


	//   ....[63]....
        /*4b64*/ 	.word	0xffffffff


	//   ....[64]....
        /*4b68*/ 	.word	0xffffffff


	//   ....[65]....
        /*4b6c*/ 	.word	0xffffffff


	//   ....[66]....
        /*4b70*/ 	.word	0xffffffff


	//   ....[67]....
        /*4b74*/ 	.word	0xffffffff


	//   ....[68]....
        /*4b78*/ 	.word	0xffffffff


	//   ....[69]....
        /*4b7c*/ 	.word	0xffffffff


	//   ....[70]....
        /*4b80*/ 	.word	0xffffffff


	//   ....[71]....
        /*4b84*/ 	.word	0xffffffff


	//   ....[72]....
        /*4b88*/ 	.word	0xffffffff


	//   ....[73]....
        /*4b8c*/ 	.word	0xffffffff


	//   ....[74]....
        /*4b90*/ 	.word	0xffffffff


	//   ....[75]....
        /*4b94*/ 	.word	0xffffffff


	//   ....[76]....
        /*4b98*/ 	.word	0xffffffff


	//   ....[77]....
        /*4b9c*/ 	.word	0xffffffff


	//   ....[78]....
        /*4ba0*/ 	.word	0xffffffff


	//   ....[79]....
        /*4ba4*/ 	.word	0xffffffff


	//   ....[80]....
        /*4ba8*/ 	.word	0xffffffff


	//   ....[81]....
        /*4bac*/ 	.word	0xffffffff


	//   ....[82]....
        /*4bb0*/ 	.word	0xffffffff


	//   ....[83]....
        /*4bb4*/ 	.word	0xffffffff


	//   ....[84]....
        /*4bb8*/ 	.word	0xffffffff


	//   ....[85]....
        /*4bbc*/ 	.word	0xffffffff


	//   ....[86]....
        /*4bc0*/ 	.word	0xffffffff


	//   ....[87]....
        /*4bc4*/ 	.word	0xffffffff


	//   ....[88]....
        /*4bc8*/ 	.word	0xffffffff


	//   ....[89]....
        /*4bcc*/ 	.word	0xffffffff


	//   ....[90]....
        /*4bd0*/ 	.word	0xffffffff


	//   ....[91]....
        /*4bd4*/ 	.word	0xffffffff


	//   ....[92]....
        /*4bd8*/ 	.word	0xffffffff


	//   ....[93]....
        /*4bdc*/ 	.word	0xffffffff


	//   ....[94]....
        /*4be0*/ 	.word	0xffffffff


	//   ....[95]....
        /*4be4*/ 	.word	0xffffffff


	//   ....[96]....
        /*4be8*/ 	.word	0xffffffff


	//   ....[97]....
        /*4bec*/ 	.word	0xffffffff


	//   ....[98]....
        /*4bf0*/ 	.word	0xffffffff


	//   ....[99]....
        /*4bf4*/ 	.word	0xffffffff


	//   ....[100]....
        /*4bf8*/ 	.word	0xffffffff


	//   ....[101]....
        /*4bfc*/ 	.word	0xffffffff


	//   ....[102]....
        /*4c00*/ 	.word	0xffffffff


	//   ....[103]....
        /*4c04*/ 	.word	0xffffffff


	//   ....[104]....
        /*4c08*/ 	.word	0xffffffff


	//   ....[105]....
        /*4c0c*/ 	.word	0xffffffff


	//   ....[106]....
        /*4c10*/ 	.word	0xffffffff


	//   ....[107]....
        /*4c14*/ 	.word	0xffffffff


	//   ....[108]....
        /*4c18*/ 	.word	0xffffffff


	//   ....[109]....
        /*4c1c*/ 	.word	0xffffffff


	//   ....[110]....
        /*4c20*/ 	.word	0xffffffff


	//   ....[111]....
        /*4c24*/ 	.word	0xffffffff


	//   ....[112]....
        /*4c28*/ 	.word	0xffffffff


	//   ....[113]....
        /*4c2c*/ 	.word	0xffffffff


	//   ....[114]....
        /*4c30*/ 	.word	0xffffffff


	//   ....[115]....
        /*4c34*/ 	.word	0xffffffff


	//   ....[116]....
        /*4c38*/ 	.word	0xffffffff


	//   ....[117]....
        /*4c3c*/ 	.word	0xffffffff


	//   ....[118]....
        /*4c40*/ 	.word	0xffffffff


	//   ....[119]....
        /*4c44*/ 	.word	0xffffffff


	//   ....[120]....
        /*4c48*/ 	.word	0xffffffff


	//   ....[121]....
        /*4c4c*/ 	.word	0xffffffff


	//   ....[122]....
        /*4c50*/ 	.word	0xffffffff


	//   ....[123]....
        /*4c54*/ 	.word	0xffffffff


	//   ....[124]....
        /*4c58*/ 	.word	0xffffffff


	//   ....[125]....
        /*4c5c*/ 	.word	0xffffffff


	//   ....[126]....
        /*4c60*/ 	.word	0xffffffff


	//   ....[127]....
        /*4c64*/ 	.word	0xffffffff


	//   ....[128]....
        /*4c68*/ 	.word	0xffffffff


	//   ....[129]....
        /*4c6c*/ 	.word	0xffffffff


	//   ....[130]....
        /*4c70*/ 	.word	0xffffffff


	//   ....[131]....
        /*4c74*/ 	.word	0xffffffff


	//   ....[132]....
        /*4c78*/ 	.word	0xffffffff


	//   ....[133]....
        /*4c7c*/ 	.word	0xffffffff


	//   ....[134]....
        /*4c80*/ 	.word	0xffffffff


	//   ....[135]....
        /*4c84*/ 	.word	0xffffffff


	//   ....[136]....
        /*4c88*/ 	.word	0xffffffff


	//   ....[137]....
        /*4c8c*/ 	.word	0xffffffff


	//   ....[138]....
        /*4c90*/ 	.word	0xffffffff


	//   ....[139]....
        /*4c94*/ 	.word	0xffffffff


	//   ....[140]....
        /*4c98*/ 	.word	0xffffffff


	//   ....[141]....
        /*4c9c*/ 	.word	0xffffffff


	//   ....[142]....
        /*4ca0*/ 	.word	0xffffffff


	//   ....[143]....
        /*4ca4*/ 	.word	0xffffffff


	//   ....[144]....
        /*4ca8*/ 	.word	0xffffffff


	//   ....[145]....
        /*4cac*/ 	.word	0xffffffff


	//   ....[146]....
        /*4cb0*/ 	.word	0xffffffff


	//   ....[147]....
        /*4cb4*/ 	.word	0xffffffff


	//   ....[148]....
        /*4cb8*/ 	.word	0xffffffff


	//   ....[149]....
        /*4cbc*/ 	.word	0xffffffff


	//   ....[150]....
        /*4cc0*/ 	.word	0xffffffff


	//   ....[151]....
        /*4cc4*/ 	.word	0xffffffff


	//   ....[152]....
        /*4cc8*/ 	.word	0xffffffff


	//   ....[153]....
        /*4ccc*/ 	.word	0xffffffff


	//   ....[154]....
        /*4cd0*/ 	.word	0xffffffff


	//   ....[155]....
        /*4cd4*/ 	.word	0xffffffff


	//   ....[156]....
        /*4cd8*/ 	.word	0xffffffff


	//   ....[157]....
        /*4cdc*/ 	.word	0xffffffff


	//   ....[158]....
        /*4ce0*/ 	.word	0xffffffff


	//   ....[159]....
        /*4ce4*/ 	.word	0xffffffff


	//   ....[160]....
        /*4ce8*/ 	.word	0xffffffff


	//   ....[161]....
        /*4cec*/ 	.word	0xffffffff


	//   ....[162]....
        /*4cf0*/ 	.word	0xffffffff


	//   ....[163]....
        /*4cf4*/ 	.word	0xffffffff


	//   ....[164]....
        /*4cf8*/ 	.word	0xffffffff


	//   ....[165]....
        /*4cfc*/ 	.word	0xffffffff


	//   ....[166]....
        /*4d00*/ 	.word	0xffffffff


	//   ....[167]....
        /*4d04*/ 	.word	0xffffffff


	//   ....[168]....
        /*4d08*/ 	.word	0xffffffff


	//   ....[169]....
        /*4d0c*/ 	.word	0xffffffff


	//   ....[170]....
        /*4d10*/ 	.word	0xffffffff


	//   ....[171]....
        /*4d14*/ 	.word	0xffffffff


	//   ....[172]....
        /*4d18*/ 	.word	0xffffffff


	//   ....[173]....
        /*4d1c*/ 	.word	0xffffffff


	//   ....[174]....
        /*4d20*/ 	.word	0xffffffff


	//   ....[175]....
        /*4d24*/ 	.word	0xffffffff


	//   ....[176]....
        /*4d28*/ 	.word	0xffffffff


	//   ....[177]....
        /*4d2c*/ 	.word	0xffffffff


	//   ....[178]....
        /*4d30*/ 	.word	0xffffffff


	//   ....[179]....
        /*4d34*/ 	.word	0xffffffff


	//   ....[180]....
        /*4d38*/ 	.word	0xffffffff


	//   ....[181]....
        /*4d3c*/ 	.word	0xffffffff


	//   ....[182]....
        /*4d40*/ 	.word	0xffffffff


	//   ....[183]....
        /*4d44*/ 	.word	0xffffffff


	//   ....[184]....
        /*4d48*/ 	.word	0xffffffff


	//   ....[185]....
        /*4d4c*/ 	.word	0xffffffff


	//   ....[186]....
        /*4d50*/ 	.word	0xffffffff


	//   ....[187]....
        /*4d54*/ 	.word	0xffffffff


	//   ....[188]....
        /*4d58*/ 	.word	0xffffffff


	//   ....[189]....
        /*4d5c*/ 	.word	0xffffffff


	//   ....[190]....
        /*4d60*/ 	.word	0xffffffff


	//   ....[191]....
        /*4d64*/ 	.word	0xffffffff


	//   ....[192]....
        /*4d68*/ 	.word	0xffffffff


	//   ....[193]....
        /*4d6c*/ 	.word	0xffffffff


	//   ....[194]....
        /*4d70*/ 	.word	0xffffffff


	//   ....[195]....
        /*4d74*/ 	.word	0xffffffff


	//   ....[196]....
        /*4d78*/ 	.word	0xffffffff


	//   ....[197]....
        /*4d7c*/ 	.word	0xffffffff


	//   ....[198]....
        /*4d80*/ 	.word	0xffffffff


	//   ....[199]....
        /*4d84*/ 	.word	0xffffffff


	//   ....[200]....
        /*4d88*/ 	.word	0xffffffff


	//   ....[201]....
        /*4d8c*/ 	.word	0xffffffff


	//   ....[202]....
        /*4d90*/ 	.word	0xffffffff


	//   ....[203]....
        /*4d94*/ 	.word	0xffffffff


	//   ....[204]....
        /*4d98*/ 	.word	0xffffffff


	//   ....[205]....
        /*4d9c*/ 	.word	0xffffffff


	//   ....[206]....
        /*4da0*/ 	.word	0xffffffff


	//   ....[207]....
        /*4da4*/ 	.word	0xffffffff


	//   ....[208]....
        /*4da8*/ 	.word	0xffffffff


	//   ....[209]....
        /*4dac*/ 	.word	0xffffffff


	//   ....[210]....
        /*4db0*/ 	.word	0xffffffff


	//   ....[211]....
        /*4db4*/ 	.word	0xffffffff


	//   ....[212]....
        /*4db8*/ 	.word	0xffffffff


	//   ....[213]....
        /*4dbc*/ 	.word	0xffffffff


	//   ....[214]....
        /*4dc0*/ 	.word	0xffffffff


	//   ....[215]....
        /*4dc4*/ 	.word	0xffffffff


	//   ....[216]....
        /*4dc8*/ 	.word	0xffffffff


	//   ....[217]....
        /*4dcc*/ 	.word	0xffffffff


	//   ....[218]....
        /*4dd0*/ 	.word	0xffffffff


	//   ....[219]....
        /*4dd4*/ 	.word	0xffffffff


	//   ....[220]....
        /*4dd8*/ 	.word	0xffffffff


	//   ....[221]....
        /*4ddc*/ 	.word	0xffffffff


	//   ....[222]....
        /*4de0*/ 	.word	0xffffffff


	//   ....[223]....
        /*4de4*/ 	.word	0xffffffff


	//   ....[224]....
        /*4de8*/ 	.word	0xffffffff


	//   ....[225]....
        /*4dec*/ 	.word	0xffffffff


	//   ....[226]....
        /*4df0*/ 	.word	0xffffffff


	//   ....[227]....
        /*4df4*/ 	.word	0xffffffff


	//   ....[228]....
        /*4df8*/ 	.word	0xffffffff


	//   ....[229]....
        /*4dfc*/ 	.word	0xffffffff


	//   ....[230]....
        /*4e00*/ 	.word	0xffffffff


	//   ....[231]....
        /*4e04*/ 	.word	0xffffffff


	//   ....[232]....
        /*4e08*/ 	.word	0xffffffff


	//   ....[233]....
        /*4e0c*/ 	.word	0xffffffff


	//   ....[234]....
        /*4e10*/ 	.word	0xffffffff


	//   ....[235]....
        /*4e14*/ 	.word	0xffffffff


	//   ....[236]....
        /*4e18*/ 	.word	0xffffffff


	//   ....[237]....
        /*4e1c*/ 	.word	0xffffffff


	//   ....[238]....
        /*4e20*/ 	.word	0xffffffff


	//   ....[239]....
        /*4e24*/ 	.word	0xffffffff


	//   ....[240]....
        /*4e28*/ 	.word	0xffffffff


	//   ....[241]....
        /*4e2c*/ 	.word	0xffffffff


	//   ....[242]....
        /*4e30*/ 	.word	0xffffffff


	//   ....[243]....
        /*4e34*/ 	.word	0xffffffff


	//   ....[244]....
        /*4e38*/ 	.word	0xffffffff


	//   ....[245]....
        /*4e3c*/ 	.word	0xffffffff


	//   ....[246]....
        /*4e40*/ 	.word	0xffffffff


	//   ....[247]....
        /*4e44*/ 	.word	0xffffffff


	//   ....[248]....
        /*4e48*/ 	.word	0xffffffff


	//   ....[249]....
        /*4e4c*/ 	.word	0xffffffff


	//   ....[250]....
        /*4e50*/ 	.word	0xffffffff


	//   ....[251]....
        /*4e54*/ 	.word	0xffffffff


	//   ....[252]....
        /*4e58*/ 	.word	0xffffffff


	//   ....[253]....
        /*4e5c*/ 	.word	0xffffffff


	//   ....[254]....
        /*4e60*/ 	.word	0xffffffff


	//   ....[255]....
        /*4e64*/ 	.word	0xffffffff


	//   ....[0]....
        /*4e68*/ 	.word	0xffffffff


	//   ....[1]....
        /*4e6c*/ 	.word	0xffffffff


	//   ....[2]....
        /*4e70*/ 	.word	0xffffffff


	//   ....[3]....
        /*4e74*/ 	.word	0xffffffff


	//   ....[4]....
        /*4e78*/ 	.word	0xffffffff


	//   ....[5]....
        /*4e7c*/ 	.word	0xffffffff


	//   ....[6]....
        /*4e80*/ 	.word	0xffffffff


	//   ....[7]....
        /*4e84*/ 	.word	0xffffffff


	//   ....[8]....
        /*4e88*/ 	.word	0xffffffff


	//   ....[9]....
        /*4e8c*/ 	.word	0xffffffff


	//   ....[10]....
        /*4e90*/ 	.word	0xffffffff


	//   ....[11]....
        /*4e94*/ 	.word	0xffffffff


	//   ....[12]....
        /*4e98*/ 	.word	0xffffffff


	//   ....[13]....
        /*4e9c*/ 	.word	0xffffffff


	//   ....[14]....
        /*4ea0*/ 	.word	0xffffffff


	//   ....[15]....
        /*4ea4*/ 	.word	0xffffffff


	//   ....[16]....
        /*4ea8*/ 	.word	0xffffffff


	//   ....[17]....
        /*4eac*/ 	.word	0xffffffff


	//   ....[18]....
        /*4eb0*/ 	.word	0xffffffff


	//   ....[19]....
        /*4eb4*/ 	.word	0xffffffff


	//   ....[20]....
        /*4eb8*/ 	.word	0xffffffff


	//   ....[21]....
        /*4ebc*/ 	.word	0xffffffff


	//   ....[22]....
        /*4ec0*/ 	.word	0xffffffff


	//   ....[23]....
        /*4ec4*/ 	.word	0xffffffff


	//   ....[24]....
        /*4ec8*/ 	.word	0xffffffff


	//   ....[25]....
        /*4ecc*/ 	.word	0xffffffff


	//   ....[26]....
        /*4ed0*/ 	.word	0xffffffff


	//   ....[27]....
        /*4ed4*/ 	.word	0xffffffff


	//   ....[28]....
        /*4ed8*/ 	.word	0xffffffff


	//   ....[29]....
        /*4edc*/ 	.word	0xffffffff


	//   ....[30]....
        /*4ee0*/ 	.word	0xffffffff


	//   ....[31]....
        /*4ee4*/ 	.word	0xffffffff


	//   ....[32]....
        /*4ee8*/ 	.word	0xffffffff


	//   ....[33]....
        /*4eec*/ 	.word	0xffffffff


	//   ....[34]....
        /*4ef0*/ 	.word	0xffffffff


	//   ....[35]....
        /*4ef4*/ 	.word	0xffffffff


	//   ....[36]....
        /*4ef8*/ 	.word	0xffffffff


	//   ....[37]....
        /*4efc*/ 	.word	0xffffffff


	//   ....[38]....
        /*4f00*/ 	.word	0xffffffff


	//   ....[39]....
        /*4f04*/ 	.word	0xffffffff


	//   ....[40]....
        /*4f08*/ 	.word	0xffffffff


	//   ....[41]....
        /*4f0c*/ 	.word	0xffffffff


	//   ....[42]....
        /*4f10*/ 	.word	0xffffffff


	//   ....[43]....
        /*4f14*/ 	.word	0xffffffff


	//   ....[44]....
        /*4f18*/ 	.word	0xffffffff


	//   ....[45]....
        /*4f1c*/ 	.word	0xffffffff


	//   ....[46]....
        /*4f20*/ 	.word	0xffffffff


	//   ....[47]....
        /*4f24*/ 	.word	0xffffffff


	//   ....[48]....
        /*4f28*/ 	.word	0xffffffff


	//   ....[49]....
        /*4f2c*/ 	.word	0xffffffff


	//   ....[50]....
        /*4f30*/ 	.word	0xffffffff


	//   ....[51]....
        /*4f34*/ 	.word	0xffffffff


	//   ....[52]....
        /*4f38*/ 	.word	0xffffffff


	//   ....[53]....
        /*4f3c*/ 	.word	0xffffffff


	//   ....[54]....
        /*4f40*/ 	.word	0xffffffff


	//   ....[55]....
        /*4f44*/ 	.word	0xffffffff


	//   ....[56]....
        /*4f48*/ 	.word	0xffffffff


	//   ....[57]....
        /*4f4c*/ 	.word	0xffffffff


	//   ....[58]....
        /*4f50*/ 	.word	0xffffffff


	//   ....[59]....
        /*4f54*/ 	.word	0xffffffff


	//   ....[60]....
        /*4f58*/ 	.word	0xffffffff


	//   ....[61]....
        /*4f5c*/ 	.word	0xffffffff


	//   ....[62]....
        /*4f60*/ 	.word	0xffffffff


	//   ....[63]....
        /*4f64*/ 	.word	0xffffffff


	//   ....[64]....
        /*4f68*/ 	.word	0xffffffff


	//   ....[65]....
        /*4f6c*/ 	.word	0xffffffff


	//   ....[66]....
        /*4f70*/ 	.word	0xffffffff


	//   ....[67]....
        /*4f74*/ 	.word	0xffffffff


	//   ....[68]....
        /*4f78*/ 	.word	0xffffffff


	//   ....[69]....
        /*4f7c*/ 	.word	0xffffffff


	//   ....[70]....
        /*4f80*/ 	.word	0xffffffff


	//   ....[71]....
        /*4f84*/ 	.word	0xffffffff


	//   ....[72]....
        /*4f88*/ 	.word	0xffffffff


	//   ....[73]....
        /*4f8c*/ 	.word	0xffffffff


	//   ....[74]....
        /*4f90*/ 	.word	0xffffffff


	//   ....[75]....
        /*4f94*/ 	.word	0xffffffff


	//   ....[76]....
        /*4f98*/ 	.word	0xffffffff


	//   ....[77]....
        /*4f9c*/ 	.word	0xffffffff


	//   ....[78]....
        /*4fa0*/ 	.word	0xffffffff


	//   ....[79]....
        /*4fa4*/ 	.word	0xffffffff


	//   ....[80]....
        /*4fa8*/ 	.word	0xffffffff


	//   ....[81]....
        /*4fac*/ 	.word	0xffffffff


	//   ....[82]....
        /*4fb0*/ 	.word	0xffffffff


	//   ....[83]....
        /*4fb4*/ 	.word	0xffffffff


	//   ....[84]....
        /*4fb8*/ 	.word	0xffffffff


	//   ....[85]....
        /*4fbc*/ 	.word	0xffffffff


	//   ....[86]....
        /*4fc0*/ 	.word	0xffffffff


	//   ....[87]....
        /*4fc4*/ 	.word	0xffffffff


	//   ....[88]....
        /*4fc8*/ 	.word	0xffffffff


	//   ....[89]....
        /*4fcc*/ 	.word	0xffffffff


	//   ....[90]....
        /*4fd0*/ 	.word	0xffffffff


	//   ....[91]....
        /*4fd4*/ 	.word	0xffffffff


	//   ....[92]....
        /*4fd8*/ 	.word	0xffffffff


	//   ....[93]....
        /*4fdc*/ 	.word	0xffffffff


	//   ....[94]....
        /*4fe0*/ 	.word	0xffffffff


	//   ....[95]....
        /*4fe4*/ 	.word	0xffffffff


	//   ....[96]....
        /*4fe8*/ 	.word	0xffffffff


	//   ....[97]....
        /*4fec*/ 	.word	0xffffffff


	//   ....[98]....
        /*4ff0*/ 	.word	0xffffffff


	//   ....[99]....
        /*4ff4*/ 	.word	0xffffffff


	//   ....[100]....
        /*4ff8*/ 	.word	0xffffffff


	//   ....[101]....
        /*4ffc*/ 	.word	0xffffffff


	//   ....[102]....
        /*5000*/ 	.word	0xffffffff


	//   ....[103]....
        /*5004*/ 	.word	0xffffffff


	//   ....[104]....
        /*5008*/ 	.word	0xffffffff


	//   ....[105]....
        /*500c*/ 	.word	0xffffffff


	//   ....[106]....
        /*5010*/ 	.word	0xffffffff


	//   ....[107]....
        /*5014*/ 	.word	0xffffffff


	//   ....[108]....
        /*5018*/ 	.word	0xffffffff


	//   ....[109]....
        /*501c*/ 	.word	0xffffffff


	//   ....[110]....
        /*5020*/ 	.word	0xffffffff


	//   ....[111]....
        /*5024*/ 	.word	0xffffffff


	//   ....[112]....
        /*5028*/ 	.word	0xffffffff


	//   ....[113]....
        /*502c*/ 	.word	0xffffffff


	//   ....[114]....
        /*5030*/ 	.word	0xffffffff


	//   ....[115]....
        /*5034*/ 	.word	0xffffffff


	//   ....[116]....
        /*5038*/ 	.word	0xffffffff


	//   ....[117]....
        /*503c*/ 	.word	0xffffffff


	//   ....[118]....
        /*5040*/ 	.word	0xffffffff


	//   ....[119]....
        /*5044*/ 	.word	0xffffffff


	//   ....[120]....
        /*5048*/ 	.word	0xffffffff


	//   ....[121]....
        /*504c*/ 	.word	0xffffffff


	//   ....[122]....
        /*5050*/ 	.word	0xffffffff


	//   ....[123]....
        /*5054*/ 	.word	0xffffffff


	//   ....[124]....
        /*5058*/ 	.word	0xffffffff


	//   ....[125]....
        /*505c*/ 	.word	0xffffffff


	//   ....[126]....
        /*5060*/ 	.word	0xffffffff


	//   ....[127]....
        /*5064*/ 	.word	0xffffffff


	//   ....[128]....
        /*5068*/ 	.word	0xffffffff


	//   ....[129]....
        /*506c*/ 	.word	0xffffffff


	//   ....[130]....
        /*5070*/ 	.word	0xffffffff


	//   ....[131]....
        /*5074*/ 	.word	0xffffffff


	//   ....[132]....
        /*5078*/ 	.word	0xffffffff


	//   ....[133]....
        /*507c*/ 	.word	0xffffffff


	//   ....[134]....
        /*5080*/ 	.word	0xffffffff


	//   ....[135]....
        /*5084*/ 	.word	0xffffffff


	//   ....[136]....
        /*5088*/ 	.word	0xffffffff


	//   ....[137]....
        /*508c*/ 	.word	0xffffffff


	//   ....[138]....
        /*5090*/ 	.word	0xffffffff


	//   ....[139]....
        /*5094*/ 	.word	0xffffffff


	//   ....[140]....
        /*5098*/ 	.word	0xffffffff


	//   ....[141]....
        /*509c*/ 	.word	0xffffffff


	//   ....[142]....
        /*50a0*/ 	.word	0xffffffff


	//   ....[143]....
        /*50a4*/ 	.word	0xffffffff


	//   ....[144]....
        /*50a8*/ 	.word	0xffffffff


	//   ....[145]....
        /*50ac*/ 	.word	0xffffffff


	//   ....[146]....
        /*50b0*/ 	.word	0xffffffff


	//   ....[147]....
        /*50b4*/ 	.word	0xffffffff


	//   ....[148]....
        /*50b8*/ 	.word	0xffffffff


	//   ....[149]....
        /*50bc*/ 	.word	0xffffffff


	//   ....[150]....
        /*50c0*/ 	.word	0xffffffff


	//   ....[151]....
        /*50c4*/ 	.word	0xffffffff


	//   ....[152]....
        /*50c8*/ 	.word	0xffffffff


	//   ....[153]....
        /*50cc*/ 	.word	0xffffffff


	//   ....[154]....
        /*50d0*/ 	.word	0xffffffff


	//   ....[155]....
        /*50d4*/ 	.word	0xffffffff


	//   ....[156]....
        /*50d8*/ 	.word	0xffffffff


	//   ....[157]....
        /*50dc*/ 	.word	0xffffffff


	//   ....[158]....
        /*50e0*/ 	.word	0xffffffff


	//   ....[159]....
        /*50e4*/ 	.word	0xffffffff


	//   ....[160]....
        /*50e8*/ 	.word	0xffffffff


	//   ....[161]....
        /*50ec*/ 	.word	0xffffffff


	//   ....[162]....
        /*50f0*/ 	.word	0xffffffff


	//   ....[163]....
        /*50f4*/ 	.word	0xffffffff


	//   ....[164]....
        /*50f8*/ 	.word	0xffffffff


	//   ....[165]....
        /*50fc*/ 	.word	0xffffffff


	//   ....[166]....
        /*5100*/ 	.word	0xffffffff


	//   ....[167]....
        /*5104*/ 	.word	0xffffffff


	//   ....[168]....
        /*5108*/ 	.word	0xffffffff


	//   ....[169]....
        /*510c*/ 	.word	0xffffffff


	//   ....[170]....
        /*5110*/ 	.word	0xffffffff


	//   ....[171]....
        /*5114*/ 	.word	0xffffffff


	//   ....[172]....
        /*5118*/ 	.word	0xffffffff


	//   ....[173]....
        /*511c*/ 	.word	0xffffffff


	//   ....[174]....
        /*5120*/ 	.word	0xffffffff


	//   ....[175]....
        /*5124*/ 	.word	0xffffffff


	//   ....[176]....
        /*5128*/ 	.word	0xffffffff


	//   ....[177]....
        /*512c*/ 	.word	0xffffffff


	//   ....[178]....
        /*5130*/ 	.word	0xffffffff


	//   ....[179]....
        /*5134*/ 	.word	0xffffffff


	//   ....[180]....
        /*5138*/ 	.word	0xffffffff


	//   ....[181]....
        /*513c*/ 	.word	0xffffffff


	//   ....[182]....
        /*5140*/ 	.word	0xffffffff


	//   ....[183]....
        /*5144*/ 	.word	0xffffffff


	//   ....[184]....
        /*5148*/ 	.word	0xffffffff


	//   ....[185]....
        /*514c*/ 	.word	0xffffffff


	//   ....[186]....
        /*5150*/ 	.word	0xffffffff


	//   ....[187]....
        /*5154*/ 	.word	0xffffffff


	//   ....[188]....
        /*5158*/ 	.word	0xffffffff


	//   ....[189]....
        /*515c*/ 	.word	0xffffffff


	//   ....[190]....
        /*5160*/ 	.word	0xffffffff


	//   ....[191]....
        /*5164*/ 	.word	0xffffffff


	//   ....[192]....
        /*5168*/ 	.word	0xffffffff


	//   ....[193]....
        /*516c*/ 	.word	0xffffffff


	//   ....[194]....
        /*5170*/ 	.word	0xffffffff


	//   ....[195]....
        /*5174*/ 	.word	0xffffffff


	//   ....[196]....
        /*5178*/ 	.word	0xffffffff


	//   ....[197]....
        /*517c*/ 	.word	0xffffffff


	//   ....[198]....
        /*5180*/ 	.word	0xffffffff


	//   ....[199]....
        /*5184*/ 	.word	0xffffffff


	//   ....[200]....
        /*5188*/ 	.word	0xffffffff


	//   ....[201]....
        /*518c*/ 	.word	0xffffffff


	//   ....[202]....
        /*5190*/ 	.word	0xffffffff


	//   ....[203]....
        /*5194*/ 	.word	0xffffffff


	//   ....[204]....
        /*5198*/ 	.word	0xffffffff


	//   ....[205]....
        /*519c*/ 	.word	0xffffffff


	//   ....[206]....
        /*51a0*/ 	.word	0xffffffff


	//   ....[207]....
        /*51a4*/ 	.word	0xffffffff


	//   ....[208]....
        /*51a8*/ 	.word	0xffffffff


	//   ....[209]....
        /*51ac*/ 	.word	0xffffffff


	//   ....[210]....
        /*51b0*/ 	.word	0xffffffff


	//   ....[211]....
        /*51b4*/ 	.word	0xffffffff


	//   ....[212]....
        /*51b8*/ 	.word	0xffffffff


	//   ....[213]....
        /*51bc*/ 	.word	0xffffffff


	//   ....[214]....
        /*51c0*/ 	.word	0xffffffff


	//   ....[215]....
        /*51c4*/ 	.word	0xffffffff


	//   ....[216]....
        /*51c8*/ 	.word	0xffffffff


	//   ....[217]....
        /*51cc*/ 	.word	0xffffffff


	//   ....[218]....
        /*51d0*/ 	.word	0xffffffff


	//   ....[219]....
        /*51d4*/ 	.word	0xffffffff


	//   ....[220]....
        /*51d8*/ 	.word	0xffffffff


	//   ....[221]....
        /*51dc*/ 	.word	0xffffffff


	//   ....[222]....
        /*51e0*/ 	.word	0xffffffff


	//   ....[223]....
        /*51e4*/ 	.word	0xffffffff


	//   ....[224]....
        /*51e8*/ 	.word	0xffffffff


	//   ....[225]....
        /*51ec*/ 	.word	0xffffffff


	//   ....[226]....
        /*51f0*/ 	.word	0xffffffff


	//   ....[227]....
        /*51f4*/ 	.word	0xffffffff


	//   ....[228]....
        /*51f8*/ 	.word	0xffffffff


	//   ....[229]....
        /*51fc*/ 	.word	0xffffffff


	//   ....[230]....
        /*5200*/ 	.word	0xffffffff


	//   ....[231]....
        /*5204*/ 	.word	0xffffffff


	//   ....[232]....
        /*5208*/ 	.word	0xffffffff


	//   ....[233]....
        /*520c*/ 	.word	0xffffffff


	//   ....[234]....
        /*5210*/ 	.word	0xffffffff


	//   ....[235]....
        /*5214*/ 	.word	0xffffffff


	//   ....[236]....
        /*5218*/ 	.word	0xffffffff


	//   ....[237]....
        /*521c*/ 	.word	0xffffffff


	//   ....[238]....
        /*5220*/ 	.word	0xffffffff


	//   ....[239]....
        /*5224*/ 	.word	0xffffffff


	//   ....[240]....
        /*5228*/ 	.word	0xffffffff


	//   ....[241]....
        /*522c*/ 	.word	0xffffffff


	//   ....[242]....
        /*5230*/ 	.word	0xffffffff


	//   ....[243]....
        /*5234*/ 	.word	0xffffffff


	//   ....[244]....
        /*5238*/ 	.word	0xffffffff


	//   ....[245]....
        /*523c*/ 	.word	0xffffffff


	//   ....[246]....
        /*5240*/ 	.word	0xffffffff


	//   ....[247]....
        /*5244*/ 	.word	0xffffffff


	//   ....[248]....
        /*5248*/ 	.word	0xffffffff


	//   ....[249]....
        /*524c*/ 	.word	0xffffffff


	//   ....[250]....
        /*5250*/ 	.word	0xffffffff


	//   ....[251]....
        /*5254*/ 	.word	0xffffffff


	//   ....[252]....
        /*5258*/ 	.word	0xffffffff


	//   ....[253]....
        /*525c*/ 	.word	0xffffffff


	//   ....[254]....
        /*5260*/ 	.word	0xffffffff


	//----- nvinfo : EIATTR_COOP_GROUP_INSTR_OFFSETS
	.align		4
.L_39:
        /*5264*/ 	.byte	0x04, 0x28
        /*5266*/ 	.short	(.L_41 - .L_40)


	//   ....[0]....
.L_40:
        /*5268*/ 	.word	0x000fbba0


	//   ....[1]....
        /*526c*/ 	.word	0x000fbc40


	//   ....[2]....
        /*5270*/ 	.word	0x000fbda0


	//   ....[3]....
        /*5274*/ 	.word	0x000fbdc0


	//   ....[4]....
        /*5278*/ 	.word	0x000fbe10


	//   ....[5]....
        /*527c*/ 	.word	0x000fbe60


	//   ....[6]....
        /*5280*/ 	.word	0x000fbf00


	//   ....[7]....
        /*5284*/ 	.word	0x000fbf20


	//   ....[8]....
        /*5288*/ 	.word	0x000fbf60


	//   ....[9]....
        /*528c*/ 	.word	0x000fbfa0


	//   ....[10]....
        /*5290*/ 	.word	0x000fc020


	//   ....[11]....
        /*5294*/ 	.word	0x000fc040


	//   ....[12]....
        /*5298*/ 	.word	0x000fc0a0


	//   ....[13]....
        /*529c*/ 	.word	0x000fc0e0


	//   ....[14]....
        /*52a0*/ 	.word	0x000fc160


	//   ....[15]....
        /*52a4*/ 	.word	0x000fc180


	//   ....[16]....
        /*52a8*/ 	.word	0x000fc1e0


	//   ....[17]....
        /*52ac*/ 	.word	0x000fc220


	//   ....[18]....
        /*52b0*/ 	.word	0x000fc2a0


	//   ....[19]....
        /*52b4*/ 	.word	0x000fc2c0


	//   ....[20]....
        /*52b8*/ 	.word	0x000fc320


	//   ....[21]....
        /*52bc*/ 	.word	0x000fc360


	//   ....[22]....
        /*52c0*/ 	.word	0x000fc3e0


	//   ....[23]....
        /*52c4*/ 	.word	0x000fc400


	//   ....[24]....
        /*52c8*/ 	.word	0x000fc460


	//   ....[25]....
        /*52cc*/ 	.word	0x000fc4a0


	//   ....[26]....
        /*52d0*/ 	.word	0x000fc520


	//   ....[27]....
        /*52d4*/ 	.word	0x000fc540


	//   ....[28]....
        /*52d8*/ 	.word	0x000fc5a0


	//   ....[29]....
        /*52dc*/ 	.word	0x000fc5e0


	//   ....[30]....
        /*52e0*/ 	.word	0x000fc660


	//   ....[31]....
        /*52e4*/ 	.word	0x000fc680


	//   ....[32]....
        /*52e8*/ 	.word	0x000fc6e0


	//   ....[33]....
        /*52ec*/ 	.word	0x000fc720


	//   ....[34]....
        /*52f0*/ 	.word	0x000fc7a0


	//   ....[35]....
        /*52f4*/ 	.word	0x000fc7c0


	//   ....[36]....
        /*52f8*/ 	.word	0x000fc820


	//   ....[37]....
        /*52fc*/ 	.word	0x000fc860


	//   ....[38]....
        /*5300*/ 	.word	0x000fc8e0


	//   ....[39]....
        /*5304*/ 	.word	0x000fc900


	//   ....[40]....
        /*5308*/ 	.word	0x000fc960


	//   ....[41]....
        /*530c*/ 	.word	0x000fc9a0


	//   ....[42]....
        /*5310*/ 	.word	0x000fca40


	//   ....[43]....
        /*5314*/ 	.word	0x000fca60


	//   ....[44]....
        /*5318*/ 	.word	0x000fcab0


	//   ....[45]....
        /*531c*/ 	.word	0x000fcb00


	//   ....[46]....
        /*5320*/ 	.word	0x000fcb80


	//   ....[47]....
        /*5324*/ 	.word	0x000fcba0


	//   ....[48]....
        /*5328*/ 	.word	0x000fcbe0


	//   ....[49]....
        /*532c*/ 	.word	0x000fcc20


	//   ....[50]....
        /*5330*/ 	.word	0x000fcca0


	//   ....[51]....
        /*5334*/ 	.word	0x000fccc0


	//   ....[52]....
        /*5338*/ 	.word	0x000fcd20


	//   ....[53]....
        /*533c*/ 	.word	0x000fcd60


	//   ....[54]....
        /*5340*/ 	.word	0x000fcde0


	//   ....[55]....
        /*5344*/ 	.word	0x000fce00


	//   ....[56]....
        /*5348*/ 	.word	0x000fce60


	//   ....[57]....
        /*534c*/ 	.word	0x000fcea0


	//   ....[58]....
        /*5350*/ 	.word	0x000fcf20


	//   ....[59]....
        /*5354*/ 	.word	0x000fcf40


	//   ....[60]....
        /*5358*/ 	.word	0x000fcfa0


	//   ....[61]....
        /*535c*/ 	.word	0x000fcfe0


	//   ....[62]....
        /*5360*/ 	.word	0x000fd060


	//   ....[63]....
        /*5364*/ 	.word	0x000fd080


	//   ....[64]....
        /*5368*/ 	.word	0x000fd0e0


	//   ....[65]....
        /*536c*/ 	.word	0x000fd120


	//   ....[66]....
        /*5370*/ 	.word	0x000fd1a0


	//   ....[67]....
        /*5374*/ 	.word	0x000fd1c0


	//   ....[68]....
        /*5378*/ 	.word	0x000fd220


	//   ....[69]....
        /*537c*/ 	.word	0x000fd260


	//   ....[70]....
        /*5380*/ 	.word	0x000fd2e0


	//   ....[71]....
        /*5384*/ 	.word	0x000fd300


	//   ....[72]....
        /*5388*/ 	.word	0x000fd360


	//   ....[73]....
        /*538c*/ 	.word	0x000fd3a0


	//   ....[74]....
        /*5390*/ 	.word	0x000fd440


	//   ....[75]....
        /*5394*/ 	.word	0x000fd460


	//   ....[76]....
        /*5398*/ 	.word	0x000fd4b0


	//   ....[77]....
        /*539c*/ 	.word	0x000fd500


	//   ....[78]....
        /*53a0*/ 	.word	0x000fd580


	//   ....[79]....
        /*53a4*/ 	.word	0x000fd5a0


	//   ....[80]....
        /*53a8*/ 	.word	0x000fd5e0


	//   ....[81]....
        /*53ac*/ 	.word	0x000fd620


	//   ....[82]....
        /*53b0*/ 	.word	0x000fd6a0


	//   ....[83]....
        /*53b4*/ 	.word	0x000fd6c0


	//   ....[84]....
        /*53b8*/ 	.word	0x000fd720


	//   ....[85]....
        /*53bc*/ 	.word	0x000fd760


	//   ....[86]....
        /*53c0*/ 	.word	0x000fd7e0


	//   ....[87]....
        /*53c4*/ 	.word	0x000fd800


	//   ....[88]....
        /*53c8*/ 	.word	0x000fd860


	//   ....[89]....
        /*53cc*/ 	.word	0x000fd8a0


	//   ....[90]....
        /*53d0*/ 	.word	0x000fd920


	//   ....[91]....
        /*53d4*/ 	.word	0x000fd940


	//   ....[92]....
        /*53d8*/ 	.word	0x000fd9a0


	//   ....[93]....
        /*53dc*/ 	.word	0x000fd9e0


	//   ....[94]....
        /*53e0*/ 	.word	0x000fda60


	//   ....[95]....
        /*53e4*/ 	.word	0x000fda80


	//   ....[96]....
        /*53e8*/ 	.word	0x000fdae0


	//   ....[97]....
        /*53ec*/ 	.word	0x000fdb20


	//   ....[98]....
        /*53f0*/ 	.word	0x000fdba0


	//   ....[99]....
        /*53f4*/ 	.word	0x000fdbc0


	//   ....[100]....
        /*53f8*/ 	.word	0x000fdc20


	//   ....[101]....
        /*53fc*/ 	.word	0x000fdc60


	//   ....[102]....
        /*5400*/ 	.word	0x000fdce0


	//   ....[103]....
        /*5404*/ 	.word	0x000fdd00


	//   ....[104]....
        /*5408*/ 	.word	0x000fdd60


	//   ....[105]....
        /*540c*/ 	.word	0x000fdda0


	//   ....[106]....
        /*5410*/ 	.word	0x000fde20


	//   ....[107]....
        /*5414*/ 	.word	0x000fde40


	//   ....[108]....
        /*5418*/ 	.word	0x000fdea0


	//   ....[109]....
        /*541c*/ 	.word	0x000fdee0


	//   ....[110]....
        /*5420*/ 	.word	0x000fdf60


	//   ....[111]....
        /*5424*/ 	.word	0x000fdf80


	//   ....[112]....
        /*5428*/ 	.word	0x000fdfe0


	//   ....[113]....
        /*542c*/ 	.word	0x000fe020


	//   ....[114]....
        /*5430*/ 	.word	0x000fe0a0


	//   ....[115]....
        /*5434*/ 	.word	0x000fe0c0


	//   ....[116]....
        /*5438*/ 	.word	0x000fe120


	//   ....[117]....
        /*543c*/ 	.word	0x000fe160


	//   ....[118]....
        /*5440*/ 	.word	0x000fe1e0


	//   ....[119]....
        /*5444*/ 	.word	0x000fe200


	//   ....[120]....
        /*5448*/ 	.word	0x000fe260


	//   ....[121]....
        /*544c*/ 	.word	0x000fe2a0


	//   ....[122]....
        /*5450*/ 	.word	0x000fe320


	//   ....[123]....
        /*5454*/ 	.word	0x000fe340


	//   ....[124]....
        /*5458*/ 	.word	0x000fe3a0


	//   ....[125]....
        /*545c*/ 	.word	0x000fe3e0


	//   ....[126]....
        /*5460*/ 	.word	0x000fe460


	//   ....[127]....
        /*5464*/ 	.word	0x000fe480


	//   ....[128]....
        /*5468*/ 	.word	0x000fe4e0


	//   ....[129]....
        /*546c*/ 	.word	0x000fe520


	//   ....[130]....
        /*5470*/ 	.word	0x000fe5a0


	//   ....[131]....
        /*5474*/ 	.word	0x000fe5c0


	//   ....[132]....
        /*5478*/ 	.word	0x000fe620


	//   ....[133]....
        /*547c*/ 	.word	0x000fe660


	//   ....[134]....
        /*5480*/ 	.word	0x000fe6e0


	//   ....[135]....
        /*5484*/ 	.word	0x000fe700


	//   ....[136]....
        /*5488*/ 	.word	0x000fe760


	//   ....[137]....
        /*548c*/ 	.word	0x000fe7a0


	//   ....[138]....
        /*5490*/ 	.word	0x000fe820


	//   ....[139]....
        /*5494*/ 	.word	0x000fe840


	//   ....[140]....
        /*5498*/ 	.word	0x000fe8a0


	//   ....[141]....
        /*549c*/ 	.word	0x000fe8e0


	//   ....[142]....
        /*54a0*/ 	.word	0x000fe960


	//   ....[143]....
        /*54a4*/ 	.word	0x000fe980


	//   ....[144]....
        /*54a8*/ 	.word	0x000fe9e0


	//   ....[145]....
        /*54ac*/ 	.word	0x000fea20


	//   ....[146]....
        /*54b0*/ 	.word	0x000feaa0


	//   ....[147]....
        /*54b4*/ 	.word	0x000feac0


	//   ....[148]....
        /*54b8*/ 	.word	0x000feb20


	//   ....[149]....
        /*54bc*/ 	.word	0x000feb60


	//   ....[150]....
        /*54c0*/ 	.word	0x000febe0


	//   ....[151]....
        /*54c4*/ 	.word	0x000fec00


	//   ....[152]....
        /*54c8*/ 	.word	0x000fec60


	//   ....[153]....
        /*54cc*/ 	.word	0x000feca0


	//   ....[154]....
        /*54d0*/ 	.word	0x000fed20


	//   ....[155]....
        /*54d4*/ 	.word	0x000fed40


	//   ....[156]....
        /*54d8*/ 	.word	0x000feda0


	//   ....[157]....
        /*54dc*/ 	.word	0x000fede0


	//   ....[158]....
        /*54e0*/ 	.word	0x000fee60


	//   ....[159]....
        /*54e4*/ 	.word	0x000fee80


	//   ....[160]....
        /*54e8*/ 	.word	0x000feee0


	//   ....[161]....
        /*54ec*/ 	.word	0x000fef20


	//   ....[162]....
        /*54f0*/ 	.word	0x000fefa0


	//   ....[163]....
        /*54f4*/ 	.word	0x000fefc0


	//   ....[164]....
        /*54f8*/ 	.word	0x000ff020


	//   ....[165]....
        /*54fc*/ 	.word	0x000ff060


	//   ....[166]....
        /*5500*/ 	.word	0x000ff0e0


	//   ....[167]....
        /*5504*/ 	.word	0x000ff100


	//   ....[168]....
        /*5508*/ 	.word	0x000ff160


	//   ....[169]....
        /*550c*/ 	.word	0x000ff1a0


	//   ....[170]....
        /*5510*/ 	.word	0x000ff220


	//   ....[171]....
        /*5514*/ 	.word	0x000ff240


	//   ....[172]....
        /*5518*/ 	.word	0x000ff2a0


	//   ....[173]....
        /*551c*/ 	.word	0x000ff2e0


	//   ....[174]....
        /*5520*/ 	.word	0x000ff360


	//   ....[175]....
        /*5524*/ 	.word	0x000ff380


	//   ....[176]....
        /*5528*/ 	.word	0x000ff3e0


	//   ....[177]....
        /*552c*/ 	.word	0x000ff420


	//   ....[178]....
        /*5530*/ 	.word	0x000ff4a0


	//   ....[179]....
        /*5534*/ 	.word	0x000ff4c0


	//   ....[180]....
        /*5538*/ 	.word	0x000ff520


	//   ....[181]....
        /*553c*/ 	.word	0x000ff560


	//   ....[182]....
        /*5540*/ 	.word	0x000ff5e0


	//   ....[183]....
        /*5544*/ 	.word	0x000ff600


	//   ....[184]....
        /*5548*/ 	.word	0x000ff660


	//   ....[185]....
        /*554c*/ 	.word	0x000ff6a0


	//   ....[186]....
        /*5550*/ 	.word	0x000ff720


	//   ....[187]....
        /*5554*/ 	.word	0x000ff740


	//   ....[188]....
        /*5558*/ 	.word	0x000ff7a0


	//   ....[189]....
        /*555c*/ 	.word	0x000ff7e0


	//   ....[190]....
        /*5560*/ 	.word	0x000ff860


	//   ....[191]....
        /*5564*/ 	.word	0x000ff880


	//   ....[192]....
        /*5568*/ 	.word	0x000ff8e0


	//   ....[193]....
        /*556c*/ 	.word	0x000ff920


	//   ....[194]....
        /*5570*/ 	.word	0x000ff9a0


	//   ....[195]....
        /*5574*/ 	.word	0x000ff9c0


	//   ....[196]....
        /*5578*/ 	.word	0x000ffa20


	//   ....[197]....
        /*557c*/ 	.word	0x000ffa60


	//   ....[198]....
        /*5580*/ 	.word	0x000ffae0


	//   ....[199]....
        /*5584*/ 	.word	0x000ffb00


	//   ....[200]....
        /*5588*/ 	.word	0x000ffb60


	//   ....[201]....
        /*558c*/ 	.word	0x000ffba0


	//   ....[202]....
        /*5590*/ 	.word	0x000ffc20


	//   ....[203]....
        /*5594*/ 	.word	0x000ffc40


	//   ....[204]....
        /*5598*/ 	.word	0x000ffca0


	//   ....[205]....
        /*559c*/ 	.word	0x000ffce0


	//   ....[206]....
        /*55a0*/ 	.word	0x000ffd60


	//   ....[207]....
        /*55a4*/ 	.word	0x000ffd80


	//   ....[208]....
        /*55a8*/ 	.word	0x000ffde0


	//   ....[209]....
        /*55ac*/ 	.word	0x000ffe20


	//   ....[210]....
        /*55b0*/ 	.word	0x000ffea0


	//   ....[211]....
        /*55b4*/ 	.word	0x000ffec0


	//   ....[212]....
        /*55b8*/ 	.word	0x000fff20


	//   ....[213]....
        /*55bc*/ 	.word	0x000fff60


	//   ....[214]....
        /*55c0*/ 	.word	0x000fffe0


	//   ....[215]....
        /*55c4*/ 	.word	0x00100000


	//   ....[216]....
        /*55c8*/ 	.word	0x00100060


	//   ....[217]....
        /*55cc*/ 	.word	0x001000a0


	//   ....[218]....
        /*55d0*/ 	.word	0x00100120


	//   ....[219]....
        /*55d4*/ 	.word	0x00100140


	//   ....[220]....
        /*55d8*/ 	.word	0x001001a0


	//   ....[221]....
        /*55dc*/ 	.word	0x001001e0


	//   ....[222]....
        /*55e0*/ 	.word	0x00100260


	//   ....[223]....
        /*55e4*/ 	.word	0x00100280


	//   ....[224]....
        /*55e8*/ 	.word	0x001002e0


	//   ....[225]....
        /*55ec*/ 	.word	0x00100320


	//   ....[226]....
        /*55f0*/ 	.word	0x001003a0


	//   ....[227]....
        /*55f4*/ 	.word	0x001003c0


	//   ....[228]....
        /*55f8*/ 	.word	0x00100420


	//   ....[229]....
        /*55fc*/ 	.word	0x00100460


	//   ....[230]....
        /*5600*/ 	.word	0x001004e0


	//   ....[231]....
        /*5604*/ 	.word	0x00100500


	//   ....[232]....
        /*5608*/ 	.word	0x00100560


	//   ....[233]....
        /*560c*/ 	.word	0x001005a0


	//   ....[234]....
        /*5610*/ 	.word	0x00100620


	//   ....[235]....
        /*5614*/ 	.word	0x00100640


	//   ....[236]....
        /*5618*/ 	.word	0x001006a0


	//   ....[237]....
        /*561c*/ 	.word	0x001006e0


	//   ....[238]....
        /*5620*/ 	.word	0x00100760


	//   ....[239]....
        /*5624*/ 	.word	0x00100780


	//   ....[240]....
        /*5628*/ 	.word	0x001007e0


	//   ....[241]....
        /*562c*/ 	.word	0x00100820


	//   ....[242]....
        /*5630*/ 	.word	0x001008a0


	//   ....[243]....
        /*5634*/ 	.word	0x001008c0


	//   ....[244]....
        /*5638*/ 	.word	0x00100920


	//   ....[245]....
        /*563c*/ 	.word	0x00100960


	//   ....[246]....
        /*5640*/ 	.word	0x001009e0


	//   ....[247]....
        /*5644*/ 	.word	0x00100a00


	//   ....[248]....
        /*5648*/ 	.word	0x00100a60


	//   ....[249]....
        /*564c*/ 	.word	0x00100aa0


	//   ....[250]....
        /*5650*/ 	.word	0x00100b20


	//   ....[251]....
        /*5654*/ 	.word	0x00100b40


	//   ....[252]....
        /*5658*/ 	.word	0x00100ba0


	//   ....[253]....
        /*565c*/ 	.word	0x00100be0


	//   ....[254]....
        /*5660*/ 	.word	0x00100c60


	//   ....[255]....
        /*5664*/ 	.word	0x00100c80


	//   ....[0]....
        /*5668*/ 	.word	0x00100ce0


	//   ....[1]....
        /*566c*/ 	.word	0x00100d20


	//   ....[2]....
        /*5670*/ 	.word	0x00100da0


	//   ....[3]....
        /*5674*/ 	.word	0x00100dc0


	//   ....[4]....
        /*5678*/ 	.word	0x00100e20


	//   ....[5]....
        /*567c*/ 	.word	0x00100e60


	//   ....[6]....
        /*5680*/ 	.word	0x00100ee0


	//   ....[7]....
        /*5684*/ 	.word	0x00100f00


	//   ....[8]....
        /*5688*/ 	.word	0x00100f60


	//   ....[9]....
        /*568c*/ 	.word	0x00100fa0


	//   ....[10]....
        /*5690*/ 	.word	0x00101020


	//   ....[11]....
        /*5694*/ 	.word	0x00101040


	//   ....[12]....
        /*5698*/ 	.word	0x001010a0


	//   ....[13]....
        /*569c*/ 	.word	0x001010e0


	//   ....[14]....
        /*56a0*/ 	.word	0x00101160


	//   ....[15]....
        /*56a4*/ 	.word	0x00101180


	//   ....[16]....
        /*56a8*/ 	.word	0x001011e0


	//   ....[17]....
        /*56ac*/ 	.word	0x00101220


	//   ....[18]....
        /*56b0*/ 	.word	0x001012a0


	//   ....[19]....
        /*56b4*/ 	.word	0x001012c0


	//   ....[20]....
        /*56b8*/ 	.word	0x00101320


	//   ....[21]....
        /*56bc*/ 	.word	0x00101360


	//   ....[22]....
        /*56c0*/ 	.word	0x001013e0


	//   ....[23]....
        /*56c4*/ 	.word	0x00101400


	//   ....[24]....
        /*56c8*/ 	.word	0x00101460


	//   ....[25]....
        /*56cc*/ 	.word	0x001014a0


	//   ....[26]....
        /*56d0*/ 	.word	0x00101520


	//   ....[27]....
        /*56d4*/ 	.word	0x00101540


	//   ....[28]....
        /*56d8*/ 	.word	0x001015a0


	//   ....[29]....
        /*56dc*/ 	.word	0x001015e0


	//   ....[30]....
        /*56e0*/ 	.word	0x00101660


	//   ....[31]....
        /*56e4*/ 	.word	0x00101680


	//   ....[32]....
        /*56e8*/ 	.word	0x001016e0


	//   ....[33]....
        /*56ec*/ 	.word	0x00101720


	//   ....[34]....
        /*56f0*/ 	.word	0x001017a0


	//   ....[35]....
        /*56f4*/ 	.word	0x001017c0


	//   ....[36]....
        /*56f8*/ 	.word	0x00101820


	//   ....[37]....
        /*56fc*/ 	.word	0x00101860


	//   ....[38]....
        /*5700*/ 	.word	0x001018e0


	//   ....[39]....
        /*5704*/ 	.word	0x00101900


	//   ....[40]....
        /*5708*/ 	.word	0x00101960


	//   ....[41]....
        /*570c*/ 	.word	0x001019a0


	//   ....[42]....
        /*5710*/ 	.word	0x00101a20


	//   ....[43]....
        /*5714*/ 	.word	0x00101a40


	//   ....[44]....
        /*5718*/ 	.word	0x00101aa0


	//   ....[45]....
        /*571c*/ 	.word	0x00101ae0


	//   ....[46]....
        /*5720*/ 	.word	0x00101b60


	//   ....[47]....
        /*5724*/ 	.word	0x00101b80


	//   ....[48]....
        /*5728*/ 	.word	0x00101be0


	//   ....[49]....
        /*572c*/ 	.word	0x00101c20


	//   ....[50]....
        /*5730*/ 	.word	0x00101ca0


	//   ....[51]....
        /*5734*/ 	.word	0x00101cc0


	//   ....[52]....
        /*5738*/ 	.word	0x00101d20


	//   ....[53]....
        /*573c*/ 	.word	0x00101d60


	//   ....[54]....
        /*5740*/ 	.word	0x00101de0


	//   ....[55]....
        /*5744*/ 	.word	0x00101e00


	//   ....[56]....
        /*5748*/ 	.word	0x00101e60


	//   ....[57]....
        /*574c*/ 	.word	0x00101ea0


	//   ....[58]....
        /*5750*/ 	.word	0x00101f20


	//   ....[59]....
        /*5754*/ 	.word	0x00101f40


	//   ....[60]....
        /*5758*/ 	.word	0x00101fa0


	//   ....[61]....
        /*575c*/ 	.word	0x00101fe0


	//   ....[62]....
        /*5760*/ 	.word	0x00102060


	//   ....[63]....
        /*5764*/ 	.word	0x00102080


	//   ....[64]....
        /*5768*/ 	.word	0x001020e0


	//   ....[65]....
        /*576c*/ 	.word	0x00102120


	//   ....[66]....
        /*5770*/ 	.word	0x001021a0


	//   ....[67]....
        /*5774*/ 	.word	0x001021c0


	//   ....[68]....
        /*5778*/ 	.word	0x00102220


	//   ....[69]....
        /*577c*/ 	.word	0x00102260


	//   ....[70]....
        /*5780*/ 	.word	0x001022e0


	//   ....[71]....
        /*5784*/ 	.word	0x00102300


	//   ....[72]....
        /*5788*/ 	.word	0x00102360


	//   ....[73]....
        /*578c*/ 	.word	0x001023a0


	//   ....[74]....
        /*5790*/ 	.word	0x00102420


	//   ....[75]....
        /*5794*/ 	.word	0x00102440


	//   ....[76]....
        /*5798*/ 	.word	0x001024a0


	//   ....[77]....
        /*579c*/ 	.word	0x001024e0


	//   ....[78]....
        /*57a0*/ 	.word	0x00102560


	//   ....[79]....
        /*57a4*/ 	.word	0x00102580


	//   ....[80]....
        /*57a8*/ 	.word	0x001025e0


	//   ....[81]....
        /*57ac*/ 	.word	0x00102620


	//   ....[82]....
        /*57b0*/ 	.word	0x001026a0


	//   ....[83]....
        /*57b4*/ 	.word	0x001026c0


	//   ....[84]....
        /*57b8*/ 	.word	0x00102720


	//   ....[85]....
        /*57bc*/ 	.word	0x00102760


	//   ....[86]....
        /*57c0*/ 	.word	0x001027e0


	//   ....[87]....
        /*57c4*/ 	.word	0x00102800


	//   ....[88]....
        /*57c8*/ 	.word	0x00102860


	//   ....[89]....
        /*57cc*/ 	.word	0x001028a0


	//   ....[90]....
        /*57d0*/ 	.word	0x00102920


	//   ....[91]....
        /*57d4*/ 	.word	0x00102940


	//   ....[92]....
        /*57d8*/ 	.word	0x001029a0


	//   ....[93]....
        /*57dc*/ 	.word	0x001029e0


	//   ....[94]....
        /*57e0*/ 	.word	0x00102a60


	//   ....[95]....
        /*57e4*/ 	.word	0x00102a80


	//   ....[96]....
        /*57e8*/ 	.word	0x00102ae0


	//   ....[97]....
        /*57ec*/ 	.word	0x00102b20


	//   ....[98]....
        /*57f0*/ 	.word	0x00102ba0


	//   ....[99]....
        /*57f4*/ 	.word	0x00102bc0


	//   ....[100]....
        /*57f8*/ 	.word	0x00102c20


	//   ....[101]....
        /*57fc*/ 	.word	0x00102c60


	//   ....[102]....
        /*5800*/ 	.word	0x00102ce0


	//   ....[103]....
        /*5804*/ 	.word	0x00102d00


	//   ....[104]....
        /*5808*/ 	.word	0x00102d60


	//   ....[105]....
        /*580c*/ 	.word	0x00102da0


	//   ....[106]....
        /*5810*/ 	.word	0x00102e20


	//   ....[107]....
        /*5814*/ 	.word	0x00102e40


	//   ....[108]....
        /*5818*/ 	.word	0x00102ea0


	//   ....[109]....
        /*581c*/ 	.word	0x00102ee0


	//   ....[110]....
        /*5820*/ 	.word	0x00102f60


	//   ....[111]....
        /*5824*/ 	.word	0x00102f80


	//   ....[112]....
        /*5828*/ 	.word	0x00102fe0


	//   ....[113]....
        /*582c*/ 	.word	0x00103020


	//   ....[114]....
        /*5830*/ 	.word	0x001030a0


	//   ....[115]....
        /*5834*/ 	.word	0x001030c0


	//   ....[116]....
        /*5838*/ 	.word	0x00103120


	//   ....[117]....
        /*583c*/ 	.word	0x00103160


	//   ....[118]....
        /*5840*/ 	.word	0x001031e0


	//   ....[119]....
        /*5844*/ 	.word	0x00103200


	//   ....[120]....
        /*5848*/ 	.word	0x00103260


	//   ....[121]....
        /*584c*/ 	.word	0x001032a0


	//   ....[122]....
        /*5850*/ 	.word	0x00103320


	//   ....[123]....
        /*5854*/ 	.word	0x00103340


	//   ....[124]....
        /*5858*/ 	.word	0x001033a0


	//   ....[125]....
        /*585c*/ 	.word	0x001033e0


	//   ....[126]....
        /*5860*/ 	.word	0x00103460


	//   ....[127]....
        /*5864*/ 	.word	0x00103480


	//   ....[128]....
        /*5868*/ 	.word	0x001034e0


	//   ....[129]....
        /*586c*/ 	.word	0x00103520


	//   ....[130]....
        /*5870*/ 	.word	0x001035a0


	//   ....[131]....
        /*5874*/ 	.word	0x001035c0


	//   ....[132]....
        /*5878*/ 	.word	0x00103620


	//   ....[133]....
        /*587c*/ 	.word	0x00103660


	//   ....[134]....
        /*5880*/ 	.word	0x001036e0


	//   ....[135]....
        /*5884*/ 	.word	0x00103700


	//   ....[136]....
        /*5888*/ 	.word	0x00103760


	//   ....[137]....
        /*588c*/ 	.word	0x001037a0


	//   ....[138]....
        /*5890*/ 	.word	0x00103820


	//   ....[139]....
        /*5894*/ 	.word	0x00103840


	//   ....[140]....
        /*5898*/ 	.word	0x001038a0


	//   ....[141]....
        /*589c*/ 	.word	0x001038e0


	//   ....[142]....
        /*58a0*/ 	.word	0x00103960


	//   ....[143]....
        /*58a4*/ 	.word	0x00103980


	//   ....[144]....
        /*58a8*/ 	.word	0x001039e0


	//   ....[145]....
        /*58ac*/ 	.word	0x00103a20


	//   ....[146]....
        /*58b0*/ 	.word	0x00103aa0


	//   ....[147]....
        /*58b4*/ 	.word	0x00103ac0


	//   ....[148]....
        /*58b8*/ 	.word	0x00103b20


	//   ....[149]....
        /*58bc*/ 	.word	0x00103b60


	//   ....[150]....
        /*58c0*/ 	.word	0x00103be0


	//   ....[151]....
        /*58c4*/ 	.word	0x00103c00


	//   ....[152]....
        /*58c8*/ 	.word	0x00103c60


	//   ....[153]....
        /*58cc*/ 	.word	0x00103ca0


	//   ....[154]....
        /*58d0*/ 	.word	0x00103d20


	//   ....[155]....
        /*58d4*/ 	.word	0x00103d40


	//   ....[156]....
        /*58d8*/ 	.word	0x00103da0


	//   ....[157]....
        /*58dc*/ 	.word	0x00103de0


	//   ....[158]....
        /*58e0*/ 	.word	0x00103e60


	//   ....[159]....
        /*58e4*/ 	.word	0x00103e80


	//   ....[160]....
        /*58e8*/ 	.word	0x00103ee0


	//   ....[161]....
        /*58ec*/ 	.word	0x00103f20


	//   ....[162]....
        /*58f0*/ 	.word	0x00103fa0


	//   ....[163]....
        /*58f4*/ 	.word	0x00103fc0


	//   ....[164]....
        /*58f8*/ 	.word	0x00104020


	//   ....[165]....
        /*58fc*/ 	.word	0x00104060


	//   ....[166]....
        /*5900*/ 	.word	0x001040e0


	//   ....[167]....
        /*5904*/ 	.word	0x00104100


	//   ....[168]....
        /*5908*/ 	.word	0x00104160


	//   ....[169]....
        /*590c*/ 	.word	0x001041a0


	//   ....[170]....
        /*5910*/ 	.word	0x00104220


	//   ....[171]....
        /*5914*/ 	.word	0x00104240


	//   ....[172]....
        /*5918*/ 	.word	0x001042a0


	//   ....[173]....
        /*591c*/ 	.word	0x001042e0


	//   ....[174]....
        /*5920*/ 	.word	0x00104360


	//   ....[175]....
        /*5924*/ 	.word	0x00104380


	//   ....[176]....
        /*5928*/ 	.word	0x001043e0


	//   ....[177]....
        /*592c*/ 	.word	0x00104420


	//   ....[178]....
        /*5930*/ 	.word	0x001044a0


	//   ....[179]....
        /*5934*/ 	.word	0x001044c0


	//   ....[180]....
        /*5938*/ 	.word	0x00104520


	//   ....[181]....
        /*593c*/ 	.word	0x00104560


	//   ....[182]....
        /*5940*/ 	.word	0x001045e0


	//   ....[183]....
        /*5944*/ 	.word	0x00104600


	//   ....[184]....
        /*5948*/ 	.word	0x00104660


	//   ....[185]....
        /*594c*/ 	.word	0x001046a0


	//   ....[186]....
        /*5950*/ 	.word	0x00104720


	//   ....[187]....
        /*5954*/ 	.word	0x00104740


	//   ....[188]....
        /*5958*/ 	.word	0x001047a0


	//   ....[189]....
        /*595c*/ 	.word	0x001047e0


	//   ....[190]....
        /*5960*/ 	.word	0x00104860


	//   ....[191]....
        /*5964*/ 	.word	0x00104880


	//   ....[192]....
        /*5968*/ 	.word	0x001048e0


	//   ....[193]....
        /*596c*/ 	.word	0x00104920


	//   ....[194]....
        /*5970*/ 	.word	0x001049a0


	//   ....[195]....
        /*5974*/ 	.word	0x001049c0


	//   ....[196]....
        /*5978*/ 	.word	0x00104a20


	//   ....[197]....
        /*597c*/ 	.word	0x00104a60


	//   ....[198]....
        /*5980*/ 	.word	0x00104ae0


	//   ....[199]....
        /*5984*/ 	.word	0x00104b00


	//   ....[200]....
        /*5988*/ 	.word	0x00104b60


	//   ....[201]....
        /*598c*/ 	.word	0x00104ba0


	//   ....[202]....
        /*5990*/ 	.word	0x00104c20


	//   ....[203]....
        /*5994*/ 	.word	0x00104c40


	//   ....[204]....
        /*5998*/ 	.word	0x00104ca0


	//   ....[205]....
        /*599c*/ 	.word	0x00104ce0


	//   ....[206]....
        /*59a0*/ 	.word	0x00104d60


	//   ....[207]....
        /*59a4*/ 	.word	0x00104d80


	//   ....[208]....
        /*59a8*/ 	.word	0x00104de0


	//   ....[209]....
        /*59ac*/ 	.word	0x00104e20


	//   ....[210]....
        /*59b0*/ 	.word	0x00104ea0


	//   ....[211]....
        /*59b4*/ 	.word	0x00104ec0


	//   ....[212]....
        /*59b8*/ 	.word	0x00104f20


	//   ....[213]....
        /*59bc*/ 	.word	0x00104f60


	//   ....[214]....
        /*59c0*/ 	.word	0x00104fe0


	//   ....[215]....
        /*59c4*/ 	.word	0x00105000


	//   ....[216]....
        /*59c8*/ 	.word	0x00105060


	//   ....[217]....
        /*59cc*/ 	.word	0x001050a0


	//   ....[218]....
        /*59d0*/ 	.word	0x00105120


	//   ....[219]....
        /*59d4*/ 	.word	0x00105140


	//   ....[220]....
        /*59d8*/ 	.word	0x001051a0


	//   ....[221]....
        /*59dc*/ 	.word	0x001051e0


	//   ....[222]....
        /*59e0*/ 	.word	0x00105260


	//   ....[223]....
        /*59e4*/ 	.word	0x00105280


	//   ....[224]....
        /*59e8*/ 	.word	0x001052e0


	//   ....[225]....
        /*59ec*/ 	.word	0x00105320


	//   ....[226]....
        /*59f0*/ 	.word	0x001053a0


	//   ....[227]....
        /*59f4*/ 	.word	0x001053c0


	//   ....[228]....
        /*59f8*/ 	.word	0x00105420


	//   ....[229]....
        /*59fc*/ 	.word	0x00105460


	//   ....[230]....
        /*5a00*/ 	.word	0x001054e0


	//   ....[231]....
        /*5a04*/ 	.word	0x00105500


	//   ....[232]....
        /*5a08*/ 	.word	0x00105560


	//   ....[233]....
        /*5a0c*/ 	.word	0x001055a0


	//   ....[234]....
        /*5a10*/ 	.word	0x00105620


	//   ....[235]....
        /*5a14*/ 	.word	0x00105640


	//   ....[236]....
        /*5a18*/ 	.word	0x00105680


	//   ....[237]....
        /*5a1c*/ 	.word	0x00105710


	//   ....[238]....
        /*5a20*/ 	.word	0x00105760


	//   ....[239]....
        /*5a24*/ 	.word	0x00105780


	//   ....[240]....
        /*5a28*/ 	.word	0x001057e0


	//   ....[241]....
        /*5a2c*/ 	.word	0x00105820


	//   ....[242]....
        /*5a30*/ 	.word	0x001058a0


	//   ....[243]....
        /*5a34*/ 	.word	0x001058c0


	//   ....[244]....
        /*5a38*/ 	.word	0x00105920


	//   ....[245]....
        /*5a3c*/ 	.word	0x00105960


	//   ....[246]....
        /*5a40*/ 	.word	0x001059e0


	//   ....[247]....
        /*5a44*/ 	.word	0x00105a00


	//   ....[248]....
        /*5a48*/ 	.word	0x00105a60


	//   ....[249]....
        /*5a4c*/ 	.word	0x00105aa0


	//   ....[250]....
        /*5a50*/ 	.word	0x00105b20


	//   ....[251]....
        /*5a54*/ 	.word	0x00105b40


	//   ....[252]....
        /*5a58*/ 	.word	0x00105b80


	//   ....[253]....
        /*5a5c*/ 	.word	0x00105c10


	//   ....[254]....
        /*5a60*/ 	.word	0x00105c60


	//   ....[255]....
        /*5a64*/ 	.word	0x00105c80


	//   ....[0]....
        /*5a68*/ 	.word	0x00105ce0


	//   ....[1]....
        /*5a6c*/ 	.word	0x00105d20


	//   ....[2]....
        /*5a70*/ 	.word	0x00105da0


	//   ....[3]....
        /*5a74*/ 	.word	0x00105dc0


	//   ....[4]....
        /*5a78*/ 	.word	0x00105e20


	//   ....[5]....
        /*5a7c*/ 	.word	0x00105e60


	//   ....[6]....
        /*5a80*/ 	.word	0x00105ee0


	//   ....[7]....
        /*5a84*/ 	.word	0x00105f00


	//   ....[8]....
        /*5a88*/ 	.word	0x00105f60


	//   ....[9]....
        /*5a8c*/ 	.word	0x00105fa0


	//   ....[10]....
        /*5a90*/ 	.word	0x00106020


	//   ....[11]....
        /*5a94*/ 	.word	0x00106040


	//   ....[12]....
        /*5a98*/ 	.word	0x00106080


	//   ....[13]....
        /*5a9c*/ 	.word	0x00106110


	//   ....[14]....
        /*5aa0*/ 	.word	0x00106160


	//   ....[15]....
        /*5aa4*/ 	.word	0x00106180


	//   ....[16]....
        /*5aa8*/ 	.word	0x001061e0


	//   ....[17]....
        /*5aac*/ 	.word	0x00106220


	//   ....[18]....
        /*5ab0*/ 	.word	0x001062a0


	//   ....[19]....
        /*5ab4*/ 	.word	0x001062c0


	//   ....[20]....
        /*5ab8*/ 	.word	0x00106320


	//   ....[21]....
        /*5abc*/ 	.word	0x00106360


	//   ....[22]....
        /*5ac0*/ 	.word	0x001063e0


	//   ....[23]....
        /*5ac4*/ 	.word	0x00106400


	//   ....[24]....
        /*5ac8*/ 	.word	0x00106460


	//   ....[25]....
        /*5acc*/ 	.word	0x001064a0


	//   ....[26]....
        /*5ad0*/ 	.word	0x00106520


	//   ....[27]....
        /*5ad4*/ 	.word	0x00106540


	//   ....[28]....
        /*5ad8*/ 	.word	0x00106580


	//   ....[29]....
        /*5adc*/ 	.word	0x00106610


	//   ....[30]....
        /*5ae0*/ 	.word	0x00106660


	//   ....[31]....
        /*5ae4*/ 	.word	0x00106680


	//   ....[32]....
        /*5ae8*/ 	.word	0x001066e0


	//   ....[33]....
        /*5aec*/ 	.word	0x00106720


	//   ....[34]....
        /*5af0*/ 	.word	0x001067a0


	//   ....[35]....
        /*5af4*/ 	.word	0x001067c0


	//   ....[36]....
        /*5af8*/ 	.word	0x00106820


	//   ....[37]....
        /*5afc*/ 	.word	0x00106860


	//   ....[38]....
        /*5b00*/ 	.word	0x001068e0


	//   ....[39]....
        /*5b04*/ 	.word	0x00106900


	//   ....[40]....
        /*5b08*/ 	.word	0x00106960


	//   ....[41]....
        /*5b0c*/ 	.word	0x001069a0


	//   ....[42]....
        /*5b10*/ 	.word	0x00106a20


	//   ....[43]....
        /*5b14*/ 	.word	0x00106a40


	//   ....[44]....
        /*5b18*/ 	.word	0x00106a80


	//   ....[45]....
        /*5b1c*/ 	.word	0x00106b10


	//   ....[46]....
        /*5b20*/ 	.word	0x00106b60


	//   ....[47]....
        /*5b24*/ 	.word	0x00106b80


	//   ....[48]....
        /*5b28*/ 	.word	0x00106be0


	//   ....[49]....
        /*5b2c*/ 	.word	0x00106c20


	//   ....[50]....
        /*5b30*/ 	.word	0x00106ca0


	//   ....[51]....
        /*5b34*/ 	.word	0x00106cc0


	//   ....[52]....
        /*5b38*/ 	.word	0x00106d20


	//   ....[53]....
        /*5b3c*/ 	.word	0x00106d60


	//   ....[54]....
        /*5b40*/ 	.word	0x00106de0


	//   ....[55]....
        /*5b44*/ 	.word	0x00106e00


	//   ....[56]....
        /*5b48*/ 	.word	0x00106e60


	//   ....[57]....
        /*5b4c*/ 	.word	0x00106ea0


	//   ....[58]....
        /*5b50*/ 	.word	0x00106f20


	//   ....[59]....
        /*5b54*/ 	.word	0x00106f40


	//   ....[60]....
        /*5b58*/ 	.word	0x00106f80


	//   ....[61]....
        /*5b5c*/ 	.word	0x00107010


	//   ....[62]....
        /*5b60*/ 	.word	0x00107060


	//   ....[63]....
        /*5b64*/ 	.word	0x00107080


	//   ....[64]....
        /*5b68*/ 	.word	0x001070e0


	//   ....[65]....
        /*5b6c*/ 	.word	0x00107120


	//   ....[66]....
        /*5b70*/ 	.word	0x001071a0


	//   ....[67]....
        /*5b74*/ 	.word	0x001071c0


	//   ....[68]....
        /*5b78*/ 	.word	0x00107220


	//   ....[69]....
        /*5b7c*/ 	.word	0x00107260


	//   ....[70]....
        /*5b80*/ 	.word	0x001072e0


	//   ....[71]....
        /*5b84*/ 	.word	0x00107300


	//   ....[72]....
        /*5b88*/ 	.word	0x00107360


	//   ....[73]....
        /*5b8c*/ 	.word	0x001073a0


	//   ....[74]....
        /*5b90*/ 	.word	0x00107420


	//   ....[75]....
        /*5b94*/ 	.word	0x00107440


	//   ....[76]....
        /*5b98*/ 	.word	0x00107480


	//   ....[77]....
        /*5b9c*/ 	.word	0x00107510


	//   ....[78]....
        /*5ba0*/ 	.word	0x00107560


	//   ....[79]....
        /*5ba4*/ 	.word	0x00107580


	//   ....[80]....
        /*5ba8*/ 	.word	0x001075e0


	//   ....[81]....
        /*5bac*/ 	.word	0x00107620


	//   ....[82]....
        /*5bb0*/ 	.word	0x001076a0


	//   ....[83]....
        /*5bb4*/ 	.word	0x001076c0


	//   ....[84]....
        /*5bb8*/ 	.word	0x00107720


	//   ....[85]....
        /*5bbc*/ 	.word	0x00107760


	//   ....[86]....
        /*5bc0*/ 	.word	0x001077e0


	//   ....[87]....
        /*5bc4*/ 	.word	0x00107800


	//   ....[88]....
        /*5bc8*/ 	.word	0x00107860


	//   ....[89]....
        /*5bcc*/ 	.word	0x001078a0


	//   ....[90]....
        /*5bd0*/ 	.word	0x00107920


	//   ....[91]....
        /*5bd4*/ 	.word	0x00107940


	//   ....[92]....
        /*5bd8*/ 	.word	0x00107980


	//   ....[93]....
        /*5bdc*/ 	.word	0x00107a20


	//   ....[94]....
        /*5be0*/ 	.word	0x00107a60


	//   ....[95]....
        /*5be4*/ 	.word	0x00107a80


	//   ....[96]....
        /*5be8*/ 	.word	0x00107ae0


	//   ....[97]....
        /*5bec*/ 	.word	0x00107b20


	//   ....[98]....
        /*5bf0*/ 	.word	0x00107ba0


	//   ....[99]....
        /*5bf4*/ 	.word	0x00107bc0


	//   ....[100]....
        /*5bf8*/ 	.word	0x00107c20


	//   ....[101]....
        /*5bfc*/ 	.word	0x00107c60


	//   ....[102]....
        /*5c00*/ 	.word	0x00107ce0


	//   ....[103]....
        /*5c04*/ 	.word	0x00107d00


	//   ....[104]....
        /*5c08*/ 	.word	0x00107d60


	//   ....[105]....
        /*5c0c*/ 	.word	0x00107da0


	//   ....[106]....
        /*5c10*/ 	.word	0x00107e20


	//   ....[107]....
        /*5c14*/ 	.word	0x00107e40


	//   ....[108]....
        /*5c18*/ 	.word	0x00107e80


	//   ....[109]....
        /*5c1c*/ 	.word	0x00107f10


	//   ....[110]....
        /*5c20*/ 	.word	0x00107f60


	//   ....[111]....
        /*5c24*/ 	.word	0x00107f80


	//   ....[112]....
        /*5c28*/ 	.word	0x00107fe0


	//   ....[113]....
        /*5c2c*/ 	.word	0x00108020


	//   ....[114]....
        /*5c30*/ 	.word	0x001080a0


	//   ....[115]....
        /*5c34*/ 	.word	0x001080c0


	//   ....[116]....
        /*5c38*/ 	.word	0x00108120


	//   ....[117]....
        /*5c3c*/ 	.word	0x00108160


	//   ....[118]....
        /*5c40*/ 	.word	0x001081e0


	//   ....[119]....
        /*5c44*/ 	.word	0x00108200


	//   ....[120]....
        /*5c48*/ 	.word	0x00108260


	//   ....[121]....
        /*5c4c*/ 	.word	0x001082a0


	//   ....[122]....
        /*5c50*/ 	.word	0x00108320


	//   ....[123]....
        /*5c54*/ 	.word	0x00108340


	//   ....[124]....
        /*5c58*/ 	.word	0x00108380


	//   ....[125]....
        /*5c5c*/ 	.word	0x00108410


	//   ....[126]....
        /*5c60*/ 	.word	0x00108460


	//   ....[127]....
        /*5c64*/ 	.word	0x00108480


	//   ....[128]....
        /*5c68*/ 	.word	0x001084e0


	//   ....[129]....
        /*5c6c*/ 	.word	0x00108520


	//   ....[130]....
        /*5c70*/ 	.word	0x001085a0


	//   ....[131]....
        /*5c74*/ 	.word	0x001085c0


	//   ....[132]....
        /*5c78*/ 	.word	0x00108620


	//   ....[133]....
        /*5c7c*/ 	.word	0x00108660


	//   ....[134]....
        /*5c80*/ 	.word	0x001086e0


	//   ....[135]....
        /*5c84*/ 	.word	0x00108700


	//   ....[136]....
        /*5c88*/ 	.word	0x00108760


	//   ....[137]....
        /*5c8c*/ 	.word	0x001087a0


	//   ....[138]....
        /*5c90*/ 	.word	0x00108820


	//   ....[139]....
        /*5c94*/ 	.word	0x00108840


	//   ....[140]....
        /*5c98*/ 	.word	0x00108880


	//   ....[141]....
        /*5c9c*/ 	.word	0x00108910


	//   ....[142]....
        /*5ca0*/ 	.word	0x00108960


	//   ....[143]....
        /*5ca4*/ 	.word	0x00108980


	//   ....[144]....
        /*5ca8*/ 	.word	0x001089e0


	//   ....[145]....
        /*5cac*/ 	.word	0x00108a20


	//   ....[146]....
        /*5cb0*/ 	.word	0x00108aa0


	//   ....[147]....
        /*5cb4*/ 	.word	0x00108ac0


	//   ....[148]....
        /*5cb8*/ 	.word	0x00108b20


	//   ....[149]....
        /*5cbc*/ 	.word	0x00108b60


	//   ....[150]....
        /*5cc0*/ 	.word	0x00108be0


	//   ....[151]....
        /*5cc4*/ 	.word	0x00108c00


	//   ....[152]....
        /*5cc8*/ 	.word	0x00108c60


	//   ....[153]....
        /*5ccc*/ 	.word	0x00108ca0


	//   ....[154]....
        /*5cd0*/ 	.word	0x00108d20


	//   ....[155]....
        /*5cd4*/ 	.word	0x00108d40


	//   ....[156]....
        /*5cd8*/ 	.word	0x00108d80


	//   ....[157]....
        /*5cdc*/ 	.word	0x00108e10


	//   ....[158]....
        /*5ce0*/ 	.word	0x00108e60


	//   ....[159]....
        /*5ce4*/ 	.word	0x00108e80


	//   ....[160]....
        /*5ce8*/ 	.word	0x00108ee0


	//   ....[161]....
        /*5cec*/ 	.word	0x00108f20


	//   ....[162]....
        /*5cf0*/ 	.word	0x00108fa0


	//   ....[163]....
        /*5cf4*/ 	.word	0x00108fc0


	//   ....[164]....
        /*5cf8*/ 	.word	0x00109020


	//   ....[165]....
        /*5cfc*/ 	.word	0x00109060


	//   ....[166]....
        /*5d00*/ 	.word	0x001090e0


	//   ....[167]....
        /*5d04*/ 	.word	0x00109100


	//   ....[168]....
        /*5d08*/ 	.word	0x00109160


	//   ....[169]....
        /*5d0c*/ 	.word	0x001091a0


	//   ....[170]....
        /*5d10*/ 	.word	0x00109220


	//   ....[171]....
        /*5d14*/ 	.word	0x00109240


	//   ....[172]....
        /*5d18*/ 	.word	0x00109280


	//   ....[173]....
        /*5d1c*/ 	.word	0x00109310


	//   ....[174]....
        /*5d20*/ 	.word	0x00109360


	//   ....[175]....
        /*5d24*/ 	.word	0x00109380


	//   ....[176]....
        /*5d28*/ 	.word	0x001093e0


	//   ....[177]....
        /*5d2c*/ 	.word	0x00109420


	//   ....[178]....
        /*5d30*/ 	.word	0x001094a0


	//   ....[179]....
        /*5d34*/ 	.word	0x001094c0


	//   ....[180]....
        /*5d38*/ 	.word	0x00109520


	//   ....[181]....
        /*5d3c*/ 	.word	0x00109560


	//   ....[182]....
        /*5d40*/ 	.word	0x001095e0


	//   ....[183]....
        /*5d44*/ 	.word	0x00109600


	//   ....[184]....
        /*5d48*/ 	.word	0x00109660


	//   ....[185]....
        /*5d4c*/ 	.word	0x001096a0


	//   ....[186]....
        /*5d50*/ 	.word	0x00109720


	//   ....[187]....
        /*5d54*/ 	.word	0x00109740


	//   ....[188]....
        /*5d58*/ 	.word	0x00109780


	//   ....[189]....
        /*5d5c*/ 	.word	0x00109810


	//   ....[190]....
        /*5d60*/ 	.word	0x00109860


	//   ....[191]....
        /*5d64*/ 	.word	0x00109880


	//   ....[192]....
        /*5d68*/ 	.word	0x001098e0


	//   ....[193]....
        /*5d6c*/ 	.word	0x00109920


	//   ....[194]....
        /*5d70*/ 	.word	0x001099a0


	//   ....[195]....
        /*5d74*/ 	.word	0x001099c0


	//   ....[196]....
        /*5d78*/ 	.word	0x00109a20


	//   ....[197]....
        /*5d7c*/ 	.word	0x00109a60


	//   ....[198]....
        /*5d80*/ 	.word	0x00109cc0


	//   ....[199]....
        /*5d84*/ 	.word	0x00109ce0


	//   ....[200]....
        /*5d88*/ 	.word	0x00109d40


	//   ....[201]....
        /*5d8c*/ 	.word	0x00109d90


	//   ....[202]....
        /*5d90*/ 	.word	0x0010a430


	//   ....[203]....
        /*5d94*/ 	.word	0x0010a450


	//   ....[204]....
        /*5d98*/ 	.word	0x0010a520


	//   ....[205]....
        /*5d9c*/ 	.word	0x0010a570


	//   ....[206]....
        /*5da0*/ 	.word	0x0010ade0


	//   ....[207]....
        /*5da4*/ 	.word	0x0010ae40


	//   ....[208]....
        /*5da8*/ 	.word	0x0010afa0


	//   ....[209]....
        /*5dac*/ 	.word	0x0010b040


	//   ....[210]....
        /*5db0*/ 	.word	0x0010b930


	//   ....[211]....
        /*5db4*/ 	.word	0x0010b970


	//   ....[212]....
        /*5db8*/ 	.word	0x0010da40


	//   ....[213]....
        /*5dbc*/ 	.word	0x0010db10


	//   ....[214]....
        /*5dc0*/ 	.word	0x0010e430


	//   ....[215]....
        /*5dc4*/ 	.word	0x0010e470


	//   ....[216]....
        /*5dc8*/ 	.word	0x0010e760


	//   ....[217]....
        /*5dcc*/ 	.word	0x0010e8c0


	//   ....[218]....
        /*5dd0*/ 	.word	0x0010f130


	//   ....[219]....
        /*5dd4*/ 	.word	0x0010f170


	//   ....[220]....
        /*5dd8*/ 	.word	0x0010f2f0


	//   ....[221]....
        /*5ddc*/ 	.word	0x0010f560


	//   ....[222]....
        /*5de0*/ 	.word	0x0010fd60


	//   ....[223]....
        /*5de4*/ 	.word	0x0010fd90


	//   ....[224]....
        /*5de8*/ 	.word	0x0010ff90


	//   ....[225]....
        /*5dec*/ 	.word	0x00110100


	//   ....[226]....
        /*5df0*/ 	.word	0x001114b0


	//   ....[227]....
        /*5df4*/ 	.word	0x00111970


	//   ....[228]....
        /*5df8*/ 	.word	0x00112b70


	//   ....[229]....
        /*5dfc*/ 	.word	0x00112c10


	//   ....[230]....
        /*5e00*/ 	.word	0x00112cb0


	//   ....[231]....
        /*5e04*/ 	.word	0x00112cd0


	//   ....[232]....
        /*5e08*/ 	.word	0x00112d50


	//   ....[233]....
        /*5e0c*/ 	.word	0x00112d70


	//   ....[234]....
        /*5e10*/ 	.word	0x00112df0


	//   ....[235]....
        /*5e14*/ 	.word	0x00112e10


	//   ....[236]....
        /*5e18*/ 	.word	0x00112e90


	//   ....[237]....
        /*5e1c*/ 	.word	0x00112eb0


	//   ....[238]....
        /*5e20*/ 	.word	0x00112f50


	//   ....[239]....
        /*5e24*/ 	.word	0x00112f70


	//   ....[240]....
        /*5e28*/ 	.word	0x00112fd0


	//   ....[241]....
        /*5e2c*/ 	.word	0x00112ff0


	//   ....[242]....
        /*5e30*/ 	.word	0x00113070


	//   ....[243]....
        /*5e34*/ 	.word	0x00113090


	//   ....[244]....
        /*5e38*/ 	.word	0x00113110


	//   ....[245]....
        /*5e3c*/ 	.word	0x00113140


	//   ....[246]....
        /*5e40*/ 	.word	0x001131a0


	//   ....[247]....
        /*5e44*/ 	.word	0x001131c0


	//   ....[248]....
        /*5e48*/ 	.word	0x00113240


	//   ....[249]....
        /*5e4c*/ 	.word	0x00113260


	//   ....[250]....
        /*5e50*/ 	.word	0x001132e0


	//   ....[251]....
        /*5e54*/ 	.word	0x00113300


	//   ....[252]....
        /*5e58*/ 	.word	0x00113380


	//   ....[253]....
        /*5e5c*/ 	.word	0x001133a0


	//   ....[254]....
        /*5e60*/ 	.word	0x00113420


	//   ....[255]....
        /*5e64*/ 	.word	0x00113440


	//   ....[0]....
        /*5e68*/ 	.word	0x001134d0


	//   ....[1]....
        /*5e6c*/ 	.word	0x001134f0


	//   ....[2]....
        /*5e70*/ 	.word	0x00113570


	//   ....[3]....
        /*5e74*/ 	.word	0x00113590


	//   ....[4]....
        /*5e78*/ 	.word	0x00113610


	//   ....[5]....
        /*5e7c*/ 	.word	0x00113630


	//   ....[6]....
        /*5e80*/ 	.word	0x00113690


	//   ....[7]....
        /*5e84*/ 	.word	0x00113700


	//   ....[8]....
        /*5e88*/ 	.word	0x00113750


	//   ....[9]....
        /*5e8c*/ 	.word	0x00113770


	//   ....[10]....
        /*5e90*/ 	.word	0x001137f0


	//   ....[11]....
        /*5e94*/ 	.word	0x00113810


	//   ....[12]....
        /*5e98*/ 	.word	0x00113890


	//   ....[13]....
        /*5e9c*/ 	.word	0x001138b0


	//   ....[14]....
        /*5ea0*/ 	.word	0x00113930


	//   ....[15]....
        /*5ea4*/ 	.word	0x00113950


	//   ....[16]....
        /*5ea8*/ 	.word	0x001139e0


	//   ....[17]....
        /*5eac*/ 	.word	0x00113a00


	//   ....[18]....
        /*5eb0*/ 	.word	0x00113a80


	//   ....[19]....
        /*5eb4*/ 	.word	0x00113aa0


	//   ....[20]....
        /*5eb8*/ 	.word	0x00113b40


	//   ....[21]....
        /*5ebc*/ 	.word	0x00113b60


	//   ....[22]....
        /*5ec0*/ 	.word	0x00113be0


	//   ....[23]....
        /*5ec4*/ 	.word	0x00113c00


	//   ....[24]....
        /*5ec8*/ 	.word	0x00113c60


	//   ....[25]....
        /*5ecc*/ 	.word	0x00113c80


	//   ....[26]....
        /*5ed0*/ 	.word	0x00113d00


	//   ....[27]....
        /*5ed4*/ 	.word	0x00113d20


	//   ....[28]....
        /*5ed8*/ 	.word	0x00113da0


	//   ....[29]....
        /*5edc*/ 	.word	0x00113dc0


	//   ....[30]....
        /*5ee0*/ 	.word	0x00113e40


	//   ....[31]....
        /*5ee4*/ 	.word	0x00113e60


	//   ....[32]....
        /*5ee8*/ 	.word	0x00113ee0


	//   ....[33]....
        /*5eec*/ 	.word	0x00113f00


	//   ....[34]....
        /*5ef0*/ 	.word	0x00113f80


	//   ....[35]....
        /*5ef4*/ 	.word	0x00113fa0


	//   ....[36]....
        /*5ef8*/ 	.word	0x00114020


	//   ....[37]....
        /*5efc*/ 	.word	0x00114040


	//   ....[38]....
        /*5f00*/ 	.word	0x001140a0


	//   ....[39]....
        /*5f04*/ 	.word	0x00114110


	//   ....[40]....
        /*5f08*/ 	.word	0x00114160


	//   ....[41]....
        /*5f0c*/ 	.word	0x00114180


	//   ....[42]....
        /*5f10*/ 	.word	0x00114200


	//   ....[43]....
        /*5f14*/ 	.word	0x00114220


	//   ....[44]....
        /*5f18*/ 	.word	0x001142a0


	//   ....[45]....
        /*5f1c*/ 	.word	0x001142c0


	//   ....[46]....
        /*5f20*/ 	.word	0x00114340


	//   ....[47]....
        /*5f24*/ 	.word	0x00114360


	//   ....[48]....
        /*5f28*/ 	.word	0x001143e0


	//   ....[49]....
        /*5f2c*/ 	.word	0x00114400


	//   ....[50]....
        /*5f30*/ 	.word	0x00114480


	//   ....[51]....
        /*5f34*/ 	.word	0x001144a0


	//   ....[52]....
        /*5f38*/ 	.word	0x00114540


	//   ....[53]....
        /*5f3c*/ 	.word	0x00114560


	//   ....[54]....
        /*5f40*/ 	.word	0x001145c0


	//   ....[55]....
        /*5f44*/ 	.word	0x001145e0


	//   ....[56]....
        /*5f48*/ 	.word	0x00114660


	//   ....[57]....
        /*5f4c*/ 	.word	0x00114680


	//   ....[58]....
        /*5f50*/ 	.word	0x00114700


	//   ....[59]....
        /*5f54*/ 	.word	0x00114720


	//   ....[60]....
        /*5f58*/ 	.word	0x001147a0


	//   ....[61]....
        /*5f5c*/ 	.word	0x001147c0


	//   ....[62]....
        /*5f60*/ 	.word	0x00114840


	//   ....[63]....
        /*5f64*/ 	.word	0x00114860


	//   ....[64]....
        /*5f68*/ 	.word	0x001148e0


	//   ....[65]....
        /*5f6c*/ 	.word	0x00114900


	//   ....[66]....
        /*5f70*/ 	.word	0x00114980


	//   ....[67]....
        /*5f74*/ 	.word	0x001149a0


	//   ....[68]....
        /*5f78*/ 	.word	0x00114a20


	//   ....[69]....
        /*5f7c*/ 	.word	0x00114a40


	//   ....[70]....
        /*5f80*/ 	.word	0x00114aa0


	//   ....[71]....
        /*5f84*/ 	.word	0x00114b10


	//   ....[72]....
        /*5f88*/ 	.word	0x00114b60


	//   ....[73]....
        /*5f8c*/ 	.word	0x00114b80


	//   ....[74]....
        /*5f90*/ 	.word	0x00114c00


	//   ....[75]....
        /*5f94*/ 	.word	0x00114c20


	//   ....[76]....
        /*5f98*/ 	.word	0x00114ca0


	//   ....[77]....
        /*5f9c*/ 	.word	0x00114cc0


	//   ....[78]....
        /*5fa0*/ 	.word	0x00114d40


	//   ....[79]....
        /*5fa4*/ 	.word	0x00114d60


	//   ....[80]....
        /*5fa8*/ 	.word	0x00114de0


	//   ....[81]....
        /*5fac*/ 	.word	0x00114e00


	//   ....[82]....
        /*5fb0*/ 	.word	0x00114e80


	//   ....[83]....
        /*5fb4*/ 	.word	0x00114ea0


	//   ....[84]....
        /*5fb8*/ 	.word	0x00114f20


	//   ....[85]....
        /*5fbc*/ 	.word	0x00114f40


	//   ....[86]....
        /*5fc0*/ 	.word	0x00114fa0


	//   ....[87]....
        /*5fc4*/ 	.word	0x00115010


	//   ....[88]....
        /*5fc8*/ 	.word	0x00115060


	//   ....[89]....
        /*5fcc*/ 	.word	0x00115080


	//   ....[90]....
        /*5fd0*/ 	.word	0x00115100


	//   ....[91]....
        /*5fd4*/ 	.word	0x00115120


	//   ....[92]....
        /*5fd8*/ 	.word	0x001151a0


	//   ....[93]....
        /*5fdc*/ 	.word	0x001151c0


	//   ....[94]....
        /*5fe0*/ 	.word	0x00115240


	//   ....[95]....
        /*5fe4*/ 	.word	0x00115260


	//   ....[96]....
        /*5fe8*/ 	.word	0x001152e0


	//   ....[97]....
        /*5fec*/ 	.word	0x00115300


	//   ....[98]....
        /*5ff0*/ 	.word	0x00115380


	//   ....[99]....
        /*5ff4*/ 	.word	0x001153a0


	//   ....[100]....
        /*5ff8*/ 	.word	0x00115420


	//   ....[101]....
        /*5ffc*/ 	.word	0x00115440


	//   ....[102]....
        /*6000*/ 	.word	0x001154a0


	//   ....[103]....
        /*6004*/ 	.word	0x00115510


	//   ....[104]....
        /*6008*/ 	.word	0x00115560


	//   ....[105]....
        /*600c*/ 	.word	0x00115580


	//   ....[106]....
        /*6010*/ 	.word	0x00115600


	//   ....[107]....
        /*6014*/ 	.word	0x00115620


	//   ....[108]....
        /*6018*/ 	.word	0x001156a0


	//   ....[109]....
        /*601c*/ 	.word	0x001156c0


	//   ....[110]....
        /*6020*/ 	.word	0x00115740


	//   ....[111]....
        /*6024*/ 	.word	0x00115760


	//   ....[112]....
        /*6028*/ 	.word	0x001157e0


	//   ....[113]....
        /*602c*/ 	.word	0x00115800


	//   ....[114]....
        /*6030*/ 	.word	0x00115880


	//   ....[115]....
        /*6034*/ 	.word	0x001158a0


	//   ....[116]....
        /*6038*/ 	.word	0x00115920


	//   ....[117]....
        /*603c*/ 	.word	0x00115940


	//   ....[118]....
        /*6040*/ 	.word	0x001159a0


	//   ....[119]....
        /*6044*/ 	.word	0x00115a10


	//   ....[120]....
        /*6048*/ 	.word	0x00115a60


	//   ....[121]....
        /*604c*/ 	.word	0x00115a80


	//   ....[122]....
        /*6050*/ 	.word	0x00115b00


	//   ....[123]....
        /*6054*/ 	.word	0x00115b20


	//   ....[124]....
        /*6058*/ 	.word	0x00115ba0


	//   ....[125]....
        /*605c*/ 	.word	0x00115bc0


	//   ....[126]....
        /*6060*/ 	.word	0x00115c40


	//   ....[127]....
        /*6064*/ 	.word	0x00115c60


	//   ....[128]....
        /*6068*/ 	.word	0x00115ce0


	//   ....[129]....
        /*606c*/ 	.word	0x00115d00


	//   ....[130]....
        /*6070*/ 	.word	0x00115d80


	//   ....[131]....
        /*6074*/ 	.word	0x00115da0


	//   ....[132]....
        /*6078*/ 	.word	0x00115e20


	//   ....[133]....
        /*607c*/ 	.word	0x00115e40


	//   ....[134]....
        /*6080*/ 	.word	0x00115ea0


	//   ....[135]....
        /*6084*/ 	.word	0x00115f20


	//   ....[136]....
        /*6088*/ 	.word	0x00115f60


	//   ....[137]....
        /*608c*/ 	.word	0x00115f80


	//   ....[138]....
        /*6090*/ 	.word	0x00116000


	//   ....[139]....
        /*6094*/ 	.word	0x00116020


	//   ....[140]....
        /*6098*/ 	.word	0x001160a0


	//   ....[141]....
        /*609c*/ 	.word	0x001160c0


	//   ....[142]....
        /*60a0*/ 	.word	0x00116140


	//   ....[143]....
        /*60a4*/ 	.word	0x00116160


	//   ....[144]....
        /*60a8*/ 	.word	0x001161e0


	//   ....[145]....
        /*60ac*/ 	.word	0x00116200


	//   ....[146]....
        /*60b0*/ 	.word	0x00116280


	//   ....[147]....
        /*60b4*/ 	.word	0x001162a0


	//   ....[148]....
        /*60b8*/ 	.word	0x00116320


	//   ....[149]....
        /*60bc*/ 	.word	0x00116340


	//   ....[150]....
        /*60c0*/ 	.word	0x001163a0


	//   ....[151]....
        /*60c4*/ 	.word	0x00116410


	//   ....[152]....
        /*60c8*/ 	.word	0x00116460


	//   ....[153]....
        /*60cc*/ 	.word	0x00116480


	//   ....[154]....
        /*60d0*/ 	.word	0x00116500


	//   ....[155]....
        /*60d4*/ 	.word	0x00116520


	//   ....[156]....
        /*60d8*/ 	.word	0x001165a0


	//   ....[157]....
        /*60dc*/ 	.word	0x001165c0


	//   ....[158]....
        /*60e0*/ 	.word	0x00116640


	//   ....[159]....
        /*60e4*/ 	.word	0x00116660


	//   ....[160]....
        /*60e8*/ 	.word	0x001166e0


	//   ....[161]....
        /*60ec*/ 	.word	0x00116700


	//   ....[162]....
        /*60f0*/ 	.word	0x00116780


	//   ....[163]....
        /*60f4*/ 	.word	0x001167a0


	//   ....[164]....
        /*60f8*/ 	.word	0x00116820


	//   ....[165]....
        /*60fc*/ 	.word	0x00116840


	//   ....[166]....
        /*6100*/ 	.word	0x001168a0


	//   ....[167]....
        /*6104*/ 	.word	0x00116910


	//   ....[168]....
        /*6108*/ 	.word	0x00116960


	//   ....[169]....
        /*610c*/ 	.word	0x00116980


	//   ....[170]....
        /*6110*/ 	.word	0x00116a00


	//   ....[171]....
        /*6114*/ 	.word	0x00116a20


	//   ....[172]....
        /*6118*/ 	.word	0x00116aa0


	//   ....[173]....
        /*611c*/ 	.word	0x00116ac0


	//   ....[174]....
        /*6120*/ 	.word	0x00116b40


	//   ....[175]....
        /*6124*/ 	.word	0x00116b60


	//   ....[176]....
        /*6128*/ 	.word	0x00116bc0


	//   ....[177]....
        /*612c*/ 	.word	0x00116be0


	//   ....[178]....
        /*6130*/ 	.word	0x00116c40


	//   ....[179]....
        /*6134*/ 	.word	0x00116c60


	//   ....[180]....
        /*6138*/ 	.word	0x00116cc0


	//   ....[181]....
        /*613c*/ 	.word	0x00116ce0


	//   ....[182]....
        /*6140*/ 	.word	0x00116d30


	//   ....[183]....
        /*6144*/ 	.word	0x00116d60


	//   ....[184]....
        /*6148*/ 	.word	0x00116dc0


	//   ....[185]....
        /*614c*/ 	.word	0x00116de0


	//   ....[186]....
        /*6150*/ 	.word	0x00116e40


	//   ....[187]....
        /*6154*/ 	.word	0x00116e60


	//   ....[188]....
        /*6158*/ 	.word	0x00116ec0


	//   ....[189]....
        /*615c*/ 	.word	0x00116ee0


	//   ....[190]....
        /*6160*/ 	.word	0x00116f40


	//   ....[191]....
        /*6164*/ 	.word	0x00116f60


	//   ....[192]....
        /*6168*/ 	.word	0x00116fc0


	//   ....[193]....
        /*616c*/ 	.word	0x00116fe0


	//   ....[194]....
        /*6170*/ 	.word	0x00117040


	//   ....[195]....
        /*6174*/ 	.word	0x00117060


	//   ....[196]....
        /*6178*/ 	.word	0x001170c0


	//   ....[197]....
        /*617c*/ 	.word	0x001170e0


	//   ....[198]....
        /*6180*/ 	.word	0x00117130


	//   ....[199]....
        /*6184*/ 	.word	0x00117160


	//   ....[200]....
        /*6188*/ 	.word	0x001171d0


	//   ....[201]....
        /*618c*/ 	.word	0x001171f0


	//   ....[202]....
        /*6190*/ 	.word	0x00117270


	//   ....[203]....
        /*6194*/ 	.word	0x00117290


	//   ....[204]....
        /*6198*/ 	.word	0x00117310


	//   ....[205]....
        /*619c*/ 	.word	0x00117330


	//   ....[206]....
        /*61a0*/ 	.word	0x00117390


	//   ....[207]....
        /*61a4*/ 	.word	0x001173b0


	//   ....[208]....
        /*61a8*/ 	.word	0x001173d0


	//   ....[209]....
        /*61ac*/ 	.word	0x001173f0


	//   ....[210]....
        /*61b0*/ 	.word	0x00117450


	//   ....[211]....
        /*61b4*/ 	.word	0x00117470


	//   ....[212]....
        /*61b8*/ 	.word	0x001174d0


	//   ....[213]....
        /*61bc*/ 	.word	0x001174f0


	//   ....[214]....
        /*61c0*/ 	.word	0x00117550


	//   ....[215]....
        /*61c4*/ 	.word	0x00117570


	//   ....[216]....
        /*61c8*/ 	.word	0x001175d0


	//   ....[217]....
        /*61cc*/ 	.word	0x001175f0


	//   ....[218]....
        /*61d0*/ 	.word	0x00117650


	//   ....[219]....
        /*61d4*/ 	.word	0x00117670


	//   ....[220]....
        /*61d8*/ 	.word	0x001176c0


	//   ....[221]....
        /*61dc*/ 	.word	0x001176f0


	//   ....[222]....
        /*61e0*/ 	.word	0x00117750


	//   ....[223]....
        /*61e4*/ 	.word	0x00117770


	//   ....[224]....
        /*61e8*/ 	.word	0x001177d0


	//   ....[225]....
        /*61ec*/ 	.word	0x001177f0


	//   ....[226]....
        /*61f0*/ 	.word	0x00117850


	//   ....[227]....
        /*61f4*/ 	.word	0x00117870


	//   ....[228]....
        /*61f8*/ 	.word	0x001178c0


	//   ....[229]....
        /*61fc*/ 	.word	0x001178f0


	//   ....[230]....
        /*6200*/ 	.word	0x00117950


	//   ....[231]....
        /*6204*/ 	.word	0x00117970


	//   ....[232]....
        /*6208*/ 	.word	0x00117a10


	//   ....[233]....
        /*620c*/ 	.word	0x00117a30


	//   ....[234]....
        /*6210*/ 	.word	0x00117a90


	//   ....[235]....
        /*6214*/ 	.word	0x00117ab0


	//   ....[236]....
        /*6218*/ 	.word	0x00117ae0


	//   ....[237]....
        /*621c*/ 	.word	0x00117b20


	//   ....[238]....
        /*6220*/ 	.word	0x00117b50


	//   ....[239]....
        /*6224*/ 	.word	0x00117b70


	//   ....[240]....
        /*6228*/ 	.word	0x00117bd0


	//   ....[241]....
        /*622c*/ 	.word	0x00117bf0


	//   ....[242]....
        /*6230*/ 	.word	0x00117c50


	//   ....[243]....
        /*6234*/ 	.word	0x00117c70


	//   ....[244]....
        /*6238*/ 	.word	0x00117ce0


	//   ....[245]....
        /*623c*/ 	.word	0x00117d00


	//   ....[246]....
        /*6240*/ 	.word	0x00117d50


	//   ....[247]....
        /*6244*/ 	.word	0x00117d80


	//   ....[248]....
        /*6248*/ 	.word	0x00117ed0


	//   ....[249]....
        /*624c*/ 	.word	0x00117ef0


	//   ....[250]....
        /*6250*/ 	.word	0x00117f50


	//   ....[251]....
        /*6254*/ 	.word	0x00117f70


	//   ....[252]....
        /*6258*/ 	.word	0x00117f90


	//   ....[253]....
        /*625c*/ 	.word	0x00117fb0


	//   ....[254]....
        /*6260*/ 	.word	0x00117fd0


	//----- nvinfo : EIATTR_EXIT_INSTR_OFFSETS
	.align		4
.L_41:
        /*6264*/ 	.byte	0x04, 0x1c
        /*6266*/ 	.short	(.L_43 - .L_42)


	//   ....[0]....
.L_42:
        /*6268*/ 	.word	0x00140610


	//   ....[1]....
        /*626c*/ 	.word	0x00140630


	//----- nvinfo : EIATTR_REQNTID
	.align		4
.L_43:
        /*6270*/ 	.byte	0x04, 0x10
        /*6272*/ 	.short	(.L_45 - .L_44)
.L_44:
        /*6274*/ 	.word	0x00000020
        /*6278*/ 	.word	0x00000001
        /*627c*/ 	.word	0x00000001


	//----- nvinfo : EIATTR_CBANK_PARAM_SIZE
	.align		4
.L_45:
        /*6280*/ 	.byte	0x03, 0x19
        /*6282*/ 	.short	0x0050


	//----- nvinfo : EIATTR_PARAM_CBANK
	.align		4
        /*6284*/ 	.byte	0x04, 0x0a
        /*6286*/ 	.short	(.L_47 - .L_46)
	.align		4
.L_46:
        /*6288*/ 	.word	index@(.nv.constant0.matmul_kernel)
        /*628c*/ 	.short	0x0210
        /*628e*/ 	.short	0x0050


	//----- nvinfo : EIATTR_SW_WAR
	.align		4
.L_47:
        /*6290*/ 	.byte	0x04, 0x36
        /*6292*/ 	.short	(.L_49 - .L_48)
.L_48:
        /*6294*/ 	.word	0x00000008
.L_49:


//--------------------- .nv.callgraph             --------------------------
	.section	.nv.callgraph,"",@"SHT_CUDA_CALLGRAPH"
	.align	4
	.sectionentsize	8
	.align		4
        /*0000*/ 	.word	0x00000000
	.align		4
        /*0004*/ 	.word	0xffffffff
	.align		4
        /*0008*/ 	.word	0x00000000
	.align		4
        /*000c*/ 	.word	0xfffffffe
	.align		4
        /*0010*/ 	.word	0x00000000
	.align		4
        /*0014*/ 	.word	0xfffffffd
	.align		4
        /*0018*/ 	.word	0x00000000
	.align		4
        /*001c*/ 	.word	0xfffffffc


//--------------------- .text.matmul_kernel       --------------------------
	.section	.text.matmul_kernel,"ax",@progbits
	.align	128
        .global         matmul_kernel
        .type           matmul_kernel,@function
        .size           matmul_kernel,(.L_x_3 - matmul_kernel)
        .other          matmul_kernel,@"STO_CUDA_ENTRY STV_DEFAULT"
matmul_kernel:
.text.matmul_kernel:
[----:B------:R-:W1:Y:S08]  /*0000*/  LDC R1, c[0x0][0x28] ;  /* 0x00000a00ff017b82 */ /* 0x000e700000000800 */
[----:B------:R-:W2:Y:S01]  /*0010*/  LDC.64 R122, c[0x0][0x228] ;  /* 0x00008a00ff7a7b82 */ /* 0x000ea20000000a00 */
[----:B------:R-:W3:Y:S01]  /*0020*/  S2R R5, SR_CTAID.X ;  /* 0x0000000000057919 */ /* 0x000ee20000002500 */
[----:B-1----:R-:W-:Y:S01]  /*0030*/  VIADD R1, R1, 0xffff9570 ;  /* 0xffff957001017836 */ /* 0x002fe20000000000 */
[----:B------:R-:W-:Y:S01]  /*0040*/  ULDC UR8, c[0x0][0x230] ;  /* 0x00008c0000087ab9 */ /* 0x000fe20000000800 */
[----:B------:R-:W-:Y:S01]  /*0050*/  ULDC UR5, c[0x0][0x230] ;  /* 0x00008c0000057ab9 */ /* 0x000fe20000000800 */
[----:B------:R-:W1:Y:S01]  /*0060*/  S2R R15, SR_TID.X ;  /* 0x00000000000f7919 */ /* 0x000e620000002100 */
[----:B------:R-:W-:Y:S01]  /*0070*/  ULDC UR34, c[0x0][0x240] ;  /* 0x0000900000227ab9 */ /* 0x000fe20000000800 */
        /* <DEDUP_REMOVED lines=13> */
[----:B------:R-:W-:Y:S01]  /*0150*/  ULDC.64 UR6, c[0x0][0x218] ;  /* 0x0000860000067ab9 */ /* 0x000fe20000000a00 */
[----:B------:R-:W-:Y:S01]  /*0160*/  ULDC UR10, c[0x0][0x240] ;  /* 0x00009000000a7ab9 */ /* 0x000fe20000000800 */
[----:B------:R-:W-:Y:S01]  /*0170*/  ULDC UR57, c[0x0][0x240] ;  /* 0x0000900000397ab9 */ /* 0x000fe20000000800 */
[----:B------:R-:W-:Y:S01]  /*0180*/  ULDC UR49, c[0x0][0x240] ;  /* 0x0000900000317ab9 */ /* 0x000fe20000000800 */
[----:B--2---:R-:W-:Y:S01]  /*0190*/  VIADD R0, R123, 0xff ;  /* 0x000000ff7b007836 */ /* 0x004fe20000000000 */
[----:B------:R2:W-:Y:S01]  /*01a0*/  STL [R1+0x568c], R123 ;  /* 0x00568c7b01007387 */ /* 0x0005e20000100800 */
[----:B------:R-:W-:Y:S01]  /*01b0*/  ULDC UR43, c[0x0][0x240] ;  /* 0x00009000002b7ab9 */ /* 0x000fe20000000800 */
[----:B------:R-:W-:Y:S01]  /*01c0*/  ULDC UR35, c[0x0][0x240] ;  /* 0x0000900000237ab9 */ /* 0x000fe20000000800 */
[----:B------:R-:W-:Y:S01]  /*01d0*/  ULDC UR11, c[0x0][0x240] ;  /* 0x00009000000b7ab9 */ /* 0x000fe20000000800 */
[----:B------:R-:W-:Y:S01]  /*01e0*/  SHF.R.S32.HI R3, RZ, 0x1f, R0 ;  /* 0x0000001fff037819 */ /* 0x000fe20000011400 */
[----:B------:R-:W-:Y:S01]  /*01f0*/  STL [R1+0x5638], R122 ;  /* 0x0056387a01007387 */ /* 0x000fe20000100800 */
[----:B------:R-:W-:Y:S01]  /*0200*/  ULDC UR58, c[0x0][0x240] ;  /* 0x00009000003a7ab9 */ /* 0x000fe20000000800 */
[----:B------:R-:W-:Y:S01]  /*0210*/  ULDC UR50, c[0x0][0x240] ;  /* 0x0000900000327ab9 */ /* 0x000fe20000000800 */
[----:B------:R-:W-:Y:S01]  /*0220*/  LEA.HI R3, R3, R0, RZ, 0x8 ;  /* 0x0000000003037211 */ /* 0x000fe200078f40ff */
[----:B------:R-:W-:Y:S01]  /*0230*/  ULDC UR44, c[0x0][0x240] ;  /* 0x00009000002c7ab9 */ /* 0x000fe20000000800 */
[----:B---3--:R-:W-:Y:S01]  /*0240*/  IABS R8, R5 ;  /* 0x0000000500087213 */ /* 0x008fe20000000000 */
[----:B------:R-:W-:Y:S01]  /*0250*/  ULDC UR36, c[0x0][0x240] ;  /* 0x0000900000247ab9 */ /* 0x000fe20000000800 */
[----:B------:R-:W-:Y:S01]  /*0260*/  SHF.R.S32.HI R3, RZ, 0x8, R3 ;  /* 0x00000008ff037819 */ /* 0x000fe20000011403 */
[----:B------:R-:W-:Y:S01]  /*0270*/  ULDC UR20, c[0x0][0x240] ;  /* 0x0000900000147ab9 */ /* 0x000fe20000000800 */
[----:B-1----:R-:W-:Y:S01]  /*0280*/  LOP3.LUT R15, R15, 0x1f, RZ, 0xc0, !PT ;  /* 0x0000001f0f0f7812 */ /* 0x002fe200078ec0ff */
[----:B------:R-:W-:Y:S01]  /*0290*/  ULDC UR12, c[0x0][0x240] ;  /* 0x00009000000c7ab9 */ /* 0x000fe20000000800 */
[----:B------:R-:W-:Y:S01]  /*02a0*/  ULDC UR59, c[0x0][0x240] ;  /* 0x00009000003b7ab9 */ /* 0x000fe20000000800 */
[----:B------:R-:W-:Y:S01]  /*02b0*/  IMAD.SHL.U32 R4, R3, 0x8, RZ ;  /* 0x0000000803047824 */ /* 0x000fe200078e00ff */
[----:B------:R-:W-:Y:S01]  /*02c0*/  ULDC UR51, c[0x0][0x240] ;  /* 0x0000900000337ab9 */ /* 0x000fe20000000800 */
[----:B------:R-:W-:Y:S01]  /*02d0*/  ULDC UR45, c[0x0][0x240] ;  /* 0x00009000002d7ab9 */ /* 0x000fe20000000800 */
[----:B------:R-:W-:Y:S01]  /*02e0*/  ULDC UR37, c[0x0][0x240] ;  /* 0x0000900000257ab9 */ /* 0x000fe20000000800 */
[----:B------:R-:W-:Y:S01]  /*02f0*/  ULDC UR21, c[0x0][0x240] ;  /* 0x0000900000157ab9 */ /* 0x000fe20000000800 */
[-C--:B------:R-:W-:Y:S01]  /*0300*/  IABS R7, R4.reuse ;  /* 0x0000000400077213 */ /* 0x080fe20000000000 */
[----:B------:R-:W-:Y:S01]  /*0310*/  ULDC UR13, c[0x0][0x240] ;  /* 0x00009000000d7ab9 */ /* 0x000fe20000000800 */
[----:B------:R-:W-:Y:S01]  /*0320*/  IABS R10, R4 ;  /* 0x00000004000a7213 */ /* 0x000fe20000000000 */
[----:B------:R-:W-:Y:S01]  /*0330*/  ULDC UR52, c[0x0][0x240] ;  /* 0x0000900000347ab9 */ /* 0x000fe20000000800 */
[----:B------:R-:W1:Y:S01]  /*0340*/  I2F.RP R0, R7 ;  /* 0x0000000700007306 */ /* 0x000e620000209400 */
        /* <DEDUP_REMOVED lines=14> */
[----:B-1----:R-:W1:Y:S01]  /*0430*/  MUFU.RCP R0, R0 ;  /* 0x0000000000007308 */ /* 0x002e620000001000 */
[----:B------:R-:W-:Y:S01]  /*0440*/  ULDC UR54, c[0x0][0x240] ;  /* 0x0000900000367ab9 */ /* 0x000fe20000000800 */
[----:B------:R-:W-:Y:S01]  /*0450*/  ULDC UR60, c[0x0][0x240] ;  /* 0x00009000003c7ab9 */ /* 0x000fe20000000800 */
[----:B------:R-:W-:Y:S01]  /*0460*/  ULDC UR40, c[0x0][0x240] ;  /* 0x0000900000287ab9 */ /* 0x000fe20000000800 */
[----:B------:R-:W-:Y:S01]  /*0470*/  ULDC UR53, c[0x0][0x240] ;  /* 0x0000900000357ab9 */ /* 0x000fe20000000800 */
[----:B------:R-:W-:Y:S01]  /*0480*/  ULDC UR47, c[0x0][0x240] ;  /* 0x00009000002f7ab9 */ /* 0x000fe20000000800 */
[----:B------:R-:W-:Y:S01]  /*0490*/  ULDC UR39, c[0x0][0x240] ;  /* 0x0000900000277ab9 */ /* 0x000fe20000000800 */
[----:B-1----:R-:W-:-:S02]  /*04a0*/  VIADD R2, R0, 0xffffffe ;  /* 0x0ffffffe00027836 */ /* 0x002fc40000000000 */
[----:B------:R-:W-:Y:S01]  /*04b0*/  IMAD.MOV R0, RZ, RZ, -R10 ;  /* 0x000000ffff007224 */ /* 0x000fe200078e0a0a */
[----:B------:R-:W-:Y:S01]  /*04c0*/  IABS R10, R122 ;  /* 0x0000007a000a7213 */ /* 0x000fe20000000000 */
[----:B------:R1:W3:Y:S02]  /*04d0*/  F2I.FTZ.U32.TRUNC.NTZ R3, R2 ;  /* 0x0000000200037305 */ /* 0x0002e4000021f000 */
[----:B-1----:R-:W-:Y:S02]  /*04e0*/  IMAD.MOV.U32 R2, RZ, RZ, RZ ;  /* 0x000000ffff027224 */ /* 0x002fe400078e00ff */
[----:B---3--:R-:W-:-:S04]  /*04f0*/  IMAD.MOV R6, RZ, RZ, -R3 ;  /* 0x000000ffff067224 */ /* 0x008fc800078e0a03 */
[----:B------:R-:W-:Y:S02]  /*0500*/  IMAD R9, R6, R7, RZ ;  /* 0x0000000706097224 */ /* 0x000fe400078e02ff */
[----:B------:R-:W-:Y:S01]  /*0510*/  IMAD.MOV.U32 R6, RZ, RZ, R8 ;  /* 0x000000ffff067224 */ /* 0x000fe200078e0008 */
[----:B------:R-:W-:Y:S01]  /*0520*/  IABS R8, R123 ;  /* 0x0000007b00087213 */ /* 0x000fe20000000000 */
[----:B------:R-:W-:-:S06]  /*0530*/  IMAD.HI.U32 R3, R3, R9, R2 ;  /* 0x0000000903037227 */ /* 0x000fcc00078e0002 */
[----:B------:R-:W-:-:S04]  /*0540*/  IMAD.HI.U32 R3, R3, R6, RZ ;  /* 0x0000000603037227 */ /* 0x000fc800078e00ff */
[----:B------:R-:W-:-:S05]  /*0550*/  IMAD R0, R3, R0, R6 ;  /* 0x0000000003007224 */ /* 0x000fca00078e0206 */
[----:B------:R-:W-:-:S13]  /*0560*/  ISETP.GT.U32.AND P1, PT, R7, R0, PT ;  /* 0x000000000700720c */ /* 0x000fda0003f24070 */
[----:B------:R-:W-:Y:S02]  /*0570*/  @!P1 IMAD.IADD R0, R0, 0x1, -R7 ;  /* 0x0000000100009824 */ /* 0x000fe400078e0a07 */
[----:B------:R-:W-:Y:S01]  /*0580*/  @!P1 VIADD R3, R3, 0x1 ;  /* 0x0000000103039836 */ /* 0x000fe20000000000 */
[----:B------:R-:W-:Y:S02]  /*0590*/  ISETP.NE.AND P1, PT, R4, RZ, PT ;  /* 0x000000ff0400720c */ /* 0x000fe40003f25270 */
[----:B------:R-:W-:Y:S02]  /*05a0*/  ISETP.GE.U32.AND P0, PT, R0, R7, PT ;  /* 0x000000070000720c */ /* 0x000fe40003f06070 */
[----:B------:R-:W-:Y:S01]  /*05b0*/  LOP3.LUT R0, R5, R4, RZ, 0x3c, !PT ;  /* 0x0000000405007212 */ /* 0x000fe200078e3cff */
[----:B------:R-:W1:Y:S03]  /*05c0*/  I2F.RP R7, R8 ;  /* 0x0000000800077306 */ /* 0x000e660000209400 */
[----:B------:R-:W-:Y:S01]  /*05d0*/  ISETP.GE.AND P2, PT, R0, RZ, PT ;  /* 0x000000ff0000720c */ /* 0x000fe20003f46270 */
[----:B------:R-:W-:-:S06]  /*05e0*/  VIADD R0, R122, 0xff ;  /* 0x000000ff7a007836 */ /* 0x000fcc0000000000 */
[----:B------:R-:W-:-:S04]  /*05f0*/  @P0 VIADD R3, R3, 0x1 ;  /* 0x0000000103030836 */ /* 0x000fc80000000000 */
[----:B------:R-:W-:Y:S01]  /*0600*/  IMAD.MOV.U32 R2, RZ, RZ, R3 ;  /* 0x000000ffff027224 */ /* 0x000fe200078e0003 */
[----:B------:R-:W-:Y:S01]  /*0610*/  SHF.R.S32.HI R3, RZ, 0x1f, R0 ;  /* 0x0000001fff037819 */ /* 0x000fe20000011400 */
[----:B-1----:R-:W-:Y:S02]  /*0620*/  MUFU.RCP R7, R7 ;  /* 0x0000000700077308 */ /* 0x002fe40000001000 */
[----:B------:R-:W-:Y:S01]  /*0630*/  @!P2 IMAD.MOV R2, RZ, RZ, -R2 ;  /* 0x000000ffff02a224 */ /* 0x000fe200078e0a02 */
[----:B------:R-:W-:Y:S02]  /*0640*/  @!P1 LOP3.LUT R2, RZ, R4, RZ, 0x33, !PT ;  /* 0x00000004ff029212 */ /* 0x000fe400078e33ff */
[----:B------:R-:W-:-:S03]  /*0650*/  LEA.HI R3, R3, R0, RZ, 0x8 ;  /* 0x0000000003037211 */ /* 0x000fc600078f40ff */
[----:B------:R-:W-:Y:S02]  /*0660*/  IMAD.SHL.U32 R11, R2, 0x8, RZ ;  /* 0x00000008020b7824 */ /* 0x000fe400078e00ff */
[----:B------:R-:W-:-:S03]  /*0670*/  IMAD.MOV R2, RZ, RZ, -R2 ;  /* 0x000000ffff027224 */ /* 0x000fc600078e0a02 */
[----:B------:R-:W-:Y:S01]  /*0680*/  LEA.HI.SX32 R3, R3, -R11, 0x18 ;  /* 0x8000000b03037211 */ /* 0x000fe200078fc2ff */
[----:B------:R-:W-:Y:S02]  /*0690*/  IMAD R12, R4, R2, R5 ;  /* 0x00000002040c7224 */ /* 0x000fe400078e0205 */
[----:B------:R-:W-:Y:S01]  /*06a0*/  IMAD.MOV.U32 R2, RZ, RZ, RZ ;  /* 0x000000ffff027224 */ /* 0x000fe200078e00ff */
[----:B------:R-:W-:-:S04]  /*06b0*/  VIMNMX R13, R3, 0x8, PT ;  /* 0x00000008030d7848 */ /* 0x000fc80003fe0100 */
[-C--:B------:R-:W-:Y:S02]  /*06c0*/  IABS R9, R13.reuse ;  /* 0x0000000d00097213 */ /* 0x080fe40000000000 */
[----:B------:R-:W-:Y:S02]  /*06d0*/  IABS R4, R13 ;  /* 0x0000000d00047213 */ /* 0x000fe40000000000 */
[----:B------:R-:W1:Y:S08]  /*06e0*/  I2F.RP R0, R9 ;  /* 0x0000000900007306 */ /* 0x000e700000209400 */
[----:B-1----:R-:W1:Y:S02]  /*06f0*/  MUFU.RCP R0, R0 ;  /* 0x0000000000007308 */ /* 0x002e640000001000 */
[----:B-1----:R-:W-:Y:S01]  /*0700*/  VIADD R3, R0, 0xffffffe ;  /* 0x0ffffffe00037836 */ /* 0x002fe20000000000 */
[----:B------:R-:W-:-:S05]  /*0710*/  IABS R0, R12 ;  /* 0x0000000c00007213 */ /* 0x000fca0000000000 */
[----:B------:R-:W1:Y:S02]  /*0720*/  F2I.FTZ.U32.TRUNC.NTZ R3, R3 ;  /* 0x0000000300037305 */ /* 0x000e64000021f000 */
[----:B-1----:R-:W-:-:S04]  /*0730*/  IMAD.MOV R6, RZ, RZ, -R3 ;  /* 0x000000ffff067224 */ /* 0x002fc800078e0a03 */
[----:B------:R-:W-:Y:S02]  /*0740*/  IMAD R5, R6, R9, RZ ;  /* 0x0000000906057224 */ /* 0x000fe400078e02ff */
[----:B------:R-:W1:Y:S02]  /*0750*/  I2F.RP R6, R10 ;  /* 0x0000000a00067306 */ /* 0x000e640000209400 */
[----:B------:R-:W-:-:S04]  /*0760*/  IMAD.HI.U32 R2, R3, R5, R2 ;  /* 0x0000000503027227 */ /* 0x000fc800078e0002 */
[----:B------:R-:W-:Y:S02]  /*0770*/  IMAD.MOV.U32 R3, RZ, RZ, R0 ;  /* 0x000000ffff037224 */ /* 0x000fe400078e0000 */
[----:B------:R-:W-:Y:S02]  /*0780*/  IMAD.MOV R0, RZ, RZ, -R4 ;  /* 0x000000ffff007224 */ /* 0x000fe400078e0a04 */
[----:B------:R-:W-:-:S04]  /*0790*/  IMAD.HI.U32 R2, R2, R3, RZ ;  /* 0x0000000302027227 */ /* 0x000fc800078e00ff */
[----:B------:R-:W-:Y:S01]  /*07a0*/  IMAD R0, R2, R0, R3 ;  /* 0x0000000002007224 */ /* 0x000fe200078e0203 */
[----:B-1----:R-:W1:Y:S01]  /*07b0*/  MUFU.RCP R6, R6 ;  /* 0x0000000600067308 */ /* 0x002e620000001000 */
[----:B------:R-:W-:-:S03]  /*07c0*/  VIADD R4, R7, 0xffffffe ;  /* 0x0ffffffe07047836 */ /* 0x000fc60000000000 */
[----:B------:R-:W-:-:S04]  /*07d0*/  ISETP.GT.U32.AND P1, PT, R9, R0, PT ;  /* 0x000000000900720c */ /* 0x000fc80003f24070 */
[----:B------:R-:W3:Y:S09]  /*07e0*/  F2I.FTZ.U32.TRUNC.NTZ R5, R4 ;  /* 0x0000000400057305 */ /* 0x000ef2000021f000 */
[----:B------:R-:W-:Y:S02]  /*07f0*/  @!P1 IMAD.IADD R0, R0, 0x1, -R9 ;  /* 0x0000000100009824 */ /* 0x000fe400078e0a09 */
[----:B------:R-:W-:Y:S01]  /*0800*/  @!P1 VIADD R2, R2, 0x1 ;  /* 0x0000000102029836 */ /* 0x000fe20000000000 */
[----:B------:R-:W-:Y:S01]  /*0810*/  ISETP.NE.AND P1, PT, R13, RZ, PT ;  /* 0x000000ff0d00720c */ /* 0x000fe20003f25270 */
[----:B-1----:R-:W-:Y:S01]  /*0820*/  VIADD R3, R6, 0xffffffe ;  /* 0x0ffffffe06037836 */ /* 0x002fe20000000000 */
[----:B------:R-:W-:Y:S01]  /*0830*/  ISETP.GE.U32.AND P0, PT, R0, R9, PT ;  /* 0x000000090000720c */ /* 0x000fe20003f06070 */
[----:B---3--:R-:W-:Y:S01]  /*0840*/  IMAD.MOV R9, RZ, RZ, -R5 ;  /* 0x000000ffff097224 */ /* 0x008fe200078e0a05 */
[----:B------:R-:W-:Y:S01]  /*0850*/  LOP3.LUT R0, R12, R13, RZ, 0x3c, !PT ;  /* 0x0000000d0c007212 */ /* 0x000fe200078e3cff */
[----:B------:R-:W-:-:S02]  /*0860*/  IMAD.MOV.U32 R4, RZ, RZ, RZ ;  /* 0x000000ffff047224 */ /* 0x000fc400078e00ff */
[----:B------:R-:W1:Y:S01]  /*0870*/  F2I.FTZ.U32.TRUNC.NTZ R3, R3 ;  /* 0x0000000300037305 */ /* 0x000e62000021f000 */
[----:B------:R-:W-:Y:S01]  /*0880*/  ISETP.GE.AND P2, PT, R0, RZ, PT ;  /* 0x000000ff0000720c */ /* 0x000fe20003f46270 */
[----:B------:R-:W-:-:S04]  /*0890*/  IMAD R9, R9, R8, RZ ;  /* 0x0000000809097224 */ /* 0x000fc800078e02ff */
[----:B------:R-:W-:-:S04]  /*08a0*/  IMAD.HI.U32 R9, R5, R9, R4 ;  /* 0x0000000905097227 */ /* 0x000fc800078e0004 */
[----:B------:R-:W-:-:S04]  /*08b0*/  @P0 VIADD R2, R2, 0x1 ;  /* 0x0000000102020836 */ /* 0x000fc80000000000 */
[----:B------:R-:W-:Y:S01]  /*08c0*/  @!P2 IMAD.MOV R2, RZ, RZ, -R2 ;  /* 0x000000ffff02a224 */ /* 0x000fe200078e0a02 */
[----:B------:R-:W-:Y:S01]  /*08d0*/  @!P1 LOP3.LUT R2, RZ, R13, RZ, 0x33, !PT ;  /* 0x0000000dff029212 */ /* 0x000fe200078e33ff */
[----:B-1----:R-:W-:-:S03]  /*08e0*/  IMAD.MOV R7, RZ, RZ, -R3 ;  /* 0x000000ffff077224 */ /* 0x002fc600078e0a03 */
[C---:B------:R-:W-:Y:S01]  /*08f0*/  IADD3 R0, -R2.reuse, RZ, RZ ;  /* 0x000000ff02007210 */ /* 0x040fe20007ffe1ff */
[----:B------:R-:W-:Y:S02]  /*0900*/  IMAD.SHL.U32 R248, R2, 0x100, RZ ;  /* 0x0000010002f87824 */ /* 0x000fe400078e00ff */
[----:B------:R-:W-:Y:S02]  /*0910*/  IMAD R5, R7, R10, RZ ;  /* 0x0000000a07057224 */ /* 0x000fe400078e02ff */
[C---:B------:R-:W-:Y:S01]  /*0920*/  VIADD R14, R248.reuse, 0xff ;  /* 0x000000fff80e7836 */ /* 0x040fe20000000000 */
[----:B------:R-:W-:Y:S01]  /*0930*/  STL [R1+0x34a8], R248 ;  /* 0x0034a8f801007387 */ /* 0x000fe20000100800 */
[----:B------:R-:W-:Y:S02]  /*0940*/  IMAD.MOV.U32 R2, RZ, RZ, RZ ;  /* 0x000000ffff027224 */ /* 0x000fe400078e00ff */
[----:B------:R-:W-:Y:S01]  /*0950*/  VIADD R6, R248, 0x1 ;  /* 0x00000001f8067836 */ /* 0x000fe20000000000 */
[----:B------:R-:W-:Y:S01]  /*0960*/  IABS R247, R14 ;  /* 0x0000000e00f77213 */ /* 0x000fe20000000000 */
[----:B------:R-:W-:Y:S01]  /*0970*/  IMAD R0, R13, R0, R12 ;  /* 0x000000000d007224 */ /* 0x000fe200078e020c */
[----:B------:R-:W-:Y:S01]  /*0980*/  STL [R1+0x55d0], R14 ;  /* 0x0055d00e01007387 */ /* 0x000fe20000100800 */
[----:B------:R-:W-:Y:S01]  /*0990*/  IMAD.HI.U32 R3, R3, R5, R2 ;  /* 0x0000000503037227 */ /* 0x000fe200078e0002 */
[----:B------:R-:W-:-:S02]  /*09a0*/  IABS R4, R6 ;  /* 0x0000000600047213 */ /* 0x000fc40000000000 */
[----:B------:R-:W-:Y:S01]  /*09b0*/  ISETP.GE.AND P6, PT, R6, RZ, PT ;  /* 0x000000ff0600720c */ /* 0x000fe20003fc6270 */
[----:B------:R-:W-:Y:S01]  /*09c0*/  IMAD.HI.U32 R2, R9, R247, RZ ;  /* 0x000000f709027227 */ /* 0x000fe200078e00ff */
[----:B------:R-:W-:-:S03]  /*09d0*/  ISETP.GE.AND P4, PT, R14, RZ, PT ;  /* 0x000000ff0e00720c */ /* 0x000fc60003f86270 */
[----:B------:R-:W-:Y:S02]  /*09e0*/  IMAD.IADD R0, R11, 0x1, R0 ;  /* 0x000000010b007824 */ /* 0x000fe400078e0200 */
[----:B------:R-:W-:Y:S02]  /*09f0*/  IMAD.MOV R6, RZ, RZ, -R2 ;  /* 0x000000ffff067224 */ /* 0x000fe400078e0a02 */
[----:B------:R-:W-:Y:S01]  /*0a00*/  IMAD.SHL.U32 R2, R0, 0x100, RZ ;  /* 0x0000010000027824 */ /* 0x000fe200078e00ff */
[----:B------:R-:W-:Y:S01]  /*0a10*/  PRMT R13, R15, 0x6540, R0 ;  /* 0x000065400f0d7816 */ /* 0x000fe20000000000 */
[----:B------:R-:W-:Y:S02]  /*0a20*/  VIADD R12, R248, 0x2 ;  /* 0x00000002f80c7836 */ /* 0x000fe40000000000 */
[----:B------:R-:W-:Y:S01]  /*0a30*/  IMAD.MOV.U32 R5, RZ, RZ, R4 ;  /* 0x000000ffff057224 */ /* 0x000fe200078e0004 */
[----:B------:R-:W-:Y:S01]  /*0a40*/  LOP3.LUT R2, R2, 0x20, R15, 0xfe, !PT ;  /* 0x0000002002027812 */ /* 0x000fe200078efe0f */
[----:B------:R-:W-:Y:S01]  /*0a50*/  STL [R1+0x34ac], R13 ;  /* 0x0034ac0d01007387 */ /* 0x000fe20000100800 */
[----:B------:R-:W-:Y:S01]  /*0a60*/  IABS R7, R12 ;  /* 0x0000000c00077213 */ /* 0x000fe20000000000 */
[----:B------:R-:W-:Y:S01]  /*0a70*/  IMAD.HI.U32 R4, R9, R5, RZ ;  /* 0x0000000509047227 */ /* 0x000fe200078e00ff */
[----:B------:R-:W-:Y:S01]  /*0a80*/  IABS R229, R2 ;  /* 0x0000000200e57213 */ /* 0x000fe20000000000 */
[----:B------:R1:W-:Y:S01]  /*0a90*/  STL [R1+0x34b0], R2 ;  /* 0x0034b00201007387 */ /* 0x0003e20000100800 */
[C---:B------:R-:W-:Y:S01]  /*0aa0*/  LOP3.LUT R0, R13.reuse, 0x40, RZ, 0xfc, !PT ;  /* 0x000000400d007812 */ /* 0x040fe200078efcff */
[----:B------:R-:W-:Y:S01]  /*0ab0*/  IMAD.MOV R4, RZ, RZ, -R4 ;  /* 0x000000ffff047224 */ /* 0x000fe200078e0a04 */
[----:B------:R-:W-:Y:S01]  /*0ac0*/  IABS R236, R13 ;  /* 0x0000000d00ec7213 */ /* 0x000fe20000000000 */
[C---:B------:R-:W-:Y:S01]  /*0ad0*/  IMAD R247, R8.reuse, R6, R247 ;  /* 0x0000000608f77224 */ /* 0x040fe200078e02f7 */
[----:B------:R-:W-:Y:S01]  /*0ae0*/  IABS R231, R0 ;  /* 0x0000000000e77213 */ /* 0x000fe20000000000 */
[----:B------:R-:W-:Y:S01]  /*0af0*/  IMAD R5, R8, R4, R5 ;  /* 0x0000000408057224 */ /* 0x000fe200078e0205 */
[----:B------:R3:W-:Y:S01]  /*0b00*/  STL [R1+0x34b4], R0 ;  /* 0x0034b40001007387 */ /* 0x0007e20000100800 */
[----:B--2---:R-:W-:Y:S01]  /*0b10*/  LOP3.LUT R123, R13, 0x60, RZ, 0xfc, !PT ;  /* 0x000000600d7b7812 */ /* 0x004fe200078efcff */
[----:B------:R-:W-:Y:S01]  /*0b20*/  VIADD R43, R248, 0xb3 ;  /* 0x000000b3f82b7836 */ /* 0x000fe20000000000 */
[----:B------:R-:W-:Y:S01]  /*0b30*/  ISETP.GT.U32.AND P1, PT, R8, R247, PT ;  /* 0x000000f70800720c */ /* 0x000fe20003f24070 */
[----:B-1----:R-:W-:Y:S01]  /*0b40*/  IMAD.HI.U32 R2, R9, R7, RZ ;  /* 0x0000000709027227 */ /* 0x002fe200078e00ff */
[----:B------:R-:W-:Y:S01]  /*0b50*/  IABS R232, R123 ;  /* 0x0000007b00e87213 */ /* 0x000fe20000000000 */
[----:B------:R-:W-:Y:S01]  /*0b60*/  STL [R1+0x34b8], R123 ;  /* 0x0034b87b01007387 */ /* 0x000fe20000100800 */
[----:B------:R-:W-:Y:S01]  /*0b70*/  LOP3.LUT R6, R13, 0x80, RZ, 0xfc, !PT ;  /* 0x000000800d067812 */ /* 0x000fe200078efcff */
[----:B------:R-:W-:Y:S01]  /*0b80*/  IMAD.MOV R4, RZ, RZ, -R2 ;  /* 0x000000ffff047224 */ /* 0x000fe200078e0a02 */
[----:B------:R-:W-:Y:S01]  /*0b90*/  IABS R40, R43 ;  /* 0x0000002b00287213 */ /* 0x000fe20000000000 */
[----:B------:R-:W-:Y:S01]  /*0ba0*/  IMAD.HI.U32 R2, R3, R229, RZ ;  /* 0x000000e503027227 */ /* 0x000fe200078e00ff */
[----:B------:R-:W-:Y:S01]  /*0bb0*/  STL [R1+0x5690], R123 ;  /* 0x0056907b01007387 */ /* 0x000fe20000100800 */
[----:B------:R-:W-:-:S02]  /*0bc0*/  IABS R78, R6 ;  /* 0x00000006004e7213 */ /* 0x000fc40000000000 */
[----:B------:R-:W-:Y:S01]  /*0bd0*/  IMAD R7, R8, R4, R7 ;  /* 0x0000000408077224 */ /* 0x000fe200078e0207 */
[----:B------:R1:W-:Y:S01]  /*0be0*/  STL [R1+0x34c8], R6 ;  /* 0x0034c80601007387 */ /* 0x0003e20000100800 */
[----:B------:R-:W-:Y:S02]  /*0bf0*/  IMAD.MOV R4, RZ, RZ, -R2 ;  /* 0x000000ffff047224 */ /* 0x000fe400078e0a02 */
[----:B---3--:R-:W-:-:S04]  /*0c00*/  IMAD.HI.U32 R0, R3, R236, RZ ;  /* 0x000000ec03007227 */ /* 0x008fc800078e00ff */
[C---:B------:R-:W-:Y:S01]  /*0c10*/  IMAD R229, R10.reuse, R4, R229 ;  /* 0x000000040ae57224 */ /* 0x040fe200078e02e5 */
[----:B------:R-:W-:Y:S01]  /*0c20*/  LOP3.LUT R4, R13, 0xc0, RZ, 0xfc, !PT ;  /* 0x000000c00d047812 */ /* 0x000fe200078efcff */
[----:B------:R-:W-:Y:S01]  /*0c30*/  @!P1 IMAD.IADD R247, R247, 0x1, -R8 ;  /* 0x00000001f7f79824 */ /* 0x000fe200078e0a08 */
[----:B-1----:R-:W-:Y:S01]  /*0c40*/  LOP3.LUT R6, R13, 0xa0, RZ, 0xfc, !PT ;  /* 0x000000a00d067812 */ /* 0x002fe200078efcff */
[----:B------:R-:W-:Y:S01]  /*0c50*/  IMAD.MOV R11, RZ, RZ, -R0 ;  /* 0x000000ffff0b7224 */ /* 0x000fe200078e0a00 */
[----:B------:R-:W-:Y:S01]  /*0c60*/  ISETP.GT.U32.AND P1, PT, R10, R229, PT ;  /* 0x000000e50a00720c */ /* 0x000fe20003f24070 */
[C---:B------:R-:W-:Y:S01]  /*0c70*/  IMAD.HI.U32 R0, R3.reuse, R231, RZ ;  /* 0x000000e703007227 */ /* 0x040fe200078e00ff */
[----:B------:R-:W-:Y:S01]  /*0c80*/  ISETP.GT.U32.AND P5, PT, R8, R247, PT ;  /* 0x000000f70800720c */ /* 0x000fe20003fa4070 */
[----:B------:R-:W-:Y:S01]  /*0c90*/  STL [R1+0x34c4], R6 ;  /* 0x0034c40601007387 */ /* 0x000fe20000100800 */
[----:B------:R-:W-:Y:S01]  /*0ca0*/  IABS R237, R6 ;  /* 0x0000000600ed7213 */ /* 0x000fe20000000000 */
[----:B------:R-:W-:Y:S01]  /*0cb0*/  IMAD.MOV R0, RZ, RZ, -R0 ;  /* 0x000000ffff007224 */ /* 0x000fe200078e0a00 */
[----:B------:R-:W-:Y:S01]  /*0cc0*/  IABS R235, R4 ;  /* 0x0000000400eb7213 */ /* 0x000fe20000000000 */
[----:B------:R-:W-:Y:S01]  /*0cd0*/  IMAD R236, R10, R11, R236 ;  /* 0x0000000b0aec7224 */ /* 0x000fe200078e02ec */
[----:B------:R-:W-:Y:S01]  /*0ce0*/  STL [R1+0x34c0], R4 ;  /* 0x0034c00401007387 */ /* 0x000fe20000100800 */
[----:B------:R-:W-:-:S03]  /*0cf0*/  IMAD.HI.U32 R2, R3, R232, RZ ;  /* 0x000000e803027227 */ /* 0x000fc600078e00ff */
[C---:B------:R-:W-:Y:S01]  /*0d00*/  ISETP.GT.U32.AND P0, PT, R10.reuse, R236, PT ;  /* 0x000000ec0a00720c */ /* 0x040fe20003f04070 */
[C---:B------:R-:W-:Y:S02]  /*0d10*/  IMAD R231, R10.reuse, R0, R231 ;  /* 0x000000000ae77224 */ /* 0x040fe400078e02e7 */
[----:B------:R-:W-:Y:S01]  /*0d20*/  IMAD.MOV R11, RZ, RZ, -R2 ;  /* 0x000000ffff0b7224 */ /* 0x000fe200078e0a02 */
[----:B------:R-:W-:Y:S01]  /*0d30*/  LOP3.LUT R2, R13, 0xe0, RZ, 0xfc, !PT ;  /* 0x000000e00d027812 */ /* 0x000fe200078efcff */
[----:B------:R-:W-:Y:S01]  /*0d40*/  IMAD.HI.U32 R0, R3, R78, RZ ;  /* 0x0000004e03007227 */ /* 0x000fe200078e00ff */
[C---:B------:R-:W-:Y:S02]  /*0d50*/  ISETP.GT.U32.AND P2, PT, R10.reuse, R231, PT ;  /* 0x000000e70a00720c */ /* 0x040fe40003f44070 */
[----:B------:R-:W-:Y:S01]  /*0d60*/  IABS R234, R2 ;  /* 0x0000000200ea7213 */ /* 0x000fe20000000000 */
[----:B------:R-:W-:Y:S01]  /*0d70*/  @!P1 IMAD.IADD R229, R229, 0x1, -R10 ;  /* 0x00000001e5e59824 */ /* 0x000fe200078e0a0a */
[----:B------:R1:W-:Y:S01]  /*0d80*/  STL [R1+0x34bc], R2 ;  /* 0x0034bc0201007387 */ /* 0x0003e20000100800 */
[----:B------:R-:W-:-:S02]  /*0d90*/  IMAD R232, R10, R11, R232 ;  /* 0x0000000b0ae87224 */ /* 0x000fc400078e02e8 */
[----:B------:R-:W-:Y:S02]  /*0da0*/  IMAD.MOV R11, RZ, RZ, -R0 ;  /* 0x000000ffff0b7224 */ /* 0x000fe400078e0a00 */
[----:B------:R-:W-:Y:S01]  /*0db0*/  IMAD.HI.U32 R0, R3, R237, RZ ;  /* 0x000000ed03007227 */ /* 0x000fe200078e00ff */
[----:B------:R-:W-:-:S03]  /*0dc0*/  ISETP.GT.U32.AND P1, PT, R10, R232, PT ;  /* 0x000000e80a00720c */ /* 0x000fc60003f24070 */
[----:B------:R-:W-:Y:S01]  /*0dd0*/  @!P5 IMAD.IADD R247, R247, 0x1, -R8 ;  /* 0x00000001f7f7d824 */ /* 0x000fe200078e0a08 */
[C---:B------:R-:W-:Y:S01]  /*0de0*/  ISETP.GT.U32.AND P5, PT, R10.reuse, R229, PT ;  /* 0x000000e50a00720c */ /* 0x040fe20003fa4070 */
[----:B------:R-:W-:Y:S02]  /*0df0*/  IMAD.MOV R0, RZ, RZ, -R0 ;  /* 0x000000ffff007224 */ /* 0x000fe400078e0a00 */
[----:B------:R-:W-:Y:S02]  /*0e00*/  IMAD R78, R10, R11, R78 ;  /* 0x0000000b0a4e7224 */ /* 0x000fe400078e024e */
[--C-:B------:R-:W-:Y:S02]  /*0e10*/  @!P0 IMAD.IADD R236, R236, 0x1, -R10.reuse ;  /* 0x00000001ecec8824 */ /* 0x100fe400078e0a0a */
[C---:B------:R-:W-:Y:S01]  /*0e20*/  IMAD R237, R10.reuse, R0, R237 ;  /* 0x000000000aed7224 */ /* 0x040fe200078e02ed */
[C---:B------:R-:W-:Y:S01]  /*0e30*/  ISETP.GT.U32.AND P0, PT, R10.reuse, R78, PT ;  /* 0x0000004e0a00720c */ /* 0x040fe20003f04070 */
[----:B------:R-:W-:Y:S01]  /*0e40*/  @!P2 IMAD.IADD R231, R231, 0x1, -R10 ;  /* 0x00000001e7e7a824 */ /* 0x000fe200078e0a0a */
[C---:B------:R-:W-:Y:S01]  /*0e50*/  ISETP.GT.U32.AND P3, PT, R10.reuse, R236, PT ;  /* 0x000000ec0a00720c */ /* 0x040fe20003f64070 */
[----:B------:R-:W-:Y:S01]  /*0e60*/  @!P4 IMAD.MOV R247, RZ, RZ, -R247 ;  /* 0x000000fffff7c224 */ /* 0x000fe200078e0af7 */
[----:B------:R-:W-:Y:S01]  /*0e70*/  ISETP.GT.U32.AND P4, PT, R10, R237, PT ;  /* 0x000000ed0a00720c */ /* 0x000fe20003f84070 */
[----:B-1----:R-:W-:-:S03]  /*0e80*/  IMAD.HI.U32 R2, R3, R235, RZ ;  /* 0x000000eb03027227 */ /* 0x002fc600078e00ff */
[----:B------:R-:W-:Y:S01]  /*0e90*/  STL [R1+0x5674], R247 ;  /* 0x005674f701007387 */ /* 0x000fe20000100800 */
[----:B------:R-:W-:Y:S01]  /*0ea0*/  @!P5 IMAD.IADD R229, R229, 0x1, -R10 ;  /* 0x00000001e5e5d824 */ /* 0x000fe200078e0a0a */
[----:B------:R-:W-:Y:S01]  /*0eb0*/  ISETP.GT.U32.AND P5, PT, R10, R231, PT ;  /* 0x000000e70a00720c */ /* 0x000fe20003fa4070 */
[----:B------:R-:W-:Y:S02]  /*0ec0*/  IMAD.MOV R2, RZ, RZ, -R2 ;  /* 0x000000ffff027224 */ /* 0x000fe400078e0a02 */
[----:B------:R-:W-:-:S04]  /*0ed0*/  IMAD.HI.U32 R3, R3, R234, RZ ;  /* 0x000000ea03037227 */ /* 0x000fc800078e00ff */
[----:B------:R-:W-:Y:S01]  /*0ee0*/  IMAD R235, R10, R2, R235 ;  /* 0x000000020aeb7224 */ /* 0x000fe200078e02eb */
[----:B------:R-:W-:Y:S01]  /*0ef0*/  @!P4 IADD3 R237, R237, -R10, RZ ;  /* 0x8000000aededc210 */ /* 0x000fe20007ffe0ff */
[--C-:B------:R-:W-:Y:S01]  /*0f00*/  @!P0 IMAD.IADD R78, R78, 0x1, -R10.reuse ;  /* 0x000000014e4e8824 */ /* 0x100fe200078e0a0a */
[----:B------:R-:W-:Y:S01]  /*0f10*/  ISETP.GT.U32.AND P0, PT, R8, R5, PT ;  /* 0x000000050800720c */ /* 0x000fe20003f04070 */
[----:B------:R-:W-:Y:S02]  /*0f20*/  IMAD.MOV R3, RZ, RZ, -R3 ;  /* 0x000000ffff037224 */ /* 0x000fe400078e0a03 */
[--C-:B------:R-:W-:Y:S01]  /*0f30*/  @!P3 IMAD.IADD R236, R236, 0x1, -R10.reuse ;  /* 0x00000001ececb824 */ /* 0x100fe200078e0a0a */
[----:B------:R-:W-:Y:S01]  /*0f40*/  ISETP.GT.U32.AND P3, PT, R10, R235, PT ;  /* 0x000000eb0a00720c */ /* 0x000fe20003f64070 */
[--C-:B------:R-:W-:Y:S01]  /*0f50*/  @!P1 IMAD.IADD R232, R232, 0x1, -R10.reuse ;  /* 0x00000001e8e89824 */ /* 0x100fe200078e0a0a */
[C---:B------:R-:W-:Y:S01]  /*0f60*/  ISETP.GT.U32.AND P4, PT, R10.reuse, R78, PT ;  /* 0x0000004e0a00720c */ /* 0x040fe20003f84070 */
[----:B------:R-:W-:Y:S01]  /*0f70*/  @!P5 IMAD.IADD R231, R231, 0x1, -R10 ;  /* 0x00000001e7e7d824 */ /* 0x000fe200078e0a0a */
[C---:B------:R-:W-:Y:S01]  /*0f80*/  ISETP.GT.U32.AND P5, PT, R10.reuse, R237, PT ;  /* 0x000000ed0a00720c */ /* 0x040fe20003fa4070 */
[C---:B------:R-:W-:Y:S01]  /*0f90*/  IMAD R234, R10.reuse, R3, R234 ;  /* 0x000000030aea7224 */ /* 0x040fe200078e02ea */
[----:B------:R-:W-:Y:S01]  /*0fa0*/  ISETP.GT.U32.AND P1, PT, R10, R232, PT ;  /* 0x000000e80a00720c */ /* 0x000fe20003f24070 */
[----:B------:R-:W-:Y:S01]  /*0fb0*/  VIADD R0, R248, 0x3 ;  /* 0x00000003f8007836 */ /* 0x000fe20000000000 */
[----:B------:R-:W-:Y:S01]  /*0fc0*/  STL [R1+0x5694], R236 ;  /* 0x005694ec01007387 */ /* 0x000fe20000100800 */
[----:B------:R-:W-:Y:S01]  /*0fd0*/  @!P0 IMAD.IADD R5, R5, 0x1, -R8 ;  /* 0x0000000105058824 */ /* 0x000fe200078e0a08 */
[----:B------:R-:W-:Y:S01]  /*0fe0*/  ISETP.GT.U32.AND P2, PT, R10, R234, PT ;  /* 0x000000ea0a00720c */ /* 0x000fe20003f44070 */
[----:B------:R-:W-:Y:S01]  /*0ff0*/  VIADD R4, R248, 0x4 ;  /* 0x00000004f8047836 */ /* 0x000fe20000000000 */
[----:B------:R-:W-:Y:S01]  /*1000*/  IABS R3, R0 ;  /* 0x0000000000037213 */ /* 0x000fe20000000000 */
[--C-:B------:R-:W-:Y:S01]  /*1010*/  @!P3 IMAD.IADD R235, R235, 0x1, -R10.reuse ;  /* 0x00000001ebebb824 */ /* 0x100fe200078e0a0a */
[----:B------:R-:W-:Y:S01]  /*1020*/  ISETP.GT.U32.AND P3, PT, R8, R7, PT ;  /* 0x000000070800720c */ /* 0x000fe20003f64070 */
[--C-:B------:R-:W-:Y:S01]  /*1030*/  @!P4 IMAD.IADD R78, R78, 0x1, -R10.reuse ;  /* 0x000000014e4ec824 */ /* 0x100fe200078e0a0a */
[----:B------:R-:W-:Y:S01]  /*1040*/  ISETP.GE.AND P4, PT, R0, RZ, PT ;  /* 0x000000ff0000720c */ /* 0x000fe20003f86270 */
[--C-:B------:R-:W-:Y:S01]  /*1050*/  @!P5 IMAD.IADD R237, R237, 0x1, -R10.reuse ;  /* 0x00000001ededd824 */ /* 0x100fe200078e0a0a */
[----:B------:R-:W-:Y:S01]  /*1060*/  ISETP.GT.U32.AND P5, PT, R8, R5, PT ;  /* 0x000000050800720c */ /* 0x000fe20003fa4070 */
[----:B------:R-:W-:Y:S01]  /*1070*/  IMAD.HI.U32 R0, R9, R3, RZ ;  /* 0x0000000309007227 */ /* 0x000fe200078e00ff */
[----:B------:R-:W-:Y:S01]  /*1080*/  IABS R11, R4 ;  /* 0x00000004000b7213 */ /* 0x000fe20000000000 */
[----:B------:R-:W-:Y:S02]  /*1090*/  STL [R1+0x5698], R229 ;  /* 0x005698e501007387 */ /* 0x000fe40000100800 */
[--C-:B------:R-:W-:Y:S01]  /*10a0*/  @!P1 IMAD.IADD R232, R232, 0x1, -R10.reuse ;  /* 0x00000001e8e89824 */ /* 0x100fe200078e0a0a */
[----:B------:R-:W-:Y:S01]  /*10b0*/  ISETP.GT.U32.AND P1, PT, R10, R235, PT ;  /* 0x000000eb0a00720c */ /* 0x000fe20003f24070 */
[----:B------:R-:W-:Y:S01]  /*10c0*/  @!P2 IMAD.IADD R234, R234, 0x1, -R10 ;  /* 0x00000001eaeaa824 */ /* 0x000fe200078e0a0a */
[----:B------:R-:W-:Y:S01]  /*10d0*/  ISETP.GE.AND P2, PT, R12, RZ, PT ;  /* 0x000000ff0c00720c */ /* 0x000fe20003f46270 */
[----:B------:R-:W-:Y:S01]  /*10e0*/  IMAD.MOV R0, RZ, RZ, -R0 ;  /* 0x000000ffff007224 */ /* 0x000fe200078e0a00 */
[----:B------:R-:W-:Y:S01]  /*10f0*/  STL [R1+0x569c], R231 ;  /* 0x00569ce701007387 */ /* 0x000fe20000100800 */
[----:B------:R-:W-:Y:S01]  /*1100*/  @!P3 IMAD.IADD R7, R7, 0x1, -R8 ;  /* 0x000000010707b824 */ /* 0x000fe200078e0a08 */
[----:B------:R-:W-:Y:S01]  /*1110*/  ISETP.GT.U32.AND P0, PT, R10, R234, PT ;  /* 0x000000ea0a00720c */ /* 0x000fe20003f04070 */
[C---:B------:R-:W-:Y:S01]  /*1120*/  IMAD R3, R8.reuse, R0, R3 ;  /* 0x0000000008037224 */ /* 0x040fe200078e0203 */
[----:B------:R-:W-:Y:S01]  /*1130*/  STL [R1+0x56a0], R232 ;  /* 0x0056a0e801007387 */ /* 0x000fe20000100800 */
[----:B------:R-:W-:Y:S01]  /*1140*/  IMAD.HI.U32 R2, R9, R11, RZ ;  /* 0x0000000b09027227 */ /* 0x000fe200078e00ff */
[----:B------:R-:W-:-:S02]  /*1150*/  ISETP.GT.U32.AND P3, PT, R8, R7, PT ;  /* 0x000000070800720c */ /* 0x000fc40003f64070 */
[----:B------:R-:W-:Y:S01]  /*1160*/  STL [R1+0x563c], R78 ;  /* 0x00563c4e01007387 */ /* 0x000fe20000100800 */
[----:B------:R-:W-:Y:S01]  /*1170*/  @!P5 IMAD.IADD R5, R5, 0x1, -R8 ;  /* 0x000000010505d824 */ /* 0x000fe200078e0a08 */
[----:B------:R-:W-:Y:S01]  /*1180*/  ISETP.GT.U32.AND P5, PT, R8, R3, PT ;  /* 0x000000030800720c */ /* 0x000fe20003fa4070 */
[----:B------:R-:W-:Y:S01]  /*1190*/  IMAD.MOV R2, RZ, RZ, -R2 ;  /* 0x000000ffff027224 */ /* 0x000fe200078e0a02 */
[----:B------:R-:W-:Y:S01]  /*11a0*/  STL [R1+0x5640], R237 ;  /* 0x005640ed01007387 */ /* 0x000fe20000100800 */
[----:B------:R-:W-:Y:S01]  /*11b0*/  @!P1 IMAD.IADD R235, R235, 0x1, -R10 ;  /* 0x00000001ebeb9824 */ /* 0x000fe200078e0a0a */
[----:B------:R-:W-:Y:S01]  /*11c0*/  ISETP.GE.AND P1, PT, R4, RZ, PT ;  /* 0x000000ff0400720c */ /* 0x000fe20003f26270 */
[----:B------:R-:W-:Y:S02]  /*11d0*/  VIADD R4, R248, 0x5 ;  /* 0x00000005f8047836 */ /* 0x000fe40000000000 */
[----:B------:R-:W-:Y:S01]  /*11e0*/  IMAD R11, R8, R2, R11 ;  /* 0x00000002080b7224 */ /* 0x000fe200078e020b */
[----:B------:R-:W-:Y:S01]  /*11f0*/  STL [R1+0x5644], R235 ;  /* 0x005644eb01007387 */ /* 0x000fe20000100800 */
[----:B------:R-:W-:-:S02]  /*1200*/  IMAD.MOV.U32 R14, RZ, RZ, R5 ;  /* 0x000000ffff0e7224 */ /* 0x000fc400078e0005 */
[----:B------:R-:W-:Y:S01]  /*1210*/  @!P0 IMAD.IADD R234, R234, 0x1, -R10 ;  /* 0x00000001eaea8824 */ /* 0x000fe200078e0a0a */
[----:B------:R-:W-:Y:S01]  /*1220*/  ISETP.GE.AND P0, PT, R4, RZ, PT ;  /* 0x000000ff0400720c */ /* 0x000fe20003f06270 */
[----:B------:R-:W-:Y:S01]  /*1230*/  @!P6 IMAD.MOV R14, RZ, RZ, -R14 ;  /* 0x000000ffff0ee224 */ /* 0x000fe200078e0a0e */
[----:B------:R-:W-:Y:S01]  /*1240*/  IABS R4, R4 ;  /* 0x0000000400047213 */ /* 0x000fe20000000000 */
[----:B------:R-:W-:Y:S01]  /*1250*/  VIADD R0, R248, 0x6 ;  /* 0x00000006f8007836 */ /* 0x000fe20000000000 */
[----:B------:R-:W-:Y:S01]  /*1260*/  ISETP.GT.U32.AND P6, PT, R8, R11, PT ;  /* 0x0000000b0800720c */ /* 0x000fe20003fc4070 */
[--C-:B------:R-:W-:Y:S01]  /*1270*/  @!P5 IMAD.IADD R3, R3, 0x1, -R8.reuse ;  /* 0x000000010303d824 */ /* 0x100fe200078e0a08 */
[----:B------:R-:W-:Y:S01]  /*1280*/  STL [R1+0x5648], R234 ;  /* 0x005648ea01007387 */ /* 0x000fe20000100800 */
[----:B------:R-:W-:Y:S01]  /*1290*/  @!P3 IMAD.IADD R7, R7, 0x1, -R8 ;  /* 0x000000010707b824 */ /* 0x000fe200078e0a08 */
[----:B------:R-:W-:Y:S01]  /*12a0*/  ISETP.GE.AND P3, PT, R0, RZ, PT ;  /* 0x000000ff0000720c */ /* 0x000fe20003f66270 */
[----:B------:R-:W-:Y:S01]  /*12b0*/  IMAD.MOV.U32 R2, RZ, RZ, R4 ;  /* 0x000000ffff027224 */ /* 0x000fe200078e0004 */
[----:B------:R-:W-:Y:S01]  /*12c0*/  IABS R4, R0 ;  /* 0x0000000000047213 */ /* 0x000fe20000000000 */
[----:B------:R-:W-:Y:S01]  /*12d0*/  VIADD R6, R248, 0x7 ;  /* 0x00000007f8067836 */ /* 0x000fe20000000000 */
[----:B------:R-:W-:Y:S01]  /*12e0*/  ISETP.GT.U32.AND P5, PT, R8, R3, PT ;  /* 0x000000030800720c */ /* 0x000fe20003fa4070 */
[----:B------:R-:W-:Y:S01]  /*12f0*/  IMAD.MOV.U32 R13, RZ, RZ, R7 ;  /* 0x000000ffff0d7224 */ /* 0x000fe200078e0007 */
[----:B------:R-:W-:Y:S01]  /*1300*/  STL [R1+0x40], R14 ;  /* 0x0000400e01007387 */ /* 0x000fe20000100800 */
[----:B------:R-:W-:-:S04]  /*1310*/  IMAD.HI.U32 R0, R9, R2, RZ ;  /* 0x0000000209007227 */ /* 0x000fc800078e00ff */
[----:B------:R-:W-:Y:S01]  /*1320*/  @!P2 IMAD.MOV R13, RZ, RZ, -R13 ;  /* 0x000000ffff0da224 */ /* 0x000fe200078e0a0d */
[----:B------:R-:W-:Y:S01]  /*1330*/  ISETP.GE.AND P2, PT, R6, RZ, PT ;  /* 0x000000ff0600720c */ /* 0x000fe20003f46270 */
[----:B------:R-:W-:Y:S01]  /*1340*/  VIADD R12, R248, 0x8 ;  /* 0x00000008f80c7836 */ /* 0x000fe20000000000 */
[----:B------:R-:W-:Y:S01]  /*1350*/  IABS R6, R6 ;  /* 0x0000000600067213 */ /* 0x000fe20000000000 */
[----:B------:R-:W-:Y:S01]  /*1360*/  IMAD.MOV R5, RZ, RZ, -R0 ;  /* 0x000000ffff057224 */ /* 0x000fe200078e0a00 */
[----:B------:R1:W-:Y:S01]  /*1370*/  STL [R1+0x3c], R13 ;  /* 0x00003c0d01007387 */ /* 0x0003e20000100800 */
[----:B------:R-:W-:Y:S01]  /*1380*/  @!P6 IMAD.IADD R11, R11, 0x1, -R8 ;  /* 0x000000010b0be824 */ /* 0x000fe200078e0a08 */
[----:B------:R-:W-:Y:S01]  /*1390*/  IABS R10, R12 ;  /* 0x0000000c000a7213 */ /* 0x000fe20000000000 */
[----:B------:R-:W-:-:S03]  /*13a0*/  IMAD.HI.U32 R0, R9, R4, RZ ;  /* 0x0000000409007227 */ /* 0x000fc600078e00ff */
[C---:B------:R-:W-:Y:S01]  /*13b0*/  ISETP.GT.U32.AND P6, PT, R8.reuse, R11, PT ;  /* 0x0000000b0800720c */ /* 0x040fe20003fc4070 */
[----:B------:R-:W-:Y:S02]  /*13c0*/  IMAD R5, R8, R5, R2 ;  /* 0x0000000508057224 */ /* 0x000fe400078e0202 */
[----:B------:R-:W-:Y:S02]  /*13d0*/  IMAD.MOV R7, RZ, RZ, -R0 ;  /* 0x000000ffff077224 */ /* 0x000fe400078e0a00 */
[----:B------:R-:W-:-:S04]  /*13e0*/  IMAD.HI.U32 R0, R9, R6, RZ ;  /* 0x0000000609007227 */ /* 0x000fc800078e00ff */
[----:B------:R-:W-:Y:S01]  /*13f0*/  @!P5 IMAD.IADD R3, R3, 0x1, -R8 ;  /* 0x000000010303d824 */ /* 0x000fe200078e0a08 */
[----:B------:R-:W-:Y:S01]  /*1400*/  ISETP.GT.U32.AND P5, PT, R8, R5, PT ;  /* 0x000000050800720c */ /* 0x000fe20003fa4070 */
[----:B------:R-:W-:-:S03]  /*1410*/  IMAD.HI.U32 R2, R9, R10, RZ ;  /* 0x0000000a09027227 */ /* 0x000fc600078e00ff */
[----:B------:R-:W-:Y:S01]  /*1420*/  MOV R16, R3 ;  /* 0x0000000300107202 */ /* 0x000fe20000000f00 */
[----:B-1----:R-:W-:Y:S02]  /*1430*/  IMAD.MOV R13, RZ, RZ, -R0 ;  /* 0x000000ffff0d7224 */ /* 0x002fe400078e0a00 */
[----:B------:R-:W-:Y:S02]  /*1440*/  IMAD.MOV R15, RZ, RZ, -R2 ;  /* 0x000000ffff0f7224 */ /* 0x000fe400078e0a02 */
[C---:B------:R-:W-:Y:S02]  /*1450*/  IMAD R3, R8.reuse, R13, R6 ;  /* 0x0000000d08037224 */ /* 0x040fe400078e0206 */
[C---:B------:R-:W-:Y:S02]  /*1460*/  IMAD R13, R8.reuse, R15, R10 ;  /* 0x0000000f080d7224 */ /* 0x040fe400078e020a */
[----:B------:R-:W-:Y:S01]  /*1470*/  @!P6 IMAD.IADD R11, R11, 0x1, -R8 ;  /* 0x000000010b0be824 */ /* 0x000fe200078e0a08 */
[C---:B------:R-:W-:Y:S01]  /*1480*/  ISETP.GT.U32.AND P6, PT, R8.reuse, R3, PT ;  /* 0x000000030800720c */ /* 0x040fe20003fc4070 */
[----:B------:R-:W-:-:S02]  /*1490*/  IMAD R7, R8, R7, R4 ;  /* 0x0000000708077224 */ /* 0x000fc400078e0204 */
[----:B------:R-:W-:Y:S01]  /*14a0*/  @!P5 IMAD.IADD R5, R5, 0x1, -R8 ;  /* 0x000000010505d824 */ /* 0x000fe200078e0a08 */
[----:B------:R-:W-:Y:S01]  /*14b0*/  ISETP.GT.U32.AND P5, PT, R8, R13, PT ;  /* 0x0000000d0800720c */ /* 0x000fe20003fa4070 */
[----:B------:R-:W-:Y:S02]  /*14c0*/  VIADD R14, R248, 0x9 ;  /* 0x00000009f80e7836 */ /* 0x000fe40000000000 */
[----:B------:R-:W-:Y:S01]  /*14d0*/  @!P4 IMAD.MOV R16, RZ, RZ, -R16 ;  /* 0x000000ffff10c224 */ /* 0x000fe200078e0a10 */
[----:B------:R-:W-:Y:S01]  /*14e0*/  ISETP.GT.U32.AND P4, PT, R8, R7, PT ;  /* 0x000000070800720c */ /* 0x000fe20003f84070 */
[----:B------:R-:W-:Y:S01]  /*14f0*/  VIADD R6, R248, 0xa ;  /* 0x0000000af8067836 */ /* 0x000fe20000000000 */
[----:B------:R-:W-:Y:S01]  /*1500*/  IABS R4, R14 ;  /* 0x0000000e00047213 */ /* 0x000fe20000000000 */
[----:B------:R-:W-:Y:S01]  /*1510*/  IMAD.MOV.U32 R18, RZ, RZ, R11 ;  /* 0x000000ffff127224 */ /* 0x000fe200078e000b */
[----:B------:R1:W-:Y:S01]  /*1520*/  STL [R1+0x38], R16 ;  /* 0x0000381001007387 */ /* 0x0003e20000100800 */
[----:B------:R-:W-:Y:S01]  /*1530*/  @!P6 IMAD.IADD R3, R3, 0x1, -R8 ;  /* 0x000000010303e824 */ /* 0x000fe200078e0a08 */
[----:B------:R-:W-:Y:S01]  /*1540*/  IABS R2, R6 ;  /* 0x0000000600027213 */ /* 0x000fe20000000000 */
[----:B------:R-:W-:-:S04]  /*1550*/  IMAD.HI.U32 R0, R9, R4, RZ ;  /* 0x0000000409007227 */ /* 0x000fc800078e00ff */
[----:B------:R-:W-:Y:S01]  /*1560*/  @!P5 IMAD.IADD R13, R13, 0x1, -R8 ;  /* 0x000000010d0dd824 */ /* 0x000fe200078e0a08 */
[----:B------:R-:W-:Y:S01]  /*1570*/  ISETP.GT.U32.AND P5, PT, R8, R3, PT ;  /* 0x000000030800720c */ /* 0x000fe20003fa4070 */
[----:B------:R-:W-:Y:S02]  /*1580*/  IMAD.MOV R15, RZ, RZ, -R0 ;  /* 0x000000ffff0f7224 */ /* 0x000fe400078e0a00 */
[----:B------:R-:W-:-:S04]  /*1590*/  IMAD.HI.U32 R0, R9, R2, RZ ;  /* 0x0000000209007227 */ /* 0x000fc800078e00ff */
[----:B------:R-:W-:Y:S01]  /*15a0*/  @!P4 IMAD.IADD R7, R7, 0x1, -R8 ;  /* 0x000000010707c824 */ /* 0x000fe200078e0a08 */
[----:B------:R-:W-:Y:S01]  /*15b0*/  ISETP.GT.U32.AND P4, PT, R8, R5, PT ;  /* 0x000000050800720c */ /* 0x000fe20003f84070 */
[----:B------:R-:W-:Y:S02]  /*15c0*/  IMAD.MOV R11, RZ, RZ, -R0 ;  /* 0x000000ffff0b7224 */ /* 0x000fe400078e0a00 */
[----:B------:R-:W-:Y:S01]  /*15d0*/  VIADD R10, R248, 0xb ;  /* 0x0000000bf80a7836 */ /* 0x000fe20000000000 */
[C---:B------:R-:W-:Y:S01]  /*15e0*/  ISETP.GT.U32.AND P6, PT, R8.reuse, R7, PT ;  /* 0x000000070800720c */ /* 0x040fe20003fc4070 */
[C---:B------:R-:W-:Y:S02]  /*15f0*/  IMAD R11, R8.reuse, R11, R2 ;  /* 0x0000000b080b7224 */ /* 0x040fe400078e0202 */
[----:B------:R-:W-:Y:S01]  /*1600*/  @!P5 IMAD.IADD R3, R3, 0x1, -R8 ;  /* 0x000000010303d824 */ /* 0x000fe200078e0a08 */
[----:B------:R-:W-:Y:S01]  /*1610*/  IABS R17, R10 ;  /* 0x0000000a00117213 */ /* 0x000fe20000000000 */
[C---:B------:R-:W-:Y:S01]  /*1620*/  IMAD R15, R8.reuse, R15, R4 ;  /* 0x0000000f080f7224 */ /* 0x040fe200078e0204 */
[----:B------:R-:W-:Y:S01]  /*1630*/  ISETP.GT.U32.AND P5, PT, R8, R11, PT ;  /* 0x0000000b0800720c */ /* 0x000fe20003fa4070 */
[----:B-1----:R-:W-:-:S02]  /*1640*/  VIADD R16, R248, 0xc ;  /* 0x0000000cf8107836 */ /* 0x002fc40000000000 */
[----:B------:R-:W-:Y:S01]  /*1650*/  @!P4 IMAD.IADD R5, R5, 0x1, -R8 ;  /* 0x000000010505c824 */ /* 0x000fe200078e0a08 */
[----:B------:R-:W-:Y:S01]  /*1660*/  ISETP.GT.U32.AND P4, PT, R8, R15, PT ;  /* 0x0000000f0800720c */ /* 0x000fe20003f84070 */
[----:B------:R-:W-:Y:S01]  /*1670*/  IMAD.HI.U32 R0, R9, R17, RZ ;  /* 0x0000001109007227 */ /* 0x000fe200078e00ff */
[----:B------:R-:W-:-:S03]  /*1680*/  IABS R19, R16 ;  /* 0x0000001000137213 */ /* 0x000fc60000000000 */
[--C-:B------:R-:W-:Y:S01]  /*1690*/  @!P6 IMAD.IADD R7, R7, 0x1, -R8.reuse ;  /* 0x000000010707e824 */ /* 0x100fe200078e0a08 */
[----:B------:R-:W-:Y:S01]  /*16a0*/  ISETP.GE.AND P6, PT, R12, RZ, PT ;  /* 0x000000ff0c00720c */ /* 0x000fe20003fc6270 */
[----:B------:R-:W-:Y:S02]  /*16b0*/  VIADD R12, R248, 0xd ;  /* 0x0000000df80c7836 */ /* 0x000fe40000000000 */
[----:B------:R-:W-:Y:S02]  /*16c0*/  @!P5 IMAD.IADD R11, R11, 0x1, -R8 ;  /* 0x000000010b0bd824 */ /* 0x000fe400078e0a08 */
[----:B------:R-:W-:Y:S01]  /*16d0*/  IMAD.MOV R0, RZ, RZ, -R0 ;  /* 0x000000ffff007224 */ /* 0x000fe200078e0a00 */
[----:B------:R-:W-:Y:S01]  /*16e0*/  IABS R4, R12 ;  /* 0x0000000c00047213 */ /* 0x000fe20000000000 */
[----:B------:R-:W-:Y:S01]  /*16f0*/  @!P1 IMAD.MOV R18, RZ, RZ, -R18 ;  /* 0x000000ffff129224 */ /* 0x000fe200078e0a12 */
[C---:B------:R-:W-:Y:S01]  /*1700*/  ISETP.GT.U32.AND P1, PT, R8.reuse, R13, PT ;  /* 0x0000000d0800720c */ /* 0x040fe20003f24070 */
[----:B------:R-:W-:Y:S01]  /*1710*/  IMAD.HI.U32 R2, R9, R19, RZ ;  /* 0x0000001309027227 */ /* 0x000fe200078e00ff */
[----:B------:R-:W-:-:S02]  /*1720*/  ISETP.GT.U32.AND P5, PT, R8, R11, PT ;  /* 0x0000000b0800720c */ /* 0x000fc40003fa4070 */
[----:B------:R1:W-:Y:S01]  /*1730*/  STL [R1+0x34], R18 ;  /* 0x0000341201007387 */ /* 0x0003e20000100800 */
[----:B------:R-:W-:Y:S01]  /*1740*/  @!P4 IMAD.IADD R15, R15, 0x1, -R8 ;  /* 0x000000010f0fc824 */ /* 0x000fe200078e0a08 */
[----:B------:R-:W-:Y:S01]  /*1750*/  ISETP.GE.AND P4, PT, R6, RZ, PT ;  /* 0x000000ff0600720c */ /* 0x000fe20003f86270 */
[----:B------:R-:W-:Y:S02]  /*1760*/  IMAD R17, R8, R0, R17 ;  /* 0x0000000008117224 */ /* 0x000fe400078e0211 */
[----:B------:R-:W-:Y:S02]  /*1770*/  IMAD.MOV.U32 R20, RZ, RZ, R5 ;  /* 0x000000ffff147224 */ /* 0x000fe400078e0005 */
[----:B------:R-:W-:-:S04]  /*1780*/  IMAD.HI.U32 R0, R9, R4, RZ ;  /* 0x0000000409007227 */ /* 0x000fc800078e00ff */
[----:B------:R-:W-:Y:S02]  /*1790*/  IMAD.MOV R2, RZ, RZ, -R2 ;  /* 0x000000ffff027224 */ /* 0x000fe400078e0a02 */
[----:B------:R-:W-:Y:S01]  /*17a0*/  @!P0 IMAD.MOV R20, RZ, RZ, -R20 ;  /* 0x000000ffff148224 */ /* 0x000fe200078e0a14 */
[C---:B------:R-:W-:Y:S01]  /*17b0*/  ISETP.GT.U32.AND P0, PT, R8.reuse, R15, PT ;  /* 0x0000000f0800720c */ /* 0x040fe20003f04070 */
[----:B------:R-:W-:Y:S02]  /*17c0*/  IMAD.MOV R5, RZ, RZ, -R0 ;  /* 0x000000ffff057224 */ /* 0x000fe400078e0a00 */
[C---:B------:R-:W-:Y:S01]  /*17d0*/  IMAD R19, R8.reuse, R2, R19 ;  /* 0x0000000208137224 */ /* 0x040fe200078e0213 */
[----:B------:R-:W-:Y:S01]  /*17e0*/  STL [R1+0x30], R20 ;  /* 0x0000301401007387 */ /* 0x000fe20000100800 */
[----:B------:R-:W-:Y:S02]  /*17f0*/  IMAD.MOV.U32 R2, RZ, RZ, R3 ;  /* 0x000000ffff027224 */ /* 0x000fe400078e0003 */
[----:B------:R-:W-:-:S02]  /*1800*/  IMAD R3, R8, R5, R4 ;  /* 0x0000000508037224 */ /* 0x000fc400078e0204 */
[--C-:B------:R-:W-:Y:S01]  /*1810*/  @!P1 IMAD.IADD R13, R13, 0x1, -R8.reuse ;  /* 0x000000010d0d9824 */ /* 0x100fe200078e0a08 */
[----:B------:R-:W-:Y:S01]  /*1820*/  ISETP.GE.AND P1, PT, R14, RZ, PT ;  /* 0x000000ff0e00720c */ /* 0x000fe20003f26270 */
[----:B-1----:R-:W-:Y:S02]  /*1830*/  IMAD.MOV.U32 R18, RZ, RZ, R7 ;  /* 0x000000ffff127224 */ /* 0x002fe400078e0007 */
[----:B------:R-:W-:Y:S01]  /*1840*/  @!P5 IMAD.IADD R11, R11, 0x1, -R8 ;  /* 0x000000010b0bd824 */ /* 0x000fe200078e0a08 */
[C---:B------:R-:W-:Y:S01]  /*1850*/  ISETP.GT.U32.AND P5, PT, R8.reuse, R3, PT ;  /* 0x000000030800720c */ /* 0x040fe20003fa4070 */
[----:B------:R-:W-:Y:S01]  /*1860*/  @!P3 IMAD.MOV R18, RZ, RZ, -R18 ;  /* 0x000000ffff12b224 */ /* 0x000fe200078e0a12 */
[----:B------:R-:W-:Y:S01]  /*1870*/  MOV R0, R13 ;  /* 0x0000000d00007202 */ /* 0x000fe20000000f00 */
[----:B------:R-:W-:Y:S01]  /*1880*/  @!P2 IMAD.MOV R2, RZ, RZ, -R2 ;  /* 0x000000ffff02a224 */ /* 0x000fe200078e0a02 */
[----:B------:R-:W-:Y:S01]  /*1890*/  ISETP.GT.U32.AND P3, PT, R8, R17, PT ;  /* 0x000000110800720c */ /* 0x000fe20003f64070 */
[----:B------:R-:W-:Y:S01]  /*18a0*/  VIADD R6, R248, 0xe ;  /* 0x0000000ef8067836 */ /* 0x000fe20000000000 */
[----:B------:R-:W-:Y:S01]  /*18b0*/  STL [R1+0x2c], R18 ;  /* 0x00002c1201007387 */ /* 0x000fe20000100800 */
[----:B------:R-:W-:Y:S01]  /*18c0*/  @!P0 IMAD.IADD R15, R15, 0x1, -R8 ;  /* 0x000000010f0f8824 */ /* 0x000fe200078e0a08 */
[----:B------:R-:W-:Y:S01]  /*18d0*/  ISETP.GE.AND P2, PT, R10, RZ, PT ;  /* 0x000000ff0a00720c */ /* 0x000fe20003f46270 */
[----:B------:R-:W-:Y:S01]  /*18e0*/  @!P6 IMAD.MOV R0, RZ, RZ, -R0 ;  /* 0x000000ffff00e224 */ /* 0x000fe200078e0a00 */
[----:B------:R1:W-:Y:S01]  /*18f0*/  STL [R1+0x28], R2 ;  /* 0x0000280201007387 */ /* 0x0003e20000100800 */
[----:B------:R-:W-:Y:S01]  /*1900*/  ISETP.GT.U32.AND P6, PT, R8, R19, PT ;  /* 0x000000130800720c */ /* 0x000fe20003fc4070 */
[----:B------:R-:W-:Y:S01]  /*1910*/  VIADD R4, R248, 0xf ;  /* 0x0000000ff8047836 */ /* 0x000fe20000000000 */
[----:B------:R-:W-:Y:S01]  /*1920*/  IABS R5, R6 ;  /* 0x0000000600057213 */ /* 0x000fe20000000000 */
[----:B------:R2:W-:Y:S01]  /*1930*/  STL [R1+0x24], R0 ;  /* 0x0000240001007387 */ /* 0x0005e20000100800 */
[--C-:B------:R-:W-:Y:S01]  /*1940*/  @!P5 IMAD.IADD R3, R3, 0x1, -R8.reuse ;  /* 0x000000010303d824 */ /* 0x100fe200078e0a08 */
[----:B------:R-:W-:Y:S01]  /*1950*/  ISETP.GE.AND P0, PT, R16, RZ, PT ;  /* 0x000000ff1000720c */ /* 0x000fe20003f06270 */
[----:B------:R-:W-:Y:S01]  /*1960*/  @!P3 IMAD.IADD R17, R17, 0x1, -R8 ;  /* 0x000000011111b824 */ /* 0x000fe200078e0a08 */
[----:B------:R-:W-:Y:S01]  /*1970*/  IABS R7, R4 ;  /* 0x0000000400077213 */ /* 0x000fe20000000000 */
[----:B------:R-:W-:Y:S01]  /*1980*/  VIADD R10, R248, 0x10 ;  /* 0x00000010f80a7836 */ /* 0x000fe20000000000 */
[----:B------:R-:W-:Y:S01]  /*1990*/  ISETP.GT.U32.AND P5, PT, R8, R3, PT ;  /* 0x000000030800720c */ /* 0x000fe20003fa4070 */
[----:B-1----:R-:W-:Y:S01]  /*19a0*/  IMAD.MOV.U32 R2, RZ, RZ, R15 ;  /* 0x000000ffff027224 */ /* 0x002fe200078e000f */
[----:B------:R-:W-:Y:S01]  /*19b0*/  ISETP.GE.AND P3, PT, R12, RZ, PT ;  /* 0x000000ff0c00720c */ /* 0x000fe20003f66270 */
[----:B------:R-:W-:Y:S01]  /*19c0*/  VIADD R12, R248, 0x11 ;  /* 0x00000011f80c7836 */ /* 0x000fe20000000000 */
[----:B------:R-:W-:Y:S01]  /*19d0*/  IABS R13, R10 ;  /* 0x0000000a000d7213 */ /* 0x000fe20000000000 */
[----:B------:R-:W-:-:S02]  /*19e0*/  @!P1 IMAD.MOV R2, RZ, RZ, -R2 ;  /* 0x000000ffff029224 */ /* 0x000fc400078e0a02 */
[----:B--2---:R-:W-:Y:S01]  /*19f0*/  IMAD.HI.U32 R0, R9, R5, RZ ;  /* 0x0000000509007227 */ /* 0x004fe200078e00ff */
[----:B------:R-:W-:Y:S02]  /*1a00*/  IABS R15, R12 ;  /* 0x0000000c000f7213 */ /* 0x000fe40000000000 */
[----:B------:R1:W-:Y:S01]  /*1a10*/  STL [R1+0x20], R2 ;  /* 0x0000200201007387 */ /* 0x0003e20000100800 */
[--C-:B------:R-:W-:Y:S01]  /*1a20*/  @!P6 IMAD.IADD R19, R19, 0x1, -R8.reuse ;  /* 0x000000011313e824 */ /* 0x100fe200078e0a08 */
[C---:B------:R-:W-:Y:S01]  /*1a30*/  ISETP.GT.U32.AND P6, PT, R8.reuse, R17, PT ;  /* 0x000000110800720c */ /* 0x040fe20003fc4070 */
[----:B------:R-:W-:Y:S02]  /*1a40*/  @!P5 IMAD.IADD R3, R3, 0x1, -R8 ;  /* 0x000000010303d824 */ /* 0x000fe400078e0a08 */
[----:B------:R-:W-:Y:S01]  /*1a50*/  @!P4 IMAD.MOV R11, RZ, RZ, -R11 ;  /* 0x000000ffff0bc224 */ /* 0x000fe200078e0a0b */
[----:B------:R-:W-:Y:S01]  /*1a60*/  ISETP.GT.U32.AND P1, PT, R8, R19, PT ;  /* 0x000000130800720c */ /* 0x000fe20003f24070 */
[----:B------:R-:W-:-:S02]  /*1a70*/  IMAD.MOV.U32 R234, RZ, RZ, R3 ;  /* 0x000000ffffea7224 */ /* 0x000fc400078e0003 */
[----:B------:R-:W-:Y:S01]  /*1a80*/  VIADD R16, R248, 0xaa ;  /* 0x000000aaf8107836 */ /* 0x000fe20000000000 */
[----:B------:R2:W-:Y:S01]  /*1a90*/  STL [R1+0x1c], R11 ;  /* 0x00001c0b01007387 */ /* 0x0005e20000100800 */
[----:B-1----:R-:W-:Y:S01]  /*1aa0*/  IMAD.MOV R2, RZ, RZ, -R0 ;  /* 0x000000ffff027224 */ /* 0x002fe200078e0a00 */
[----:B------:R-:W-:Y:S01]  /*1ab0*/  @!P3 IADD3 R234, -R234, RZ, RZ ;  /* 0x000000ffeaeab210 */ /* 0x000fe20007ffe1ff */
[----:B------:R-:W-:-:S04]  /*1ac0*/  IMAD.HI.U32 R0, R9, R7, RZ ;  /* 0x0000000709007227 */ /* 0x000fc800078e00ff */
[----:B------:R-:W-:Y:S02]  /*1ad0*/  IMAD.MOV R0, RZ, RZ, -R0 ;  /* 0x000000ffff007224 */ /* 0x000fe400078e0a00 */
[----:B------:R-:W-:Y:S01]  /*1ae0*/  @!P1 IMAD.IADD R19, R19, 0x1, -R8 ;  /* 0x0000000113139824 */ /* 0x000fe200078e0a08 */
[----:B------:R-:W-:Y:S01]  /*1af0*/  ISETP.GE.AND P1, PT, R6, RZ, PT ;  /* 0x000000ff0600720c */ /* 0x000fe20003f26270 */
[----:B------:R-:W-:Y:S02]  /*1b00*/  IMAD R7, R8, R0, R7 ;  /* 0x0000000008077224 */ /* 0x000fe400078e0207 */
[----:B------:R-:W-:Y:S02]  /*1b10*/  VIADD R6, R248, 0x12 ;  /* 0x00000012f8067836 */ /* 0x000fe40000000000 */
[----:B------:R-:W-:Y:S01]  /*1b20*/  IMAD.HI.U32 R0, R9, R13, RZ ;  /* 0x0000000d09007227 */ /* 0x000fe200078e00ff */
[C---:B------:R-:W-:Y:S02]  /*1b30*/  ISETP.GT.U32.AND P5, PT, R8.reuse, R7, PT ;  /* 0x000000070800720c */ /* 0x040fe40003fa4070 */
[----:B------:R-:W-:Y:S01]  /*1b40*/  IABS R252, R6 ;  /* 0x0000000600fc7213 */ /* 0x000fe20000000000 */
[----:B------:R-:W-:-:S02]  /*1b50*/  IMAD R5, R8, R2, R5 ;  /* 0x0000000208057224 */ /* 0x000fc400078e0205 */
[----:B------:R-:W-:Y:S02]  /*1b60*/  IMAD.MOV R0, RZ, RZ, -R0 ;  /* 0x000000ffff007224 */ /* 0x000fe400078e0a00 */
[----:B------:R-:W-:Y:S01]  /*1b70*/  @!P6 IMAD.IADD R17, R17, 0x1, -R8 ;  /* 0x000000011111e824 */ /* 0x000fe200078e0a08 */
[----:B------:R-:W-:Y:S01]  /*1b80*/  ISETP.GT.U32.AND P6, PT, R8, R5, PT ;  /* 0x000000050800720c */ /* 0x000fe20003fc4070 */
[----:B------:R-:W-:-:S04]  /*1b90*/  IMAD.HI.U32 R2, R9, R15, RZ ;  /* 0x0000000f09027227 */ /* 0x000fc800078e00ff */
[----:B------:R-:W-:Y:S02]  /*1ba0*/  @!P5 IMAD.IADD R7, R7, 0x1, -R8 ;  /* 0x000000010707d824 */ /* 0x000fe400078e0a08 */
[C---:B------:R-:W-:Y:S02]  /*1bb0*/  IMAD R13, R8.reuse, R0, R13 ;  /* 0x00000000080d7224 */ /* 0x040fe400078e020d */
[----:B------:R-:W-:Y:S01]  /*1bc0*/  IMAD.MOV R2, RZ, RZ, -R2 ;  /* 0x000000ffff027224 */ /* 0x000fe200078e0a02 */
[----:B------:R-:W-:Y:S01]  /*1bd0*/  ISETP.GT.U32.AND P5, PT, R8, R7, PT ;  /* 0x000000070800720c */ /* 0x000fe20003fa4070 */
[----:B------:R-:W-:-:S04]  /*1be0*/  IMAD.HI.U32 R0, R9, R252, RZ ;  /* 0x000000fc09007227 */ /* 0x000fc800078e00ff */
[----:B------:R-:W-:Y:S02]  /*1bf0*/  IMAD.MOV.U32 R14, RZ, RZ, R17 ;  /* 0x000000ffff0e7224 */ /* 0x000fe400078e0011 */
[C---:B------:R-:W-:Y:S02]  /*1c00*/  IMAD R15, R8.reuse, R2, R15 ;  /* 0x00000002080f7224 */ /* 0x040fe400078e020f */
[----:B--2---:R-:W-:Y:S02]  /*1c10*/  IMAD.MOV R11, RZ, RZ, -R0 ;  /* 0x000000ffff0b7224 */ /* 0x004fe400078e0a00 */
[----:B------:R-:W-:Y:S01]  /*1c20*/  @!P2 IMAD.MOV R14, RZ, RZ, -R14 ;  /* 0x000000ffff0ea224 */ /* 0x000fe200078e0a0e */
[C---:B------:R-:W-:Y:S01]  /*1c30*/  ISETP.GT.U32.AND P2, PT, R8.reuse, R13, PT ;  /* 0x0000000d0800720c */ /* 0x040fe20003f44070 */
[C---:B------:R-:W-:Y:S01]  /*1c40*/  IMAD R252, R8.reuse, R11, R252 ;  /* 0x0000000b08fc7224 */ /* 0x040fe200078e02fc */
[----:B------:R-:W-:Y:S01]  /*1c50*/  ISETP.GT.U32.AND P3, PT, R8, R15, PT ;  /* 0x0000000f0800720c */ /* 0x000fe20003f64070 */
[--C-:B------:R-:W-:Y:S01]  /*1c60*/  @!P6 IMAD.IADD R5, R5, 0x1, -R8.reuse ;  /* 0x000000010505e824 */ /* 0x100fe200078e0a08 */
[----:B------:R-:W-:Y:S01]  /*1c70*/  ISETP.GE.AND P6, PT, R4, RZ, PT ;  /* 0x000000ff0400720c */ /* 0x000fe20003fc6270 */
[----:B------:R-:W-:Y:S01]  /*1c80*/  IMAD.MOV.U32 R2, RZ, RZ, R19 ;  /* 0x000000ffff027224 */ /* 0x000fe200078e0013 */
[----:B------:R-:W-:Y:S01]  /*1c90*/  STL [R1+0x18], R14 ;  /* 0x0000180e01007387 */ /* 0x000fe20000100800 */
[----:B------:R-:W-:Y:S01]  /*1ca0*/  @!P5 IMAD.IADD R7, R7, 0x1, -R8 ;  /* 0x000000010707d824 */ /* 0x000fe200078e0a08 */
[----:B------:R-:W-:Y:S01]  /*1cb0*/  ISETP.GT.U32.AND P5, PT, R8, R252, PT ;  /* 0x000000fc0800720c */ /* 0x000fe20003fa4070 */
[----:B------:R-:W-:Y:S01]  /*1cc0*/  VIADD R4, R248, 0x13 ;  /* 0x00000013f8047836 */ /* 0x000fe20000000000 */
[----:B------:R-:W-:Y:S01]  /*1cd0*/  ISETP.GT.U32.AND P4, PT, R8, R5, PT ;  /* 0x000000050800720c */ /* 0x000fe20003f84070 */
[----:B------:R-:W-:Y:S01]  /*1ce0*/  @!P0 IMAD.MOV R2, RZ, RZ, -R2 ;  /* 0x000000ffff028224 */ /* 0x000fe200078e0a02 */
[----:B------:R-:W-:Y:S01]  /*1cf0*/  ISETP.GE.AND P0, PT, R10, RZ, PT ;  /* 0x000000ff0a00720c */ /* 0x000fe20003f06270 */
[--C-:B------:R-:W-:Y:S01]  /*1d00*/  @!P2 IMAD.IADD R13, R13, 0x1, -R8.reuse ;  /* 0x000000010d0da824 */ /* 0x100fe200078e0a08 */
[----:B------:R-:W-:Y:S01]  /*1d10*/  IABS R251, R4 ;  /* 0x0000000400fb7213 */ /* 0x000fe20000000000 */
[--C-:B------:R-:W-:Y:S01]  /*1d20*/  @!P3 IMAD.IADD R15, R15, 0x1, -R8.reuse ;  /* 0x000000010f0fb824 */ /* 0x100fe200078e0a08 */
[----:B------:R1:W-:Y:S01]  /*1d30*/  STL [R1+0x14], R2 ;  /* 0x0000140201007387 */ /* 0x0003e20000100800 */
[----:B------:R-:W-:Y:S01]  /*1d40*/  ISETP.GE.AND P2, PT, R6, RZ, PT ;  /* 0x000000ff0600720c */ /* 0x000fe20003f46270 */
[----:B------:R-:W-:Y:S01]  /*1d50*/  VIADD R6, R248, 0x15 ;  /* 0x00000015f8067836 */ /* 0x000fe20000000000 */
[----:B------:R-:W-:Y:S01]  /*1d60*/  ISETP.GT.U32.AND P3, PT, R8, R13, PT ;  /* 0x0000000d0800720c */ /* 0x000fe20003f64070 */
[----:B------:R-:W-:Y:S01]  /*1d70*/  IMAD.HI.U32 R0, R9, R251, RZ ;  /* 0x000000fb09007227 */ /* 0x000fe200078e00ff */
[----:B------:R-:W-:Y:S02]  /*1d80*/  STL [R1+0x564c], R234 ;  /* 0x00564cea01007387 */ /* 0x000fe40000100800 */
[----:B------:R-:W-:Y:S01]  /*1d90*/  IABS R249, R6 ;  /* 0x0000000600f97213 */ /* 0x000fe20000000000 */
[----:B------:R-:W-:-:S02]  /*1da0*/  @!P5 IMAD.IADD R252, R252, 0x1, -R8 ;  /* 0x00000001fcfcd824 */ /* 0x000fc400078e0a08 */
[----:B-1----:R-:W-:Y:S02]  /*1db0*/  VIADD R2, R248, 0x14 ;  /* 0x00000014f8027836 */ /* 0x002fe40000000000 */
[----:B------:R-:W-:Y:S01]  /*1dc0*/  IMAD.MOV R0, RZ, RZ, -R0 ;  /* 0x000000ffff007224 */ /* 0x000fe200078e0a00 */
[C---:B------:R-:W-:Y:S01]  /*1dd0*/  ISETP.GT.U32.AND P5, PT, R8.reuse, R252, PT ;  /* 0x000000fc0800720c */ /* 0x040fe20003fa4070 */
[----:B------:R-:W-:Y:S01]  /*1de0*/  @!P4 IMAD.IADD R5, R5, 0x1, -R8 ;  /* 0x000000010505c824 */ /* 0x000fe200078e0a08 */
[----:B------:R-:W-:Y:S01]  /*1df0*/  IABS R250, R2 ;  /* 0x0000000200fa7213 */ /* 0x000fe20000000000 */
[----:B------:R-:W-:Y:S01]  /*1e00*/  IMAD R251, R8, R0, R251 ;  /* 0x0000000008fb7224 */ /* 0x000fe200078e02fb */
[----:B------:R-:W-:Y:S01]  /*1e10*/  ISETP.GE.AND P4, PT, R12, RZ, PT ;  /* 0x000000ff0c00720c */ /* 0x000fe20003f86270 */
[----:B------:R-:W-:Y:S02]  /*1e20*/  IMAD.MOV.U32 R235, RZ, RZ, R5 ;  /* 0x000000ffffeb7224 */ /* 0x000fe400078e0005 */
[----:B------:R-:W-:-:S04]  /*1e30*/  IMAD.HI.U32 R0, R9, R250, RZ ;  /* 0x000000fa09007227 */ /* 0x000fc800078e00ff */
[----:B------:R-:W-:Y:S02]  /*1e40*/  IMAD.MOV R3, RZ, RZ, -R0 ;  /* 0x000000ffff037224 */ /* 0x000fe400078e0a00 */
[----:B------:R-:W-:Y:S01]  /*1e50*/  @!P3 IMAD.IADD R13, R13, 0x1, -R8 ;  /* 0x000000010d0db824 */ /* 0x000fe200078e0a08 */
[C---:B------:R-:W-:Y:S01]  /*1e60*/  ISETP.GT.U32.AND P3, PT, R8.reuse, R251, PT ;  /* 0x000000fb0800720c */ /* 0x040fe20003f64070 */
[----:B------:R-:W-:Y:S01]  /*1e70*/  @!P1 IMAD.MOV R235, RZ, RZ, -R235 ;  /* 0x000000ffffeb9224 */ /* 0x000fe200078e0aeb */
[C---:B------:R-:W-:Y:S01]  /*1e80*/  ISETP.GT.U32.AND P1, PT, R8.reuse, R15, PT ;  /* 0x0000000f0800720c */ /* 0x040fe20003f24070 */
[----:B------:R-:W-:Y:S02]  /*1e90*/  IMAD R250, R8, R3, R250 ;  /* 0x0000000308fa7224 */ /* 0x000fe400078e02fa */
[----:B------:R-:W-:Y:S01]  /*1ea0*/  IMAD.MOV.U32 R237, RZ, RZ, R7 ;  /* 0x000000ffffed7224 */ /* 0x000fe200078e0007 */
[----:B------:R-:W-:Y:S01]  /*1eb0*/  STL [R1+0x5650], R235 ;  /* 0x005650eb01007387 */ /* 0x000fe20000100800 */
[----:B------:R-:W-:Y:S01]  /*1ec0*/  @!P5 IMAD.IADD R252, R252, 0x1, -R8 ;  /* 0x00000001fcfcd824 */ /* 0x000fe200078e0a08 */
[----:B------:R-:W-:Y:S01]  /*1ed0*/  ISETP.GT.U32.AND P5, PT, R8, R250, PT ;  /* 0x000000fa0800720c */ /* 0x000fe20003fa4070 */
[----:B------:R-:W-:Y:S01]  /*1ee0*/  @!P6 IMAD.MOV R237, RZ, RZ, -R237 ;  /* 0x000000ffffede224 */ /* 0x000fe200078e0aed */
[----:B------:R-:W-:Y:S01]  /*1ef0*/  ISETP.GE.AND P6, PT, R4, RZ, PT ;  /* 0x000000ff0400720c */ /* 0x000fe20003fc6270 */
[----:B------:R-:W-:-:S02]  /*1f00*/  VIADD R4, R248, 0x17 ;  /* 0x00000017f8047836 */ /* 0x000fc40000000000 */
[----:B------:R-:W-:Y:S01]  /*1f10*/  IMAD.HI.U32 R0, R9, R249, RZ ;  /* 0x000000f909007227 */ /* 0x000fe200078e00ff */
[----:B------:R-:W-:Y:S02]  /*1f20*/  STL [R1+0x5654], R237 ;  /* 0x005654ed01007387 */ /* 0x000fe40000100800 */
[----:B------:R-:W-:Y:S01]  /*1f30*/  IABS R141, R4 ;  /* 0x00000004008d7213 */ /* 0x000fe20000000000 */
[----:B------:R-:W-:Y:S02]  /*1f40*/  IMAD.MOV.U32 R78, RZ, RZ, R13 ;  /* 0x000000ffff4e7224 */ /* 0x000fe400078e000d */
[--C-:B------:R-:W-:Y:S01]  /*1f50*/  @!P3 IMAD.IADD R251, R251, 0x1, -R8.reuse ;  /* 0x00000001fbfbb824 */ /* 0x100fe200078e0a08 */
[----:B------:R-:W-:Y:S01]  /*1f60*/  ISETP.GE.AND P3, PT, R6, RZ, PT ;  /* 0x000000ff0600720c */ /* 0x000fe20003f66270 */
[----:B------:R-:W-:Y:S01]  /*1f70*/  @!P1 IMAD.IADD R15, R15, 0x1, -R8 ;  /* 0x000000010f0f9824 */ /* 0x000fe200078e0a08 */
[----:B------:R-:W-:Y:S01]  /*1f80*/  ISETP.GE.AND P1, PT, R2, RZ, PT ;  /* 0x000000ff0200720c */ /* 0x000fe20003f26270 */
[----:B------:R-:W-:-:S02]  /*1f90*/  VIADD R3, R248, 0x16 ;  /* 0x00000016f8037836 */ /* 0x000fc40000000000 */
[----:B------:R-:W-:Y:S02]  /*1fa0*/  IMAD.MOV R0, RZ, RZ, -R0 ;  /* 0x000000ffff007224 */ /* 0x000fe400078e0a00 */
[----:B------:R-:W-:Y:S01]  /*1fb0*/  @!P0 IMAD.MOV R78, RZ, RZ, -R78 ;  /* 0x000000ffff4e8224 */ /* 0x000fe200078e0a4e */
[C---:B------:R-:W-:Y:S01]  /*1fc0*/  ISETP.GT.U32.AND P0, PT, R8.reuse, R251, PT ;  /* 0x000000fb0800720c */ /* 0x040fe20003f04070 */
[----:B------:R-:W-:Y:S01]  /*1fd0*/  IMAD R249, R8, R0, R249 ;  /* 0x0000000008f97224 */ /* 0x000fe200078e02f9 */
[----:B------:R-:W-:Y:S01]  /*1fe0*/  IABS R108, R3 ;  /* 0x00000003006c7213 */ /* 0x000fe20000000000 */
[----:B------:R-:W-:Y:S01]  /*1ff0*/  @!P5 IMAD.IADD R250, R250, 0x1, -R8 ;  /* 0x00000001fafad824 */ /* 0x000fe200078e0a08 */
[----:B------:R-:W-:Y:S01]  /*2000*/  STL [R1+0x5658], R78 ;  /* 0x0056584e01007387 */ /* 0x000fe20000100800 */
[----:B------:R-:W-:Y:S02]  /*2010*/  IMAD.MOV.U32 R122, RZ, RZ, R15 ;  /* 0x000000ffff7a7224 */ /* 0x000fe400078e000f */
[----:B------:R-:W-:Y:S01]  /*2020*/  IMAD.HI.U32 R2, R9, R141, RZ ;  /* 0x0000008d09027227 */ /* 0x000fe200078e00ff */
[----:B------:R-:W-:-:S03]  /*2030*/  ISETP.GT.U32.AND P5, PT, R8, R250, PT ;  /* 0x000000fa0800720c */ /* 0x000fc60003fa4070 */
[----:B------:R-:W-:Y:S01]  /*2040*/  @!P4 IMAD.MOV R122, RZ, RZ, -R122 ;  /* 0x000000ffff7ac224 */ /* 0x000fe200078e0a7a */
[----:B------:R-:W-:Y:S01]  /*2050*/  ISETP.GT.U32.AND P4, PT, R8, R249, PT ;  /* 0x000000f90800720c */ /* 0x000fe20003f84070 */
[----:B------:R-:W-:-:S03]  /*2060*/  IMAD.HI.U32 R0, R9, R108, RZ ;  /* 0x0000006c09007227 */ /* 0x000fc600078e00ff */
[----:B------:R-:W-:Y:S01]  /*2070*/  STL [R1+0x565c], R122 ;  /* 0x00565c7a01007387 */ /* 0x000fe20000100800 */
[----:B------:R-:W-:Y:S02]  /*2080*/  IMAD.MOV R2, RZ, RZ, -R2 ;  /* 0x000000ffff027224 */ /* 0x000fe400078e0a02 */
[----:B------:R-:W-:Y:S01]  /*2090*/  @!P2 IMAD.MOV R252, RZ, RZ, -R252 ;  /* 0x000000fffffca224 */ /* 0x000fe200078e0afc */
[----:B------:R-:W-:Y:S01]  /*20a0*/  ISETP.GE.AND P2, PT, R3, RZ, PT ;  /* 0x000000ff0300720c */ /* 0x000fe20003f46270 */
[----:B------:R-:W-:Y:S02]  /*20b0*/  IMAD.MOV R3, RZ, RZ, -R0 ;  /* 0x000000ffff037224 */ /* 0x000fe400078e0a00 */
[----:B------:R-:W-:Y:S01]  /*20c0*/  @!P0 IMAD.IADD R251, R251, 0x1, -R8 ;  /* 0x00000001fbfb8824 */ /* 0x000fe200078e0a08 */
[----:B------:R-:W-:Y:S01]  /*20d0*/  ISETP.GE.AND P0, PT, R4, RZ, PT ;  /* 0x000000ff0400720c */ /* 0x000fe20003f06270 */
[----:B------:R-:W-:Y:S01]  /*20e0*/  IMAD R141, R8, R2, R141 ;  /* 0x00000002088d7224 */ /* 0x000fe200078e028d */
[----:B------:R-:W-:Y:S01]  /*20f0*/  IADD3 R2, R248, 0x19, RZ ;  /* 0x00000019f8027810 */ /* 0x000fe20007ffe0ff */
[C---:B------:R-:W-:Y:S01]  /*2100*/  IMAD R108, R8.reuse, R3, R108 ;  /* 0x00000003086c7224 */ /* 0x040fe200078e026c */
[----:B------:R-:W-:Y:S01]  /*2110*/  STL [R1+0x5660], R252 ;  /* 0x005660fc01007387 */ /* 0x000fe20000100800 */
[----:B------:R-:W-:Y:S01]  /*2120*/  @!P6 IMAD.MOV R251, RZ, RZ, -R251 ;  /* 0x000000fffffbe224 */ /* 0x000fe200078e0afb */
[----:B------:R-:W-:Y:S01]  /*2130*/  ISETP.GT.U32.AND P6, PT, R8, R141, PT ;  /* 0x0000008d0800720c */ /* 0x000fe20003fc4070 */
[--C-:B------:R-:W-:Y:S01]  /*2140*/  @!P5 IMAD.IADD R250, R250, 0x1, -R8.reuse ;  /* 0x00000001fafad824 */ /* 0x100fe200078e0a08 */
[----:B------:R-:W-:Y:S01]  /*2150*/  ISETP.GT.U32.AND P5, PT, R8, R108, PT ;  /* 0x0000006c0800720c */ /* 0x000fe20003fa4070 */
[----:B------:R-:W-:Y:S01]  /*2160*/  @!P4 IMAD.IADD R249, R249, 0x1, -R8 ;  /* 0x00000001f9f9c824 */ /* 0x000fe200078e0a08 */
[----:B------:R-:W-:Y:S01]  /*2170*/  IABS R199, R2 ;  /* 0x0000000200c77213 */ /* 0x000fe20000000000 */
[C---:B------:R-:W-:Y:S01]  /*2180*/  VIADD R4, R248.reuse, 0x18 ;  /* 0x00000018f8047836 */ /* 0x040fe20000000000 */
[----:B------:R-:W-:Y:S01]  /*2190*/  STL [R1+0x5664], R251 ;  /* 0x005664fb01007387 */ /* 0x000fe20000100800 */
[----:B------:R-:W-:Y:S01]  /*21a0*/  VIADD R5, R248, 0x1a ;  /* 0x0000001af8057836 */ /* 0x000fe20000000000 */
[----:B------:R-:W-:Y:S01]  /*21b0*/  ISETP.GT.U32.AND P4, PT, R8, R249, PT ;  /* 0x000000f90800720c */ /* 0x000fe20003f84070 */
[----:B------:R-:W-:Y:S01]  /*21c0*/  @!P1 IMAD.MOV R250, RZ, RZ, -R250 ;  /* 0x000000fffffa9224 */ /* 0x000fe200078e0afa */
[----:B------:R-:W-:Y:S01]  /*21d0*/  IABS R170, R4 ;  /* 0x0000000400aa7213 */ /* 0x000fe20000000000 */
[----:B------:R-:W-:Y:S01]  /*21e0*/  VIADD R7, R248, 0x1e ;  /* 0x0000001ef8077836 */ /* 0x000fe20000000000 */
[----:B------:R-:W-:Y:S01]  /*21f0*/  IABS R238, R5 ;  /* 0x0000000500ee7213 */ /* 0x000fe20000000000 */
[--C-:B------:R-:W-:Y:S01]  /*2200*/  @!P6 IMAD.IADD R141, R141, 0x1, -R8.reuse ;  /* 0x000000018d8de824 */ /* 0x100fe200078e0a08 */
[----:B------:R-:W-:Y:S01]  /*2210*/  ISETP.GE.AND P1, PT, R4, RZ, PT ;  /* 0x000000ff0400720c */ /* 0x000fe20003f26270 */
[--C-:B------:R-:W-:Y:S01]  /*2220*/  @!P5 IMAD.IADD R108, R108, 0x1, -R8.reuse ;  /* 0x000000016c6cd824 */ /* 0x100fe200078e0a08 */
[----:B------:R-:W-:Y:S01]  /*2230*/  IABS R109, R7 ;  /* 0x00000007006d7213 */ /* 0x000fe20000000000 */
[----:B------:R-:W-:Y:S01]  /*2240*/  IMAD.HI.U32 R0, R9, R170, RZ ;  /* 0x000000aa09007227 */ /* 0x000fe200078e00ff */
[C---:B------:R-:W-:Y:S01]  /*2250*/  ISETP.GT.U32.AND P6, PT, R8.reuse, R141, PT ;  /* 0x0000008d0800720c */ /* 0x040fe20003fc4070 */
[----:B------:R-:W-:Y:S01]  /*2260*/  STL [R1+0x5668], R250 ;  /* 0x005668fa01007387 */ /* 0x000fe20000100800 */
[----:B------:R-:W-:Y:S01]  /*2270*/  ISETP.GT.U32.AND P5, PT, R8, R108, PT ;  /* 0x0000006c0800720c */ /* 0x000fe20003fa4070 */
[----:B------:R-:W-:Y:S01]  /*2280*/  @!P4 IMAD.IADD R249, R249, 0x1, -R8 ;  /* 0x00000001f9f9c824 */ /* 0x000fe200078e0a08 */
[----:B------:R-:W-:Y:S01]  /*2290*/  ISETP.GE.AND P4, PT, R2, RZ, PT ;  /* 0x000000ff0200720c */ /* 0x000fe20003f86270 */
[----:B------:R-:W-:-:S02]  /*22a0*/  IMAD.MOV R3, RZ, RZ, -R0 ;  /* 0x000000ffff037224 */ /* 0x000fc400078e0a00 */
[----:B------:R-:W-:-:S04]  /*22b0*/  IMAD.HI.U32 R2, R9, R238, RZ ;  /* 0x000000ee09027227 */ /* 0x000fc800078e00ff */
[C---:B------:R-:W-:Y:S02]  /*22c0*/  IMAD R170, R8.reuse, R3, R170 ;  /* 0x0000000308aa7224 */ /* 0x040fe400078e02aa */
[----:B------:R-:W-:Y:S02]  /*22d0*/  IMAD.MOV R3, RZ, RZ, -R2 ;  /* 0x000000ffff037224 */ /* 0x000fe400078e0a02 */
[----:B------:R-:W-:Y:S02]  /*22e0*/  @!P6 IMAD.IADD R141, R141, 0x1, -R8 ;  /* 0x000000018d8de824 */ /* 0x000fe400078e0a08 */
[----:B------:R-:W-:Y:S02]  /*22f0*/  IMAD R238, R8, R3, R238 ;  /* 0x0000000308ee7224 */ /* 0x000fe400078e02ee */
[----:B------:R-:W-:-:S04]  /*2300*/  IMAD.HI.U32 R0, R9, R199, RZ ;  /* 0x000000c709007227 */ /* 0x000fc800078e00ff */
[----:B------:R-:W-:Y:S01]  /*2310*/  @!P5 IMAD.IADD R108, R108, 0x1, -R8 ;  /* 0x000000016c6cd824 */ /* 0x000fe200078e0a08 */
[C---:B------:R-:W-:Y:S01]  /*2320*/  ISETP.GT.U32.AND P5, PT, R8.reuse, R170, PT ;  /* 0x000000aa0800720c */ /* 0x040fe20003fa4070 */
[----:B------:R-:W-:Y:S01]  /*2330*/  @!P0 IMAD.MOV R141, RZ, RZ, -R141 ;  /* 0x000000ffff8d8224 */ /* 0x000fe200078e0a8d */
[----:B------:R-:W-:Y:S01]  /*2340*/  ISETP.GT.U32.AND P0, PT, R8, R238, PT ;  /* 0x000000ee0800720c */ /* 0x000fe20003f04070 */
[----:B------:R-:W-:Y:S02]  /*2350*/  IMAD.MOV R0, RZ, RZ, -R0 ;  /* 0x000000ffff007224 */ /* 0x000fe400078e0a00 */
[----:B------:R-:W-:Y:S02]  /*2360*/  VIADD R4, R248, 0x1c ;  /* 0x0000001cf8047836 */ /* 0x000fe40000000000 */
[C---:B------:R-:W-:Y:S02]  /*2370*/  IMAD R199, R8.reuse, R0, R199 ;  /* 0x0000000008c77224 */ /* 0x040fe400078e02c7 */
[----:B------:R-:W-:Y:S01]  /*2380*/  @!P2 IMAD.MOV R108, RZ, RZ, -R108 ;  /* 0x000000ffff6ca224 */ /* 0x000fe200078e0a6c */
[----:B------:R-:W-:Y:S01]  /*2390*/  IABS R50, R4 ;  /* 0x0000000400327213 */ /* 0x000fe20000000000 */
[----:B------:R-:W-:Y:S01]  /*23a0*/  @!P3 IMAD.MOV R249, RZ, RZ, -R249 ;  /* 0x000000fffff9b224 */ /* 0x000fe200078e0af9 */
[----:B------:R-:W-:Y:S01]  /*23b0*/  ISETP.GT.U32.AND P2, PT, R8, R199, PT ;  /* 0x000000c70800720c */ /* 0x000fe20003f44070 */
[--C-:B------:R-:W-:Y:S01]  /*23c0*/  @!P5 IMAD.IADD R170, R170, 0x1, -R8.reuse ;  /* 0x00000001aaaad824 */ /* 0x100fe200078e0a08 */
[----:B------:R-:W-:Y:S01]  /*23d0*/  ISETP.GE.AND P3, PT, R5, RZ, PT ;  /* 0x000000ff0500720c */ /* 0x000fe20003f66270 */
[----:B------:R-:W-:Y:S01]  /*23e0*/  @!P0 IMAD.IADD R238, R238, 0x1, -R8 ;  /* 0x00000001eeee8824 */ /* 0x000fe200078e0a08 */
[----:B------:R-:W-:Y:S01]  /*23f0*/  STL [R1+0x566c], R249 ;  /* 0x00566cf901007387 */ /* 0x000fe20000100800 */
[----:B------:R-:W-:Y:S01]  /*2400*/  IMAD.HI.U32 R2, R9, R50, RZ ;  /* 0x0000003209027227 */ /* 0x000fe200078e00ff */
[----:B------:R-:W-:-:S02]  /*2410*/  ISETP.GT.U32.AND P5, PT, R8, R170, PT ;  /* 0x000000aa0800720c */ /* 0x000fc40003fa4070 */
[----:B------:R-:W-:Y:S01]  /*2420*/  ISETP.GT.U32.AND P0, PT, R8, R238, PT ;  /* 0x000000ee0800720c */ /* 0x000fe20003f04070 */
[----:B------:R-:W-:Y:S01]  /*2430*/  VIADD R0, R248, 0x1b ;  /* 0x0000001bf8007836 */ /* 0x000fe20000000000 */
[----:B------:R-:W-:Y:S01]  /*2440*/  STL [R1+0x5670], R108 ;  /* 0x0056706c01007387 */ /* 0x000fe20000100800 */
[----:B------:R-:W-:Y:S02]  /*2450*/  IMAD.MOV R5, RZ, RZ, -R2 ;  /* 0x000000ffff057224 */ /* 0x000fe400078e0a02 */
[----:B------:R-:W-:Y:S01]  /*2460*/  IMAD.HI.U32 R2, R9, R109, RZ ;  /* 0x0000006d09027227 */ /* 0x000fe200078e00ff */
[----:B------:R-:W-:Y:S01]  /*2470*/  IABS R21, R0 ;  /* 0x0000000000157213 */ /* 0x000fe20000000000 */
[----:B------:R-:W-:Y:S01]  /*2480*/  STL [R1+0x5678], R141 ;  /* 0x0056788d01007387 */ /* 0x000fe20000100800 */
[----:B------:R-:W-:Y:S01]  /*2490*/  ISETP.GE.AND P6, PT, R0, RZ, PT ;  /* 0x000000ff0000720c */ /* 0x000fe20003fc6270 */
[----:B------:R-:W-:Y:S02]  /*24a0*/  @!P2 IMAD.IADD R199, R199, 0x1, -R8 ;  /* 0x00000001c7c7a824 */ /* 0x000fe400078e0a08 */
[----:B------:R-:W-:-:S02]  /*24b0*/  VIADD R6, R248, 0x1d ;  /* 0x0000001df8067836 */ /* 0x000fc40000000000 */
[----:B------:R-:W-:Y:S01]  /*24c0*/  IMAD.MOV R2, RZ, RZ, -R2 ;  /* 0x000000ffff027224 */ /* 0x000fe200078e0a02 */
[----:B------:R-:W-:Y:S01]  /*24d0*/  ISETP.GT.U32.AND P2, PT, R8, R199, PT ;  /* 0x000000c70800720c */ /* 0x000fe20003f44070 */
[----:B------:R-:W-:Y:S01]  /*24e0*/  IMAD.HI.U32 R0, R9, R21, RZ ;  /* 0x0000001509007227 */ /* 0x000fe200078e00ff */
[----:B------:R-:W-:-:S03]  /*24f0*/  IABS R79, R6 ;  /* 0x00000006004f7213 */ /* 0x000fc60000000000 */
[----:B------:R-:W-:Y:S01]  /*2500*/  @!P5 IMAD.IADD R170, R170, 0x1, -R8 ;  /* 0x00000001aaaad824 */ /* 0x000fe200078e0a08 */
[----:B------:R-:W-:Y:S01]  /*2510*/  ISETP.GE.AND P5, PT, R4, RZ, PT ;  /* 0x000000ff0400720c */ /* 0x000fe20003fa6270 */
[C---:B------:R-:W-:Y:S02]  /*2520*/  IMAD R50, R8.reuse, R5, R50 ;  /* 0x0000000508327224 */ /* 0x040fe400078e0232 */
[----:B------:R-:W-:Y:S02]  /*2530*/  IMAD R109, R8, R2, R109 ;  /* 0x00000002086d7224 */ /* 0x000fe400078e026d */
[----:B------:R-:W-:Y:S02]  /*2540*/  @!P0 IMAD.IADD R238, R238, 0x1, -R8 ;  /* 0x00000001eeee8824 */ /* 0x000fe400078e0a08 */
[----:B------:R-:W-:Y:S02]  /*2550*/  IMAD.MOV R3, RZ, RZ, -R0 ;  /* 0x000000ffff037224 */ /* 0x000fe400078e0a00 */
[----:B------:R-:W-:Y:S01]  /*2560*/  @!P1 IMAD.MOV R170, RZ, RZ, -R170 ;  /* 0x000000ffffaa9224 */ /* 0x000fe200078e0aaa */
[C---:B------:R-:W-:Y:S01]  /*2570*/  ISETP.GT.U32.AND P1, PT, R8.reuse, R50, PT ;  /* 0x000000320800720c */ /* 0x040fe20003f24070 */
[----:B------:R-:W-:Y:S01]  /*2580*/  @!P3 IMAD.MOV R238, RZ, RZ, -R238 ;  /* 0x000000ffffeeb224 */ /* 0x000fe200078e0aee */
[C---:B------:R-:W-:Y:S01]  /*2590*/  ISETP.GT.U32.AND P3, PT, R8.reuse, R109, PT ;  /* 0x0000006d0800720c */ /* 0x040fe20003f64070 */
[----:B------:R-:W-:Y:S01]  /*25a0*/  IMAD.HI.U32 R0, R9, R79, RZ ;  /* 0x0000004f09007227 */ /* 0x000fe200078e00ff */
[----:B------:R-:W-:Y:S03]  /*25b0*/  STL [R1+0x567c], R170 ;  /* 0x00567caa01007387 */ /* 0x000fe60000100800 */
[----:B------:R-:W-:-:S02]  /*25c0*/  IMAD R21, R8, R3, R21 ;  /* 0x0000000308157224 */ /* 0x000fc400078e0215 */
[----:B------:R-:W-:Y:S02]  /*25d0*/  VIADD R4, R248, 0x1f ;  /* 0x0000001ff8047836 */ /* 0x000fe40000000000 */
[----:B------:R-:W-:Y:S02]  /*25e0*/  IMAD.MOV R0, RZ, RZ, -R0 ;  /* 0x000000ffff007224 */ /* 0x000fe400078e0a00 */
[--C-:B------:R-:W-:Y:S01]  /*25f0*/  @!P2 IMAD.IADD R199, R199, 0x1, -R8.reuse ;  /* 0x00000001c7c7a824 */ /* 0x100fe200078e0a08 */
[C---:B------:R-:W-:Y:S01]  /*2600*/  ISETP.GT.U32.AND P2, PT, R8.reuse, R21, PT ;  /* 0x000000150800720c */ /* 0x040fe20003f44070 */
[----:B------:R-:W-:Y:S01]  /*2610*/  IMAD R79, R8, R0, R79 ;  /* 0x00000000084f7224 */ /* 0x000fe200078e024f */
[----:B------:R-:W-:Y:S01]  /*2620*/  IABS R142, R4 ;  /* 0x00000004008e7213 */ /* 0x000fe20000000000 */
[----:B------:R-:W-:Y:S01]  /*2630*/  VIADD R5, R248, 0x20 ;  /* 0x00000020f8057836 */ /* 0x000fe20000000000 */
[----:B------:R-:W-:Y:S01]  /*2640*/  @!P4 IADD3 R199, -R199, RZ, RZ ;  /* 0x000000ffc7c7c210 */ /* 0x000fe20007ffe1ff */
[--C-:B------:R-:W-:Y:S01]  /*2650*/  @!P1 IMAD.IADD R50, R50, 0x1, -R8.reuse ;  /* 0x0000000132329824 */ /* 0x100fe200078e0a08 */
[C---:B------:R-:W-:Y:S01]  /*2660*/  ISETP.GT.U32.AND P0, PT, R8.reuse, R79, PT ;  /* 0x0000004f0800720c */ /* 0x040fe20003f04070 */
[----:B------:R-:W-:Y:S01]  /*2670*/  @!P3 IMAD.IADD R109, R109, 0x1, -R8 ;  /* 0x000000016d6db824 */ /* 0x000fe200078e0a08 */
[----:B------:R-:W-:Y:S01]  /*2680*/  IABS R171, R5 ;  /* 0x0000000500ab7213 */ /* 0x000fe20000000000 */
[C---:B------:R-:W-:Y:S01]  /*2690*/  IMAD.HI.U32 R0, R9.reuse, R142, RZ ;  /* 0x0000008e09007227 */ /* 0x040fe200078e00ff */
[C---:B------:R-:W-:Y:S01]  /*26a0*/  ISETP.GT.U32.AND P1, PT, R8.reuse, R50, PT ;  /* 0x000000320800720c */ /* 0x040fe20003f24070 */
[----:B------:R-:W-:Y:S01]  /*26b0*/  STL [R1+0x5680], R199 ;  /* 0x005680c701007387 */ /* 0x000fe20000100800 */
[----:B------:R-:W-:Y:S01]  /*26c0*/  ISETP.GT.U32.AND P3, PT, R8, R109, PT ;  /* 0x0000006d0800720c */ /* 0x000fe20003f64070 */
[----:B------:R-:W-:Y:S01]  /*26d0*/  IMAD.MOV R3, RZ, RZ, -R0 ;  /* 0x000000ffff037224 */ /* 0x000fe200078e0a00 */
[----:B------:R-:W-:Y:S01]  /*26e0*/  ISETP.GE.AND P4, PT, R6, RZ, PT ;  /* 0x000000ff0600720c */ /* 0x000fe20003f86270 */
[----:B------:R-:W-:Y:S01]  /*26f0*/  IMAD.HI.U32 R0, R9, R171, RZ ;  /* 0x000000ab09007227 */ /* 0x000fe200078e00ff */
[----:B------:R-:W-:Y:S03]  /*2700*/  STL [R1+0x5684], R238 ;  /* 0x005684ee01007387 */ /* 0x000fe60000100800 */
[----:B------:R-:W-:-:S02]  /*2710*/  @!P2 IMAD.IADD R21, R21, 0x1, -R8 ;  /* 0x000000011515a824 */ /* 0x000fc400078e0a08 */
[----:B------:R-:W-:Y:S02]  /*2720*/  IMAD.MOV R0, RZ, RZ, -R0 ;  /* 0x000000ffff007224 */ /* 0x000fe400078e0a00 */
[----:B------:R-:W-:Y:S01]  /*2730*/  @!P0 IMAD.IADD R79, R79, 0x1, -R8 ;  /* 0x000000014f4f8824 */ /* 0x000fe200078e0a08 */
[C---:B------:R-:W-:Y:S01]  /*2740*/  ISETP.GT.U32.AND P2, PT, R8.reuse, R21, PT ;  /* 0x000000150800720c */ /* 0x040fe20003f44070 */
[C---:B------:R-:W-:Y:S02]  /*2750*/  IMAD R142, R8.reuse, R3, R142 ;  /* 0x00000003088e7224 */ /* 0x040fe400078e028e */
[C---:B------:R-:W-:Y:S01]  /*2760*/  IMAD R171, R8.reuse, R0, R171 ;  /* 0x0000000008ab7224 */ /* 0x040fe200078e02ab */
[----:B------:R-:W-:Y:S01]  /*2770*/  ISETP.GT.U32.AND P0, PT, R8, R79, PT ;  /* 0x0000004f0800720c */ /* 0x000fe20003f04070 */
[----:B------:R-:W-:Y:S02]  /*2780*/  VIADD R6, R248, 0x21 ;  /* 0x00000021f8067836 */ /* 0x000fe40000000000 */
[--C-:B------:R-:W-:Y:S01]  /*2790*/  @!P1 IMAD.IADD R50, R50, 0x1, -R8.reuse ;  /* 0x0000000132329824 */ /* 0x100fe200078e0a08 */
[C---:B------:R-:W-:Y:S01]  /*27a0*/  ISETP.GT.U32.AND P1, PT, R8.reuse, R142, PT ;  /* 0x0000008e0800720c */ /* 0x040fe20003f24070 */
[--C-:B------:R-:W-:Y:S01]  /*27b0*/  @!P3 IMAD.IADD R109, R109, 0x1, -R8.reuse ;  /* 0x000000016d6db824 */ /* 0x100fe200078e0a08 */
[----:B------:R-:W-:Y:S01]  /*27c0*/  ISETP.GT.U32.AND P3, PT, R8, R171, PT ;  /* 0x000000ab0800720c */ /* 0x000fe20003f64070 */
[----:B------:R-:W-:Y:S01]  /*27d0*/  VIADD R0, R248, 0x22 ;  /* 0x00000022f8007836 */ /* 0x000fe20000000000 */
[----:B------:R-:W-:Y:S01]  /*27e0*/  IABS R200, R6 ;  /* 0x0000000600c87213 */ /* 0x000fe20000000000 */
[----:B------:R-:W-:Y:S01]  /*27f0*/  @!P2 IMAD.IADD R21, R21, 0x1, -R8 ;  /* 0x000000011515a824 */ /* 0x000fe200078e0a08 */
[----:B------:R-:W-:Y:S01]  /*2800*/  ISETP.GE.AND P2, PT, R7, RZ, PT ;  /* 0x000000ff0700720c */ /* 0x000fe20003f46270 */
[----:B------:R-:W-:Y:S01]  /*2810*/  @!P5 IMAD.MOV R50, RZ, RZ, -R50 ;  /* 0x000000ffff32d224 */ /* 0x000fe200078e0a32 */
[----:B------:R-:W-:Y:S01]  /*2820*/  IABS R239, R0 ;  /* 0x0000000000ef7213 */ /* 0x000fe20000000000 */
[----:B------:R-:W-:Y:S01]  /*2830*/  IMAD.HI.U32 R2, R9, R200, RZ ;  /* 0x000000c809027227 */ /* 0x000fe200078e00ff */
[----:B------:R-:W-:-:S03]  /*2840*/  ISETP.GE.AND P5, PT, R5, RZ, PT ;  /* 0x000000ff0500720c */ /* 0x000fc60003fa6270 */
[----:B------:R-:W-:Y:S02]  /*2850*/  IMAD.MOV R3, RZ, RZ, -R2 ;  /* 0x000000ffff037224 */ /* 0x000fe400078e0a02 */
[--C-:B------:R-:W-:Y:S01]  /*2860*/  @!P0 IMAD.IADD R79, R79, 0x1, -R8.reuse ;  /* 0x000000014f4f8824 */ /* 0x100fe200078e0a08 */
[----:B------:R-:W-:Y:S01]  /*2870*/  ISETP.GE.AND P0, PT, R6, RZ, PT ;  /* 0x000000ff0600720c */ /* 0x000fe20003f06270 */
[--C-:B------:R-:W-:Y:S02]  /*2880*/  @!P1 IMAD.IADD R142, R142, 0x1, -R8.reuse ;  /* 0x000000018e8e9824 */ /* 0x100fe400078e0a08 */
[----:B------:R-:W-:Y:S02]  /*2890*/  VIADD R2, R248, 0x23 ;  /* 0x00000023f8027836 */ /* 0x000fe40000000000 */
[----:B------:R-:W-:Y:S01]  /*28a0*/  @!P3 IMAD.IADD R171, R171, 0x1, -R8 ;  /* 0x00000001ababb824 */ /* 0x000fe200078e0a08 */
[----:B------:R-:W-:Y:S01]  /*28b0*/  ISETP.GT.U32.AND P1, PT, R8, R142, PT ;  /* 0x0000008e0800720c */ /* 0x000fe20003f24070 */
[----:B------:R-:W-:Y:S01]  /*28c0*/  @!P4 IMAD.MOV R79, RZ, RZ, -R79 ;  /* 0x000000ffff4fc224 */ /* 0x000fe200078e0a4f */
[----:B------:R-:W-:Y:S01]  /*28d0*/  ISETP.GE.AND P4, PT, R0, RZ, PT ;  /* 0x000000ff0000720c */ /* 0x000fe20003f86270 */
[----:B------:R-:W-:Y:S01]  /*28e0*/  IMAD.HI.U32 R0, R9, R239, RZ ;  /* 0x000000ef09007227 */ /* 0x000fe200078e00ff */
[----:B------:R-:W-:-:S02]  /*28f0*/  IABS R22, R2 ;  /* 0x0000000200167213 */ /* 0x000fc40000000000 */
[----:B------:R-:W-:Y:S01]  /*2900*/  ISETP.GT.U32.AND P3, PT, R8, R171, PT ;  /* 0x000000ab0800720c */ /* 0x000fe20003f64070 */
[----:B------:R-:W-:Y:S01]  /*2910*/  @!P6 IMAD.MOV R21, RZ, RZ, -R21 ;  /* 0x000000ffff15e224 */ /* 0x000fe200078e0a15 */
[----:B------:R-:W-:Y:S01]  /*2920*/  ISETP.GE.AND P6, PT, R4, RZ, PT ;  /* 0x000000ff0400720c */ /* 0x000fe20003fc6270 */
[----:B------:R-:W-:Y:S01]  /*2930*/  @!P2 IMAD.MOV R109, RZ, RZ, -R109 ;  /* 0x000000ffff6da224 */ /* 0x000fe200078e0a6d */
[----:B------:R-:W-:Y:S01]  /*2940*/  ISETP.GE.AND P2, PT, R2, RZ, PT ;  /* 0x000000ff0200720c */ /* 0x000fe20003f46270 */
[----:B------:R-:W-:Y:S01]  /*2950*/  IMAD.HI.U32 R2, R9, R22, RZ ;  /* 0x0000001609027227 */ /* 0x000fe200078e00ff */
[----:B------:R-:W-:Y:S03]  /*2960*/  STL [R1+0x5688], R21 ;  /* 0x0056881501007387 */ /* 0x000fe60000100800 */
[----:B------:R-:W-:Y:S01]  /*2970*/  IMAD.MOV R0, RZ, RZ, -R0 ;  /* 0x000000ffff007224 */ /* 0x000fe200078e0a00 */
[----:B------:R-:W-:Y:S01]  /*2980*/  STL [R1+0x56a4], R50 ;  /* 0x0056a43201007387 */ /* 0x000fe20000100800 */
[----:B------:R-:W-:-:S02]  /*2990*/  IMAD R200, R8, R3, R200 ;  /* 0x0000000308c87224 */ /* 0x000fc400078e02c8 */
[----:B------:R-:W-:Y:S01]  /*29a0*/  IMAD.MOV R3, RZ, RZ, -R2 ;  /* 0x000000ffff037224 */ /* 0x000fe200078e0a02 */
[----:B------:R-:W-:Y:S01]  /*29b0*/  @!P3 IADD3 R171, R171, -R8, RZ ;  /* 0x80000008ababb210 */ /* 0x000fe20007ffe0ff */
[----:B------:R-:W-:Y:S01]  /*29c0*/  IMAD R239, R8, R0, R239 ;  /* 0x0000000008ef7224 */ /* 0x000fe200078e02ef */
[----:B------:R-:W-:Y:S01]  /*29d0*/  STL [R1+0x56a8], R79 ;  /* 0x0056a84f01007387 */ /* 0x000fe20000100800 */
[----:B------:R-:W-:Y:S01]  /*29e0*/  @!P1 IMAD.IADD R142, R142, 0x1, -R8 ;  /* 0x000000018e8e9824 */ /* 0x000fe200078e0a08 */
[C---:B------:R-:W-:Y:S01]  /*29f0*/  ISETP.GT.U32.AND P1, PT, R8.reuse, R200, PT ;  /* 0x000000c80800720c */ /* 0x040fe20003f24070 */
[C---:B------:R-:W-:Y:S01]  /*2a00*/  IMAD R22, R8.reuse, R3, R22 ;  /* 0x0000000308167224 */ /* 0x040fe200078e0216 */
[----:B------:R-:W-:Y:S01]  /*2a10*/  ISETP.GT.U32.AND P3, PT, R8, R239, PT ;  /* 0x000000ef0800720c */ /* 0x000fe20003f64070 */
[----:B------:R-:W-:Y:S01]  /*2a20*/  @!P6 IMAD.MOV R142, RZ, RZ, -R142 ;  /* 0x000000ffff8ee224 */ /* 0x000fe200078e0a8e */
[----:B------:R-:W-:Y:S01]  /*2a30*/  STL [R1+0x56ac], R109 ;  /* 0x0056ac6d01007387 */ /* 0x000fe20000100800 */
[----:B------:R-:W-:Y:S01]  /*2a40*/  VIADD R4, R248, 0x24 ;  /* 0x00000024f8047836 */ /* 0x000fe20000000000 */
[----:B------:R-:W-:Y:S01]  /*2a50*/  ISETP.GT.U32.AND P6, PT, R8, R22, PT ;  /* 0x000000160800720c */ /* 0x000fe20003fc4070 */
[C---:B------:R-:W-:Y:S01]  /*2a60*/  VIADD R5, R248.reuse, 0x25 ;  /* 0x00000025f8057836 */ /* 0x040fe20000000000 */
[----:B------:R-:W-:Y:S01]  /*2a70*/  STL [R1+0x56b0], R142 ;  /* 0x0056b08e01007387 */ /* 0x000fe20000100800 */
[C---:B------:R-:W-:Y:S01]  /*2a80*/  VIADD R6, R248.reuse, 0x26 ;  /* 0x00000026f8067836 */ /* 0x040fe20000000000 */
[----:B------:R-:W-:Y:S01]  /*2a90*/  IABS R51, R4 ;  /* 0x0000000400337213 */ /* 0x000fe20000000000 */
[----:B------:R-:W-:Y:S01]  /*2aa0*/  VIADD R7, R248, 0x27 ;  /* 0x00000027f8077836 */ /* 0x000fe20000000000 */
[----:B------:R-:W-:Y:S01]  /*2ab0*/  IABS R80, R5 ;  /* 0x0000000500507213 */ /* 0x000fe20000000000 */
[--C-:B------:R-:W-:Y:S01]  /*2ac0*/  @!P1 IMAD.IADD R200, R200, 0x1, -R8.reuse ;  /* 0x00000001c8c89824 */ /* 0x100fe200078e0a08 */
[----:B------:R-:W-:Y:S01]  /*2ad0*/  IABS R110, R6 ;  /* 0x00000006006e7213 */ /* 0x000fe20000000000 */
[----:B------:R-:W-:Y:S01]  /*2ae0*/  @!P3 IMAD.IADD R239, R239, 0x1, -R8 ;  /* 0x00000001efefb824 */ /* 0x000fe200078e0a08 */
[----:B------:R-:W-:Y:S01]  /*2af0*/  IABS R143, R7 ;  /* 0x00000007008f7213 */ /* 0x000fe20000000000 */
[----:B------:R-:W-:Y:S01]  /*2b00*/  IMAD.HI.U32 R0, R9, R51, RZ ;  /* 0x0000003309007227 */ /* 0x000fe200078e00ff */
[----:B------:R-:W-:-:S02]  /*2b10*/  ISETP.GT.U32.AND P1, PT, R8, R200, PT ;  /* 0x000000c80800720c */ /* 0x000fc40003f24070 */
[----:B------:R-:W-:Y:S01]  /*2b20*/  ISETP.GT.U32.AND P3, PT, R8, R239, PT ;  /* 0x000000ef0800720c */ /* 0x000fe20003f64070 */
[----:B------:R-:W-:Y:S02]  /*2b30*/  @!P6 IMAD.IADD R22, R22, 0x1, -R8 ;  /* 0x000000011616e824 */ /* 0x000fe400078e0a08 */
[----:B------:R-:W-:-:S03]  /*2b40*/  IMAD.HI.U32 R2, R9, R80, RZ ;  /* 0x0000005009027227 */ /* 0x000fc600078e00ff */
[C---:B------:R-:W-:Y:S01]  /*2b50*/  ISETP.GT.U32.AND P6, PT, R8.reuse, R22, PT ;  /* 0x000000160800720c */ /* 0x040fe20003fc4070 */
[----:B------:R-:W-:Y:S02]  /*2b60*/  IMAD.MOV R0, RZ, RZ, -R0 ;  /* 0x000000ffff007224 */ /* 0x000fe400078e0a00 */
[----:B------:R-:W-:Y:S02]  /*2b70*/  IMAD.MOV R3, RZ, RZ, -R2 ;  /* 0x000000ffff037224 */ /* 0x000fe400078e0a02 */
[C---:B------:R-:W-:Y:S02]  /*2b80*/  IMAD R51, R8.reuse, R0, R51 ;  /* 0x0000000008337224 */ /* 0x040fe400078e0233 */
[C---:B------:R-:W-:Y:S02]  /*2b90*/  IMAD R80, R8.reuse, R3, R80 ;  /* 0x0000000308507224 */ /* 0x040fe400078e0250 */
[----:B------:R-:W-:Y:S01]  /*2ba0*/  @!P3 IMAD.IADD R239, R239, 0x1, -R8 ;  /* 0x00000001efefb824 */ /* 0x000fe200078e0a08 */
[----:B------:R-:W-:Y:S01]  /*2bb0*/  ISETP.GT.U32.AND P3, PT, R8, R51, PT ;  /* 0x000000330800720c */ /* 0x000fe20003f64070 */
[----:B------:R-:W-:-:S04]  /*2bc0*/  IMAD.HI.U32 R0, R9, R110, RZ ;  /* 0x0000006e09007227 */ /* 0x000fc800078e00ff */
[----:B------:R-:W-:Y:S01]  /*2bd0*/  @!P6 IMAD.IADD R22, R22, 0x1, -R8 ;  /* 0x000000011616e824 */ /* 0x000fe200078e0a08 */
[----:B------:R-:W-:Y:S01]  /*2be0*/  ISETP.GT.U32.AND P6, PT, R8, R80, PT ;  /* 0x000000500800720c */ /* 0x000fe20003fc4070 */
[----:B------:R-:W-:Y:S02]  /*2bf0*/  IMAD.MOV R3, RZ, RZ, -R0 ;  /* 0x000000ffff037224 */ /* 0x000fe400078e0a00 */
[----:B------:R-:W-:-:S04]  /*2c00*/  IMAD.HI.U32 R0, R9, R143, RZ ;  /* 0x0000008f09007227 */ /* 0x000fc800078e00ff */
[----:B------:R-:W-:Y:S01]  /*2c10*/  @!P5 IMAD.MOV R171, RZ, RZ, -R171 ;  /* 0x000000ffffabd224 */ /* 0x000fe200078e0aab */
[----:B------:R-:W-:Y:S01]  /*2c20*/  ISETP.GE.AND P5, PT, R4, RZ, PT ;  /* 0x000000ff0400720c */ /* 0x000fe20003fa6270 */
[----:B------:R-:W-:Y:S02]  /*2c30*/  VIADD R10, R248, 0x28 ;  /* 0x00000028f80a7836 */ /* 0x000fe40000000000 */
[C---:B------:R-:W-:Y:S01]  /*2c40*/  IMAD R110, R8.reuse, R3, R110 ;  /* 0x00000003086e7224 */ /* 0x040fe200078e026e */
[----:B------:R-:W-:Y:S01]  /*2c50*/  STL [R1+0x56b4], R171 ;  /* 0x0056b4ab01007387 */ /* 0x000fe20000100800 */
[----:B------:R-:W-:Y:S01]  /*2c60*/  IMAD.MOV R4, RZ, RZ, -R0 ;  /* 0x000000ffff047224 */ /* 0x000fe200078e0a00 */
[----:B------:R-:W-:Y:S01]  /*2c70*/  IABS R172, R10 ;  /* 0x0000000a00ac7213 */ /* 0x000fe20000000000 */
[----:B------:R-:W-:Y:S01]  /*2c80*/  @!P3 IMAD.IADD R51, R51, 0x1, -R8 ;  /* 0x000000013333b824 */ /* 0x000fe200078e0a08 */
[C---:B------:R-:W-:Y:S01]  /*2c90*/  ISETP.GT.U32.AND P3, PT, R8.reuse, R110, PT ;  /* 0x0000006e0800720c */ /* 0x040fe20003f64070 */
[----:B------:R-:W-:-:S02]  /*2ca0*/  IMAD R143, R8, R4, R143 ;  /* 0x00000004088f7224 */ /* 0x000fc400078e028f */
[----:B------:R-:W-:-:S04]  /*2cb0*/  IMAD.HI.U32 R2, R9, R172, RZ ;  /* 0x000000ac09027227 */ /* 0x000fc800078e00ff */
[--C-:B------:R-:W-:Y:S01]  /*2cc0*/  @!P6 IMAD.IADD R80, R80, 0x1, -R8.reuse ;  /* 0x000000015050e824 */ /* 0x100fe200078e0a08 */
[----:B------:R-:W-:Y:S01]  /*2cd0*/  ISETP.GT.U32.AND P6, PT, R8, R143, PT ;  /* 0x0000008f0800720c */ /* 0x000fe20003fc4070 */
[----:B------:R-:W-:Y:S01]  /*2ce0*/  @!P1 IMAD.IADD R200, R200, 0x1, -R8 ;  /* 0x00000001c8c89824 */ /* 0x000fe200078e0a08 */
[----:B------:R-:W-:Y:S01]  /*2cf0*/  ISETP.GE.AND P1, PT, R5, RZ, PT ;  /* 0x000000ff0500720c */ /* 0x000fe20003f26270 */
[----:B------:R-:W-:Y:S02]  /*2d00*/  VIADD R12, R248, 0x2a ;  /* 0x0000002af80c7836 */ /* 0x000fe40000000000 */
[----:B------:R-:W-:Y:S02]  /*2d10*/  IMAD.MOV R5, RZ, RZ, -R2 ;  /* 0x000000ffff057224 */ /* 0x000fe400078e0a02 */
[----:B------:R-:W-:Y:S01]  /*2d20*/  @!P3 IMAD.IADD R110, R110, 0x1, -R8 ;  /* 0x000000016e6eb824 */ /* 0x000fe200078e0a08 */
[----:B------:R-:W-:Y:S01]  /*2d30*/  IABS R240, R12 ;  /* 0x0000000c00f07213 */ /* 0x000fe20000000000 */
[C---:B------:R-:W-:Y:S01]  /*2d40*/  IMAD R172, R8.reuse, R5, R172 ;  /* 0x0000000508ac7224 */ /* 0x040fe200078e02ac */
[----:B------:R-:W-:Y:S01]  /*2d50*/  ISETP.GT.U32.AND P3, PT, R8, R51, PT ;  /* 0x000000330800720c */ /* 0x000fe20003f64070 */
[----:B------:R-:W-:-:S02]  /*2d60*/  @!P2 IMAD.MOV R22, RZ, RZ, -R22 ;  /* 0x000000ffff16a224 */ /* 0x000fc400078e0a16 */
[----:B------:R-:W-:Y:S01]  /*2d70*/  IMAD.HI.U32 R0, R9, R240, RZ ;  /* 0x000000f009007227 */ /* 0x000fe200078e00ff */
[----:B------:R-:W-:-:S03]  /*2d80*/  ISETP.GT.U32.AND P2, PT, R8, R172, PT ;  /* 0x000000ac0800720c */ /* 0x000fc60003f44070 */
[----:B------:R-:W-:Y:S01]  /*2d90*/  @!P6 IMAD.IADD R143, R143, 0x1, -R8 ;  /* 0x000000018f8fe824 */ /* 0x000fe200078e0a08 */
[----:B------:R-:W-:Y:S01]  /*2da0*/  ISETP.GT.U32.AND P6, PT, R8, R110, PT ;  /* 0x0000006e0800720c */ /* 0x000fe20003fc4070 */
[----:B------:R-:W-:Y:S02]  /*2db0*/  VIADD R11, R248, 0x29 ;  /* 0x00000029f80b7836 */ /* 0x000fe40000000000 */
[----:B------:R-:W-:Y:S02]  /*2dc0*/  IMAD.MOV R5, RZ, RZ, -R0 ;  /* 0x000000ffff057224 */ /* 0x000fe400078e0a00 */
[----:B------:R-:W-:Y:S01]  /*2dd0*/  @!P0 IMAD.MOV R200, RZ, RZ, -R200 ;  /* 0x000000ffffc88224 */ /* 0x000fe200078e0ac8 */
[C---:B------:R-:W-:Y:S01]  /*2de0*/  ISETP.GT.U32.AND P0, PT, R8.reuse, R80, PT ;  /* 0x000000500800720c */ /* 0x040fe20003f04070 */
[----:B------:R-:W-:Y:S01]  /*2df0*/  IMAD R240, R8, R5, R240 ;  /* 0x0000000508f07224 */ /* 0x000fe200078e02f0 */
[----:B------:R-:W-:Y:S01]  /*2e00*/  IABS R201, R11 ;  /* 0x0000000b00c97213 */ /* 0x000fe20000000000 */
[----:B------:R-:W-:Y:S01]  /*2e10*/  VIADD R5, R248, 0x2c ;  /* 0x0000002cf8057836 */ /* 0x000fe20000000000 */
[----:B------:R-:W-:Y:S01]  /*2e20*/  STL [R1+0x56b8], R200 ;  /* 0x0056b8c801007387 */ /* 0x000fe20000100800 */
[----:B------:R-:W-:Y:S01]  /*2e30*/  @!P4 IMAD.MOV R239, RZ, RZ, -R239 ;  /* 0x000000ffffefc224 */ /* 0x000fe200078e0aef */
[----:B------:R-:W-:Y:S01]  /*2e40*/  ISETP.GT.U32.AND P4, PT, R8, R143, PT ;  /* 0x0000008f0800720c */ /* 0x000fe20003f84070 */
[----:B------:R-:W-:Y:S01]  /*2e50*/  VIADD R4, R248, 0x2b ;  /* 0x0000002bf8047836 */ /* 0x000fe20000000000 */
[----:B------:R-:W-:Y:S01]  /*2e60*/  IABS R52, R5 ;  /* 0x0000000500347213 */ /* 0x000fe20000000000 */
[--C-:B------:R-:W-:Y:S01]  /*2e70*/  @!P3 IMAD.IADD R51, R51, 0x1, -R8.reuse ;  /* 0x000000013333b824 */ /* 0x100fe200078e0a08 */
[----:B------:R-:W-:Y:S01]  /*2e80*/  @!P6 IADD3 R110, R110, -R8, RZ ;  /* 0x800000086e6ee210 */ /* 0x000fe20007ffe0ff */
[--C-:B------:R-:W-:Y:S01]  /*2e90*/  @!P2 IMAD.IADD R172, R172, 0x1, -R8.reuse ;  /* 0x00000001acaca824 */ /* 0x100fe200078e0a08 */
[----:B------:R-:W-:Y:S01]  /*2ea0*/  ISETP.GT.U32.AND P6, PT, R8, R240, PT ;  /* 0x000000f00800720c */ /* 0x000fe20003fc4070 */
[C---:B------:R-:W-:Y:S01]  /*2eb0*/  IMAD.HI.U32 R3, R9.reuse, R201, RZ ;  /* 0x000000c909037227 */ /* 0x040fe200078e00ff */
[----:B------:R-:W-:Y:S01]  /*2ec0*/  IABS R23, R4 ;  /* 0x0000000400177213 */ /* 0x000fe20000000000 */
[----:B------:R-:W-:Y:S01]  /*2ed0*/  STL [R1+0x56bc], R239 ;  /* 0x0056bcef01007387 */ /* 0x000fe20000100800 */
[----:B------:R-:W-:Y:S01]  /*2ee0*/  ISETP.GE.AND P2, PT, R10, RZ, PT ;  /* 0x000000ff0a00720c */ /* 0x000fe20003f46270 */
[----:B------:R-:W-:Y:S01]  /*2ef0*/  @!P5 IMAD.MOV R51, RZ, RZ, -R51 ;  /* 0x000000ffff33d224 */ /* 0x000fe200078e0a33 */
[----:B------:R-:W-:Y:S01]  /*2f00*/  ISETP.GT.U32.AND P5, PT, R8, R172, PT ;  /* 0x000000ac0800720c */ /* 0x000fe20003fa4070 */
[----:B------:R-:W-:Y:S01]  /*2f10*/  IMAD.MOV R3, RZ, RZ, -R3 ;  /* 0x000000ffff037224 */ /* 0x000fe200078e0a03 */
[----:B------:R-:W-:Y:S01]  /*2f20*/  IADD3 R10, R248, 0x3f, RZ ;  /* 0x0000003ff80a7810 */ /* 0x000fe20007ffe0ff */
[C---:B------:R-:W-:Y:S01]  /*2f30*/  IMAD.HI.U32 R2, R9.reuse, R52, RZ ;  /* 0x0000003409027227 */ /* 0x040fe200078e00ff */
[----:B------:R-:W-:Y:S02]  /*2f40*/  STL [R1+0x56c0], R22 ;  /* 0x0056c01601007387 */ /* 0x000fe40000100800 */
[----:B------:R-:W-:Y:S01]  /*2f50*/  IABS R146, R10 ;  /* 0x0000000a00927213 */ /* 0x000fe20000000000 */
[----:B------:R-:W-:Y:S01]  /*2f60*/  @!P0 IMAD.IADD R80, R80, 0x1, -R8 ;  /* 0x0000000150508824 */ /* 0x000fe200078e0a08 */
[----:B------:R-:W-:Y:S01]  /*2f70*/  ISETP.GE.AND P0, PT, R6, RZ, PT ;  /* 0x000000ff0600720c */ /* 0x000fe20003f06270 */
[----:B------:R-:W-:Y:S01]  /*2f80*/  IMAD R201, R8, R3, R201 ;  /* 0x0000000308c97224 */ /* 0x000fe200078e02c9 */
[----:B------:R-:W-:Y:S01]  /*2f90*/  STL [R1+0x56c4], R51 ;  /* 0x0056c43301007387 */ /* 0x000fe20000100800 */
[----:B------:R-:W-:-:S03]  /*2fa0*/  IMAD.HI.U32 R0, R9, R23, RZ ;  /* 0x0000001709007227 */ /* 0x000fc600078e00ff */
[C---:B------:R-:W-:Y:S01]  /*2fb0*/  ISETP.GT.U32.AND P3, PT, R8.reuse, R201, PT ;  /* 0x000000c90800720c */ /* 0x040fe20003f64070 */
[----:B------:R-:W-:Y:S01]  /*2fc0*/  @!P4 IMAD.IADD R143, R143, 0x1, -R8 ;  /* 0x000000018f8fc824 */ /* 0x000fe200078e0a08 */
[----:B------:R-:W-:Y:S01]  /*2fd0*/  ISETP.GE.AND P4, PT, R7, RZ, PT ;  /* 0x000000ff0700720c */ /* 0x000fe20003f86270 */
[----:B------:R-:W-:Y:S02]  /*2fe0*/  IMAD.MOV R3, RZ, RZ, -R2 ;  /* 0x000000ffff037224 */ /* 0x000fe400078e0a02 */
[----:B------:R-:W-:Y:S02]  /*2ff0*/  IMAD.MOV R0, RZ, RZ, -R0 ;  /* 0x000000ffff007224 */ /* 0x000fe400078e0a00 */
[----:B------:R-:W-:Y:S02]  /*3000*/  IMAD R52, R8, R3, R52 ;  /* 0x0000000308347224 */ /* 0x000fe400078e0234 */
[----:B------:R-:W-:Y:S02]  /*3010*/  VIADD R2, R248, 0x2d ;  /* 0x0000002df8027836 */ /* 0x000fe40000000000 */
[----:B------:R-:W-:-:S02]  /*3020*/  @!P6 IMAD.IADD R240, R240, 0x1, -R8 ;  /* 0x00000001f0f0e824 */ /* 0x000fc400078e0a08 */
[----:B------:R-:W-:Y:S01]  /*3030*/  IMAD R23, R8, R0, R23 ;  /* 0x0000000008177224 */ /* 0x000fe200078e0217 */
[----:B------:R-:W-:Y:S01]  /*3040*/  IABS R81, R2 ;  /* 0x0000000200517213 */ /* 0x000fe20000000000 */
[----:B------:R-:W-:Y:S01]  /*3050*/  @!P5 IMAD.IADD R172, R172, 0x1, -R8 ;  /* 0x00000001acacd824 */ /* 0x000fe200078e0a08 */
[C---:B------:R-:W-:Y:S01]  /*3060*/  ISETP.GT.U32.AND P5, PT, R8.reuse, R52, PT ;  /* 0x000000340800720c */ /* 0x040fe20003fa4070 */
[----:B------:R-:W-:Y:S01]  /*3070*/  @!P0 IMAD.MOV R110, RZ, RZ, -R110 ;  /* 0x000000ffff6e8224 */ /* 0x000fe200078e0a6e */
[C---:B------:R-:W-:Y:S01]  /*3080*/  ISETP.GT.U32.AND P6, PT, R8.reuse, R240, PT ;  /* 0x000000f00800720c */ /* 0x040fe20003fc4070 */
[----:B------:R-:W-:Y:S01]  /*3090*/  @!P4 IMAD.MOV R143, RZ, RZ, -R143 ;  /* 0x000000ffff8fc224 */ /* 0x000fe200078e0a8f */
[----:B------:R-:W-:Y:S01]  /*30a0*/  ISETP.GT.U32.AND P0, PT, R8, R23, PT ;  /* 0x000000170800720c */ /* 0x000fe20003f04070 */
[----:B------:R-:W-:Y:S01]  /*30b0*/  IMAD.HI.U32 R0, R9, R81, RZ ;  /* 0x0000005109007227 */ /* 0x000fe200078e00ff */
[----:B------:R-:W-:-:S03]  /*30c0*/  ISETP.GE.AND P4, PT, R12, RZ, PT ;  /* 0x000000ff0c00720c */ /* 0x000fc60003f86270 */
[----:B------:R-:W-:Y:S02]  /*30d0*/  VIADD R3, R248, 0x2e ;  /* 0x0000002ef8037836 */ /* 0x000fe40000000000 */
[----:B------:R-:W-:Y:S02]  /*30e0*/  IMAD.MOV R0, RZ, RZ, -R0 ;  /* 0x000000ffff007224 */ /* 0x000fe400078e0a00 */
[--C-:B------:R-:W-:Y:S01]  /*30f0*/  @!P3 IMAD.IADD R201, R201, 0x1, -R8.reuse ;  /* 0x00000001c9c9b824 */ /* 0x100fe200078e0a08 */
[----:B------:R-:W-:Y:S01]  /*3100*/  IABS R111, R3 ;  /* 0x00000003006f7213 */ /* 0x000fe20000000000 */
[--C-:B------:R-:W-:Y:S01]  /*3110*/  @!P5 IMAD.IADD R52, R52, 0x1, -R8.reuse ;  /* 0x000000013434d824 */ /* 0x100fe200078e0a08 */
[----:B------:R-:W-:Y:S01]  /*3120*/  ISETP.GE.AND P3, PT, R11, RZ, PT ;  /* 0x000000ff0b00720c */ /* 0x000fe20003f66270 */
[----:B------:R-:W-:Y:S01]  /*3130*/  @!P6 IMAD.IADD R240, R240, 0x1, -R8 ;  /* 0x00000001f0f0e824 */ /* 0x000fe200078e0a08 */
[----:B------:R-:W-:Y:S01]  /*3140*/  ISETP.GE.AND P6, PT, R5, RZ, PT ;  /* 0x000000ff0500720c */ /* 0x000fe20003fc6270 */
[C---:B------:R-:W-:Y:S01]  /*3150*/  IMAD R81, R8.reuse, R0, R81 ;  /* 0x0000000008517224 */ /* 0x040fe200078e0251 */
[C---:B------:R-:W-:Y:S01]  /*3160*/  ISETP.GT.U32.AND P5, PT, R8.reuse, R52, PT ;  /* 0x000000340800720c */ /* 0x040fe20003fa4070 */
[----:B------:R-:W-:Y:S01]  /*3170*/  @!P1 IMAD.MOV R80, RZ, RZ, -R80 ;  /* 0x000000ffff509224 */ /* 0x000fe200078e0a50 */
[----:B------:R-:W-:Y:S01]  /*3180*/  ISETP.GT.U32.AND P1, PT, R8, R201, PT ;  /* 0x000000c90800720c */ /* 0x000fe20003f24070 */
[----:B------:R-:W-:Y:S01]  /*3190*/  @!P0 IMAD.IADD R23, R23, 0x1, -R8 ;  /* 0x0000000117178824 */ /* 0x000fe200078e0a08 */
[----:B------:R-:W-:Y:S01]  /*31a0*/  ISETP.GE.AND P0, PT, R2, RZ, PT ;  /* 0x000000ff0200720c */ /* 0x000fe20003f06270 */
[----:B------:R-:W-:Y:S01]  /*31b0*/  IMAD.HI.U32 R2, R9, R111, RZ ;  /* 0x0000006f09027227 */ /* 0x000fe200078e00ff */
[----:B------:R-:W-:Y:S03]  /*31c0*/  STL [R1+0x56c8], R80 ;  /* 0x0056c85001007387 */ /* 0x000fe60000100800 */
[----:B------:R-:W-:Y:S01]  /*31d0*/  @!P4 IMAD.MOV R240, RZ, RZ, -R240 ;  /* 0x000000fffff0c224 */ /* 0x000fe200078e0af0 */
[C---:B------:R-:W-:Y:S01]  /*31e0*/  ISETP.GT.U32.AND P4, PT, R8.reuse, R81, PT ;  /* 0x000000510800720c */ /* 0x040fe20003f84070 */
[----:B------:R-:W-:Y:S01]  /*31f0*/  IMAD.MOV R2, RZ, RZ, -R2 ;  /* 0x000000ffff027224 */ /* 0x000fe200078e0a02 */
[----:B------:R-:W-:Y:S01]  /*3200*/  STL [R1+0x56cc], R110 ;  /* 0x0056cc6e01007387 */ /* 0x000fe20000100800 */
[----:B------:R-:W-:Y:S01]  /*3210*/  @!P2 IMAD.MOV R172, RZ, RZ, -R172 ;  /* 0x000000ffffaca224 */ /* 0x000fe200078e0aac */
[C---:B------:R-:W-:Y:S01]  /*3220*/  ISETP.GT.U32.AND P2, PT, R8.reuse, R23, PT ;  /* 0x000000170800720c */ /* 0x040fe20003f44070 */
[----:B------:R-:W-:Y:S01]  /*3230*/  IMAD R111, R8, R2, R111 ;  /* 0x00000002086f7224 */ /* 0x000fe200078e026f */
[----:B------:R-:W-:Y:S01]  /*3240*/  STL [R1+0x56d0], R143 ;  /* 0x0056d08f01007387 */ /* 0x000fe20000100800 */
[--C-:B------:R-:W-:Y:S01]  /*3250*/  @!P1 IMAD.IADD R201, R201, 0x1, -R8.reuse ;  /* 0x00000001c9c99824 */ /* 0x100fe200078e0a08 */
[----:B------:R-:W-:Y:S01]  /*3260*/  ISETP.GE.AND P1, PT, R4, RZ, PT ;  /* 0x000000ff0400720c */ /* 0x000fe20003f26270 */
[----:B------:R-:W-:Y:S01]  /*3270*/  VIADD R0, R248, 0x2f ;  /* 0x0000002ff8007836 */ /* 0x000fe20000000000 */
[----:B------:R-:W-:Y:S01]  /*3280*/  STL [R1+0x56d4], R172 ;  /* 0x0056d4ac01007387 */ /* 0x000fe20000100800 */
[--C-:B------:R-:W-:Y:S01]  /*3290*/  @!P5 IMAD.IADD R52, R52, 0x1, -R8.reuse ;  /* 0x000000013434d824 */ /* 0x100fe200078e0a08 */
[----:B------:R-:W-:Y:S01]  /*32a0*/  ISETP.GT.U32.AND P5, PT, R8, R111, PT ;  /* 0x0000006f0800720c */ /* 0x000fe20003fa4070 */
[----:B------:R-:W-:Y:S01]  /*32b0*/  VIADD R4, R248, 0x31 ;  /* 0x00000031f8047836 */ /* 0x000fe20000000000 */
[----:B------:R-:W-:Y:S01]  /*32c0*/  IABS R144, R0 ;  /* 0x0000000000907213 */ /* 0x000fe20000000000 */
[----:B------:R-:W-:-:S02]  /*32d0*/  @!P4 IMAD.IADD R81, R81, 0x1, -R8 ;  /* 0x000000015151c824 */ /* 0x000fc400078e0a08 */
[--C-:B------:R-:W-:Y:S01]  /*32e0*/  @!P2 IMAD.IADD R23, R23, 0x1, -R8.reuse ;  /* 0x000000011717a824 */ /* 0x100fe200078e0a08 */
[----:B------:R-:W-:Y:S01]  /*32f0*/  IABS R202, R4 ;  /* 0x0000000400ca7213 */ /* 0x000fe20000000000 */
[----:B------:R-:W-:Y:S01]  /*3300*/  @!P3 IMAD.MOV R201, RZ, RZ, -R201 ;  /* 0x000000ffffc9b224 */ /* 0x000fe200078e0ac9 */
[----:B------:R-:W-:Y:S01]  /*3310*/  ISETP.GT.U32.AND P4, PT, R8, R81, PT ;  /* 0x000000510800720c */ /* 0x000fe20003f84070 */
[----:B------:R-:W-:Y:S01]  /*3320*/  VIADD R2, R248, 0x30 ;  /* 0x00000030f8027836 */ /* 0x000fe20000000000 */
[----:B------:R-:W-:Y:S01]  /*3330*/  ISETP.GE.AND P2, PT, R0, RZ, PT ;  /* 0x000000ff0000720c */ /* 0x000fe20003f46270 */
[----:B------:R-:W-:Y:S01]  /*3340*/  IMAD.HI.U32 R0, R9, R144, RZ ;  /* 0x0000009009007227 */ /* 0x000fe200078e00ff */
[----:B------:R-:W-:Y:S01]  /*3350*/  ISETP.GE.AND P3, PT, R3, RZ, PT ;  /* 0x000000ff0300720c */ /* 0x000fe20003f66270 */
[----:B------:R-:W-:Y:S01]  /*3360*/  STL [R1+0x56d8], R201 ;  /* 0x0056d8c901007387 */ /* 0x000fe20000100800 */
[----:B------:R-:W-:Y:S01]  /*3370*/  IABS R173, R2 ;  /* 0x0000000200ad7213 */ /* 0x000fe20000000000 */
[----:B------:R-:W-:Y:S01]  /*3380*/  IMAD.HI.U32 R3, R9, R202, RZ ;  /* 0x000000ca09037227 */ /* 0x000fe200078e00ff */
[----:B------:R-:W-:Y:S01]  /*3390*/  IADD3 R5, -R0, RZ, RZ ;  /* 0x000000ff00057210 */ /* 0x000fe20007ffe1ff */
[----:B------:R-:W-:Y:S02]  /*33a0*/  STL [R1+0x56dc], R240 ;  /* 0x0056dcf001007387 */ /* 0x000fe40000100800 */
[----:B------:R-:W-:-:S02]  /*33b0*/  @!P5 IMAD.IADD R111, R111, 0x1, -R8 ;  /* 0x000000016f6fd824 */ /* 0x000fc400078e0a08 */
[----:B------:R-:W-:Y:S02]  /*33c0*/  IMAD.MOV R3, RZ, RZ, -R3 ;  /* 0x000000ffff037224 */ /* 0x000fe400078e0a03 */
[----:B------:R-:W-:Y:S01]  /*33d0*/  @!P1 IMAD.MOV R23, RZ, RZ, -R23 ;  /* 0x000000ffff179224 */ /* 0x000fe200078e0a17 */
[----:B------:R-:W-:Y:S01]  /*33e0*/  ISETP.GE.AND P1, PT, R2, RZ, PT ;  /* 0x000000ff0200720c */ /* 0x000fe20003f26270 */
[----:B------:R-:W-:Y:S01]  /*33f0*/  IMAD.HI.U32 R2, R9, R173, RZ ;  /* 0x000000ad09027227 */ /* 0x000fe200078e00ff */
[C---:B------:R-:W-:Y:S02]  /*3400*/  ISETP.GT.U32.AND P5, PT, R8.reuse, R111, PT ;  /* 0x0000006f0800720c */ /* 0x040fe40003fa4070 */
[----:B------:R-:W-:Y:S01]  /*3410*/  STL [R1+0x56e0], R23 ;  /* 0x0056e01701007387 */ /* 0x000fe20000100800 */
[----:B------:R-:W-:Y:S02]  /*3420*/  IMAD R144, R8, R5, R144 ;  /* 0x0000000508907224 */ /* 0x000fe400078e0290 */
[----:B------:R-:W-:-:S02]  /*3430*/  @!P4 IMAD.IADD R81, R81, 0x1, -R8 ;  /* 0x000000015151c824 */ /* 0x000fc400078e0a08 */
[C---:B------:R-:W-:Y:S01]  /*3440*/  IMAD R202, R8.reuse, R3, R202 ;  /* 0x0000000308ca7224 */ /* 0x040fe200078e02ca */
[C---:B------:R-:W-:Y:S01]  /*3450*/  ISETP.GT.U32.AND P4, PT, R8.reuse, R144, PT ;  /* 0x000000900800720c */ /* 0x040fe20003f84070 */
[----:B------:R-:W-:Y:S02]  /*3460*/  IMAD.MOV R2, RZ, RZ, -R2 ;  /* 0x000000ffff027224 */ /* 0x000fe400078e0a02 */
[----:B------:R-:W-:Y:S01]  /*3470*/  @!P0 IMAD.MOV R81, RZ, RZ, -R81 ;  /* 0x000000ffff518224 */ /* 0x000fe200078e0a51 */
[C---:B------:R-:W-:Y:S01]  /*3480*/  ISETP.GT.U32.AND P0, PT, R8.reuse, R202, PT ;  /* 0x000000ca0800720c */ /* 0x040fe20003f04070 */
[----:B------:R-:W-:Y:S02]  /*3490*/  IMAD R173, R8, R2, R173 ;  /* 0x0000000208ad7224 */ /* 0x000fe400078e02ad */
[----:B------:R-:W-:Y:S02]  /*34a0*/  VIADD R2, R248, 0x32 ;  /* 0x00000032f8027836 */ /* 0x000fe40000000000 */
[----:B------:R-:W-:Y:S01]  /*34b0*/  @!P5 IMAD.IADD R111, R111, 0x1, -R8 ;  /* 0x000000016f6fd824 */ /* 0x000fe200078e0a08 */
[----:B------:R-:W-:Y:S01]  /*34c0*/  ISETP.GT.U32.AND P5, PT, R8, R173, PT ;  /* 0x000000ad0800720c */ /* 0x000fe20003fa4070 */
[----:B------:R-:W-:Y:S01]  /*34d0*/  VIADD R6, R248, 0x34 ;  /* 0x00000034f8067836 */ /* 0x000fe20000000000 */
[----:B------:R-:W-:Y:S01]  /*34e0*/  IABS R241, R2 ;  /* 0x0000000200f17213 */ /* 0x000fe20000000000 */
[----:B------:R-:W-:Y:S01]  /*34f0*/  @!P6 IMAD.MOV R52, RZ, RZ, -R52 ;  /* 0x000000ffff34e224 */ /* 0x000fe200078e0a34 */
[----:B------:R-:W-:Y:S01]  /*3500*/  ISETP.GE.AND P6, PT, R4, RZ, PT ;  /* 0x000000ff0400720c */ /* 0x000fe20003fc6270 */
[C---:B------:R-:W-:Y:S01]  /*3510*/  VIADD R4, R248.reuse, 0x33 ;  /* 0x00000033f8047836 */ /* 0x040fe20000000000 */
[----:B------:R-:W-:Y:S01]  /*3520*/  IABS R53, R6 ;  /* 0x0000000600357213 */ /* 0x000fe20000000000 */
[----:B------:R-:W-:Y:S01]  /*3530*/  VIADD R7, R248, 0x35 ;  /* 0x00000035f8077836 */ /* 0x000fe20000000000 */
[----:B------:R-:W-:Y:S01]  /*3540*/  STL [R1+0x56e4], R52 ;  /* 0x0056e43401007387 */ /* 0x000fe20000100800 */
[--C-:B------:R-:W-:Y:S01]  /*3550*/  @!P4 IMAD.IADD R144, R144, 0x1, -R8.reuse ;  /* 0x000000019090c824 */ /* 0x100fe200078e0a08 */
[----:B------:R-:W-:Y:S01]  /*3560*/  IABS R24, R4 ;  /* 0x0000000400187213 */ /* 0x000fe20000000000 */
[----:B------:R-:W-:Y:S01]  /*3570*/  @!P0 IMAD.IADD R202, R202, 0x1, -R8 ;  /* 0x00000001caca8824 */ /* 0x000fe200078e0a08 */
[----:B------:R-:W-:Y:S01]  /*3580*/  IABS R82, R7 ;  /* 0x0000000700527213 */ /* 0x000fe20000000000 */
[----:B------:R-:W-:Y:S01]  /*3590*/  IMAD.HI.U32 R0, R9, R241, RZ ;  /* 0x000000f109007227 */ /* 0x000fe200078e00ff */
[C---:B------:R-:W-:Y:S01]  /*35a0*/  ISETP.GT.U32.AND P4, PT, R8.reuse, R144, PT ;  /* 0x000000900800720c */ /* 0x040fe20003f84070 */
[----:B------:R-:W-:Y:S01]  /*35b0*/  STL [R1+0x56e8], R81 ;  /* 0x0056e85101007387 */ /* 0x000fe20000100800 */
[----:B------:R-:W-:Y:S01]  /*35c0*/  ISETP.GT.U32.AND P0, PT, R8, R202, PT ;  /* 0x000000ca0800720c */ /* 0x000fe20003f04070 */
[----:B------:R-:W-:-:S02]  /*35d0*/  IMAD.MOV R0, RZ, RZ, -R0 ;  /* 0x000000ffff007224 */ /* 0x000fc400078e0a00 */
[----:B------:R-:W-:Y:S01]  /*35e0*/  @!P3 IMAD.MOV R111, RZ, RZ, -R111 ;  /* 0x000000ffff6fb224 */ /* 0x000fe200078e0a6f */
[----:B------:R-:W-:Y:S01]  /*35f0*/  ISETP.GE.AND P3, PT, R2, RZ, PT ;  /* 0x000000ff0200720c */ /* 0x000fe20003f66270 */
[----:B------:R-:W-:-:S03]  /*3600*/  IMAD.HI.U32 R2, R9, R53, RZ ;  /* 0x0000003509027227 */ /* 0x000fc600078e00ff */
[----:B------:R-:W-:Y:S01]  /*3610*/  STL [R1+0x56ec], R111 ;  /* 0x0056ec6f01007387 */ /* 0x000fe20000100800 */
[----:B------:R-:W-:Y:S02]  /*3620*/  @!P5 IMAD.IADD R173, R173, 0x1, -R8 ;  /* 0x00000001adadd824 */ /* 0x000fe400078e0a08 */
[C---:B------:R-:W-:Y:S02]  /*3630*/  IMAD R241, R8.reuse, R0, R241 ;  /* 0x0000000008f17224 */ /* 0x040fe400078e02f1 */
[----:B------:R-:W-:Y:S01]  /*3640*/  IMAD.HI.U32 R0, R9, R24, RZ ;  /* 0x0000001809007227 */ /* 0x000fe200078e00ff */
[----:B------:R-:W-:-:S03]  /*3650*/  ISETP.GT.U32.AND P5, PT, R8, R173, PT ;  /* 0x000000ad0800720c */ /* 0x000fc60003fa4070 */
[----:B------:R-:W-:-:S04]  /*3660*/  IMAD.HI.U32 R3, R9, R82, RZ ;  /* 0x0000005209037227 */ /* 0x000fc800078e00ff */
[----:B------:R-:W-:Y:S02]  /*3670*/  IMAD.MOV R2, RZ, RZ, -R2 ;  /* 0x000000ffff027224 */ /* 0x000fe400078e0a02 */
[----:B------:R-:W-:Y:S02]  /*3680*/  IMAD.MOV R5, RZ, RZ, -R0 ;  /* 0x000000ffff057224 */ /* 0x000fe400078e0a00 */
[----:B------:R-:W-:Y:S02]  /*3690*/  IMAD.MOV R3, RZ, RZ, -R3 ;  /* 0x000000ffff037224 */ /* 0x000fe400078e0a03 */
[----:B------:R-:W-:Y:S02]  /*36a0*/  IMAD R53, R8, R2, R53 ;  /* 0x0000000208357224 */ /* 0x000fe400078e0235 */
[----:B------:R-:W-:Y:S01]  /*36b0*/  @!P4 IMAD.IADD R144, R144, 0x1, -R8 ;  /* 0x000000019090c824 */ /* 0x000fe200078e0a08 */
[C---:B------:R-:W-:Y:S01]  /*36c0*/  ISETP.GT.U32.AND P4, PT, R8.reuse, R241, PT ;  /* 0x000000f10800720c */ /* 0x040fe20003f84070 */
[----:B------:R-:W-:-:S02]  /*36d0*/  IMAD R24, R8, R5, R24 ;  /* 0x0000000508187224 */ /* 0x000fc400078e0218 */
[----:B------:R-:W-:Y:S02]  /*36e0*/  IMAD R82, R8, R3, R82 ;  /* 0x0000000308527224 */ /* 0x000fe400078e0252 */
[----:B------:R-:W-:Y:S01]  /*36f0*/  @!P0 IMAD.IADD R202, R202, 0x1, -R8 ;  /* 0x00000001caca8824 */ /* 0x000fe200078e0a08 */
[C---:B------:R-:W-:Y:S01]  /*3700*/  ISETP.GT.U32.AND P0, PT, R8.reuse, R53, PT ;  /* 0x000000350800720c */ /* 0x040fe20003f04070 */
[----:B------:R-:W-:Y:S01]  /*3710*/  @!P2 IMAD.MOV R144, RZ, RZ, -R144 ;  /* 0x000000ffff90a224 */ /* 0x000fe200078e0a90 */
[C---:B------:R-:W-:Y:S01]  /*3720*/  ISETP.GT.U32.AND P2, PT, R8.reuse, R24, PT ;  /* 0x000000180800720c */ /* 0x040fe20003f44070 */
[----:B------:R-:W-:Y:S01]  /*3730*/  @!P6 IMAD.MOV R202, RZ, RZ, -R202 ;  /* 0x000000ffffcae224 */ /* 0x000fe200078e0aca */
[----:B------:R-:W-:Y:S01]  /*3740*/  ISETP.GT.U32.AND P6, PT, R8, R82, PT ;  /* 0x000000520800720c */ /* 0x000fe20003fc4070 */
[----:B------:R-:W-:Y:S01]  /*3750*/  VIADD R2, R248, 0x36 ;  /* 0x00000036f8027836 */ /* 0x000fe20000000000 */
[----:B------:R-:W-:Y:S01]  /*3760*/  STL [R1+0x56f0], R144 ;  /* 0x0056f09001007387 */ /* 0x000fe20000100800 */
[--C-:B------:R-:W-:Y:S01]  /*3770*/  @!P5 IMAD.IADD R173, R173, 0x1, -R8.reuse ;  /* 0x00000001adadd824 */ /* 0x100fe200078e0a08 */
[----:B------:R-:W-:Y:S01]  /*3780*/  ISETP.GE.AND P5, PT, R4, RZ, PT ;  /* 0x000000ff0400720c */ /* 0x000fe20003fa6270 */
[----:B------:R-:W-:Y:S01]  /*3790*/  VIADD R4, R248, 0x37 ;  /* 0x00000037f8047836 */ /* 0x000fe20000000000 */
[----:B------:R-:W-:Y:S01]  /*37a0*/  IABS R112, R2 ;  /* 0x0000000200707213 */ /* 0x000fe20000000000 */
[----:B------:R-:W-:-:S02]  /*37b0*/  @!P4 IMAD.IADD R241, R241, 0x1, -R8 ;  /* 0x00000001f1f1c824 */ /* 0x000fc400078e0a08 */
[----:B------:R-:W-:Y:S01]  /*37c0*/  @!P0 IADD3 R53, R53, -R8, RZ ;  /* 0x8000000835358210 */ /* 0x000fe20007ffe0ff */
[----:B------:R-:W-:Y:S01]  /*37d0*/  @!P1 IMAD.MOV R173, RZ, RZ, -R173 ;  /* 0x000000ffffad9224 */ /* 0x000fe200078e0aad */
[----:B------:R-:W-:Y:S01]  /*37e0*/  IABS R145, R4 ;  /* 0x0000000400917213 */ /* 0x000fe20000000000 */
[C---:B------:R-:W-:Y:S01]  /*37f0*/  IMAD.HI.U32 R0, R9.reuse, R112, RZ ;  /* 0x0000007009007227 */ /* 0x040fe200078e00ff */
[----:B------:R-:W-:Y:S02]  /*3800*/  ISETP.GT.U32.AND P4, PT, R8, R241, PT ;  /* 0x000000f10800720c */ /* 0x000fe40003f84070 */
[----:B------:R-:W-:Y:S01]  /*3810*/  ISETP.GE.AND P1, PT, R6, RZ, PT ;  /* 0x000000ff0600720c */ /* 0x000fe20003f26270 */
[--C-:B------:R-:W-:Y:S01]  /*3820*/  @!P2 IMAD.IADD R24, R24, 0x1, -R8.reuse ;  /* 0x000000011818a824 */ /* 0x100fe200078e0a08 */
[----:B------:R-:W-:Y:S01]  /*3830*/  ISETP.GE.AND P2, PT, R2, RZ, PT ;  /* 0x000000ff0200720c */ /* 0x000fe20003f46270 */
[----:B------:R-:W-:Y:S01]  /*3840*/  @!P6 IMAD.IADD R82, R82, 0x1, -R8 ;  /* 0x000000015252e824 */ /* 0x000fe200078e0a08 */
[C---:B------:R-:W-:Y:S01]  /*3850*/  ISETP.GT.U32.AND P6, PT, R8.reuse, R53, PT ;  /* 0x000000350800720c */ /* 0x040fe20003fc4070 */
[----:B------:R-:W-:Y:S01]  /*3860*/  IMAD.MOV R3, RZ, RZ, -R0 ;  /* 0x000000ffff037224 */ /* 0x000fe200078e0a00 */
[C---:B------:R-:W-:Y:S01]  /*3870*/  ISETP.GT.U32.AND P0, PT, R8.reuse, R24, PT ;  /* 0x000000180800720c */ /* 0x040fe20003f04070 */
[----:B------:R-:W-:Y:S01]  /*3880*/  IMAD.HI.U32 R0, R9, R145, RZ ;  /* 0x0000009109007227 */ /* 0x000fe200078e00ff */
[----:B------:R-:W-:Y:S03]  /*3890*/  STL [R1+0x56f4], R173 ;  /* 0x0056f4ad01007387 */ /* 0x000fe60000100800 */
[----:B------:R-:W-:Y:S01]  /*38a0*/  IMAD.MOV R0, RZ, RZ, -R0 ;  /* 0x000000ffff007224 */ /* 0x000fe200078e0a00 */
[----:B------:R-:W-:Y:S01]  /*38b0*/  STL [R1+0x56f8], R202 ;  /* 0x0056f8ca01007387 */ /* 0x000fe20000100800 */
[----:B------:R-:W-:-:S02]  /*38c0*/  IMAD R112, R8, R3, R112 ;  /* 0x0000000308707224 */ /* 0x000fc400078e0270 */
[----:B------:R-:W-:Y:S02]  /*38d0*/  IMAD R145, R8, R0, R145 ;  /* 0x0000000008917224 */ /* 0x000fe400078e0291 */
[--C-:B------:R-:W-:Y:S02]  /*38e0*/  @!P6 IMAD.IADD R53, R53, 0x1, -R8.reuse ;  /* 0x000000013535e824 */ /* 0x100fe400078e0a08 */
[----:B------:R-:W-:Y:S01]  /*38f0*/  VIADD R3, R248, 0x38 ;  /* 0x00000038f8037836 */ /* 0x000fe20000000000 */
[----:B------:R-:W-:Y:S01]  /*3900*/  ISETP.GT.U32.AND P6, PT, R8, R145, PT ;  /* 0x000000910800720c */ /* 0x000fe20003fc4070 */
[--C-:B------:R-:W-:Y:S01]  /*3910*/  @!P0 IMAD.IADD R24, R24, 0x1, -R8.reuse ;  /* 0x0000000118188824 */ /* 0x100fe200078e0a08 */
[----:B------:R-:W-:Y:S01]  /*3920*/  ISETP.GT.U32.AND P0, PT, R8, R112, PT ;  /* 0x000000700800720c */ /* 0x000fe20003f04070 */
[--C-:B------:R-:W-:Y:S01]  /*3930*/  @!P4 IMAD.IADD R241, R241, 0x1, -R8.reuse ;  /* 0x00000001f1f1c824 */ /* 0x100fe200078e0a08 */
[----:B------:R-:W-:Y:S01]  /*3940*/  IABS R174, R3 ;  /* 0x0000000300ae7213 */ /* 0x000fe20000000000 */
[----:B------:R-:W-:Y:S01]  /*3950*/  VIADD R6, R248, 0x39 ;  /* 0x00000039f8067836 */ /* 0x000fe20000000000 */
[----:B------:R-:W-:Y:S01]  /*3960*/  ISETP.GE.AND P4, PT, R7, RZ, PT ;  /* 0x000000ff0700720c */ /* 0x000fe20003f86270 */
[----:B------:R-:W-:Y:S01]  /*3970*/  @!P3 IMAD.MOV R241, RZ, RZ, -R241 ;  /* 0x000000fffff1b224 */ /* 0x000fe200078e0af1 */
[----:B------:R-:W-:Y:S01]  /*3980*/  ISETP.GT.U32.AND P3, PT, R8, R82, PT ;  /* 0x000000520800720c */ /* 0x000fe20003f64070 */
[----:B------:R-:W-:Y:S01]  /*3990*/  VIADD R7, R248, 0x3a ;  /* 0x0000003af8077836 */ /* 0x000fe20000000000 */
[----:B------:R-:W-:Y:S01]  /*39a0*/  IABS R203, R6 ;  /* 0x0000000600cb7213 */ /* 0x000fe20000000000 */
[----:B------:R-:W-:Y:S01]  /*39b0*/  IMAD.HI.U32 R0, R9, R174, RZ ;  /* 0x000000ae09007227 */ /* 0x000fe200078e00ff */
[----:B------:R-:W-:Y:S02]  /*39c0*/  STL [R1+0x56fc], R241 ;  /* 0x0056fcf101007387 */ /* 0x000fe40000100800 */
[----:B------:R-:W-:Y:S01]  /*39d0*/  IABS R242, R7 ;  /* 0x0000000700f27213 */ /* 0x000fe20000000000 */
[----:B------:R-:W-:-:S02]  /*39e0*/  @!P6 IMAD.IADD R145, R145, 0x1, -R8 ;  /* 0x000000019191e824 */ /* 0x000fc400078e0a08 */
[----:B------:R-:W-:-:S03]  /*39f0*/  IMAD.HI.U32 R2, R9, R203, RZ ;  /* 0x000000cb09027227 */ /* 0x000fc600078e00ff */
[----:B------:R-:W-:Y:S01]  /*3a00*/  ISETP.GT.U32.AND P6, PT, R8, R145, PT ;  /* 0x000000910800720c */ /* 0x000fe20003fc4070 */
[----:B------:R-:W-:Y:S02]  /*3a10*/  IMAD.MOV R5, RZ, RZ, -R0 ;  /* 0x000000ffff057224 */ /* 0x000fe400078e0a00 */
[----:B------:R-:W-:Y:S01]  /*3a20*/  @!P0 IMAD.IADD R112, R112, 0x1, -R8 ;  /* 0x0000000170708824 */ /* 0x000fe200078e0a08 */
[----:B------:R-:W-:Y:S01]  /*3a30*/  ISETP.GE.AND P0, PT, R3, RZ, PT ;  /* 0x000000ff0300720c */ /* 0x000fe20003f06270 */
[----:B------:R-:W-:-:S04]  /*3a40*/  IMAD.HI.U32 R3, R9, R242, RZ ;  /* 0x000000f209037227 */ /* 0x000fc800078e00ff */
[----:B------:R-:W-:Y:S02]  /*3a50*/  IMAD.MOV R2, RZ, RZ, -R2 ;  /* 0x000000ffff027224 */ /* 0x000fe400078e0a02 */
[----:B------:R-:W-:Y:S02]  /*3a60*/  IMAD R174, R8, R5, R174 ;  /* 0x0000000508ae7224 */ /* 0x000fe400078e02ae */
[----:B------:R-:W-:Y:S01]  /*3a70*/  @!P3 IMAD.IADD R82, R82, 0x1, -R8 ;  /* 0x000000015252b824 */ /* 0x000fe200078e0a08 */
[----:B------:R-:W-:Y:S01]  /*3a80*/  ISETP.GE.AND P3, PT, R4, RZ, PT ;  /* 0x000000ff0400720c */ /* 0x000fe20003f66270 */
[----:B------:R-:W-:Y:S02]  /*3a90*/  IMAD.MOV R3, RZ, RZ, -R3 ;  /* 0x000000ffff037224 */ /* 0x000fe400078e0a03 */
[C---:B------:R-:W-:Y:S02]  /*3aa0*/  IMAD R203, R8.reuse, R2, R203 ;  /* 0x0000000208cb7224 */ /* 0x040fe400078e02cb */
[----:B------:R-:W-:Y:S01]  /*3ab0*/  @!P1 IMAD.MOV R53, RZ, RZ, -R53 ;  /* 0x000000ffff359224 */ /* 0x000fe200078e0a35 */
[C---:B------:R-:W-:Y:S01]  /*3ac0*/  ISETP.GT.U32.AND P1, PT, R8.reuse, R174, PT ;  /* 0x000000ae0800720c */ /* 0x040fe20003f24070 */
[----:B------:R-:W-:-:S02]  /*3ad0*/  IMAD R242, R8, R3, R242 ;  /* 0x0000000308f27224 */ /* 0x000fc400078e02f2 */
[----:B------:R-:W-:Y:S01]  /*3ae0*/  @!P4 IMAD.MOV R82, RZ, RZ, -R82 ;  /* 0x000000ffff52c224 */ /* 0x000fe200078e0a52 */
[C---:B------:R-:W-:Y:S01]  /*3af0*/  ISETP.GT.U32.AND P4, PT, R8.reuse, R203, PT ;  /* 0x000000cb0800720c */ /* 0x040fe20003f84070 */
[----:B------:R-:W-:Y:S01]  /*3b00*/  @!P6 IMAD.IADD R145, R145, 0x1, -R8 ;  /* 0x000000019191e824 */ /* 0x000fe200078e0a08 */
[----:B------:R-:W-:Y:S01]  /*3b10*/  ISETP.GT.U32.AND P6, PT, R8, R242, PT ;  /* 0x000000f20800720c */ /* 0x000fe20003fc4070 */
[C---:B------:R-:W-:Y:S02]  /*3b20*/  VIADD R4, R248.reuse, 0x3b ;  /* 0x0000003bf8047836 */ /* 0x040fe40000000000 */
[----:B------:R-:W-:Y:S02]  /*3b30*/  VIADD R5, R248, 0x3c ;  /* 0x0000003cf8057836 */ /* 0x000fe40000000000 */
[----:B------:R-:W-:Y:S01]  /*3b40*/  @!P5 IMAD.MOV R24, RZ, RZ, -R24 ;  /* 0x000000ffff18d224 */ /* 0x000fe200078e0a18 */
[----:B------:R-:W-:Y:S01]  /*3b50*/  IABS R25, R4 ;  /* 0x0000000400197213 */ /* 0x000fe20000000000 */
[--C-:B------:R-:W-:Y:S01]  /*3b60*/  @!P1 IMAD.IADD R174, R174, 0x1, -R8.reuse ;  /* 0x00000001aeae9824 */ /* 0x100fe200078e0a08 */
[----:B------:R-:W-:Y:S01]  /*3b70*/  IABS R54, R5 ;  /* 0x0000000500367213 */ /* 0x000fe20000000000 */
[----:B------:R-:W-:Y:S01]  /*3b80*/  @!P3 IMAD.MOV R145, RZ, RZ, -R145 ;  /* 0x000000ffff91b224 */ /* 0x000fe200078e0a91 */
[C---:B------:R-:W-:Y:S01]  /*3b90*/  ISETP.GT.U32.AND P5, PT, R8.reuse, R112, PT ;  /* 0x000000700800720c */ /* 0x040fe20003fa4070 */
[--C-:B------:R-:W-:Y:S01]  /*3ba0*/  @!P4 IMAD.IADD R203, R203, 0x1, -R8.reuse ;  /* 0x00000001cbcbc824 */ /* 0x100fe200078e0a08 */
[----:B------:R-:W-:Y:S01]  /*3bb0*/  ISETP.GT.U32.AND P4, PT, R8, R174, PT ;  /* 0x000000ae0800720c */ /* 0x000fe20003f84070 */
[----:B------:R-:W-:Y:S01]  /*3bc0*/  IMAD.HI.U32 R0, R9, R25, RZ ;  /* 0x0000001909007227 */ /* 0x000fe200078e00ff */
[----:B------:R-:W-:Y:S01]  /*3bd0*/  ISETP.GE.AND P1, PT, R7, RZ, PT ;  /* 0x000000ff0700720c */ /* 0x000fe20003f26270 */
[----:B------:R-:W-:Y:S02]  /*3be0*/  STL [R1+0x5700], R24 ;  /* 0x0057001801007387 */ /* 0x000fe40000100800 */
[----:B------:R-:W-:Y:S01]  /*3bf0*/  @!P6 IMAD.IADD R242, R242, 0x1, -R8 ;  /* 0x00000001f2f2e824 */ /* 0x000fe200078e0a08 */
[----:B------:R-:W-:Y:S01]  /*3c00*/  ISETP.GT.U32.AND P6, PT, R8, R203, PT ;  /* 0x000000cb0800720c */ /* 0x000fe20003fc4070 */
[----:B------:R-:W-:Y:S01]  /*3c10*/  IMAD.MOV R2, RZ, RZ, -R0 ;  /* 0x000000ffff027224 */ /* 0x000fe200078e0a00 */
[----:B------:R-:W-:Y:S01]  /*3c20*/  STL [R1+0x5704], R53 ;  /* 0x0057043501007387 */ /* 0x000fe20000100800 */
[----:B------:R-:W-:-:S03]  /*3c30*/  IMAD.HI.U32 R0, R9, R54, RZ ;  /* 0x0000003609007227 */ /* 0x000fc600078e00ff */
[----:B------:R-:W-:Y:S01]  /*3c40*/  STL [R1+0x5708], R82 ;  /* 0x0057085201007387 */ /* 0x000fe20000100800 */
[----:B------:R-:W-:Y:S02]  /*3c50*/  IMAD R25, R8, R2, R25 ;  /* 0x0000000208197224 */ /* 0x000fe400078e0219 */
[----:B------:R-:W-:Y:S02]  /*3c60*/  IMAD.MOV R3, RZ, RZ, -R0 ;  /* 0x000000ffff037224 */ /* 0x000fe400078e0a00 */
[----:B------:R-:W-:Y:S01]  /*3c70*/  @!P4 IMAD.IADD R174, R174, 0x1, -R8 ;  /* 0x00000001aeaec824 */ /* 0x000fe200078e0a08 */
[C---:B------:R-:W-:Y:S01]  /*3c80*/  ISETP.GT.U32.AND P4, PT, R8.reuse, R25, PT ;  /* 0x000000190800720c */ /* 0x040fe20003f84070 */
[----:B------:R-:W-:Y:S02]  /*3c90*/  IMAD R54, R8, R3, R54 ;  /* 0x0000000308367224 */ /* 0x000fe400078e0236 */
[--C-:B------:R-:W-:Y:S01]  /*3ca0*/  @!P5 IMAD.IADD R112, R112, 0x1, -R8.reuse ;  /* 0x000000017070d824 */ /* 0x100fe200078e0a08 */
[----:B------:R-:W-:Y:S01]  /*3cb0*/  ISETP.GE.AND P5, PT, R6, RZ, PT ;  /* 0x000000ff0600720c */ /* 0x000fe20003fa6270 */
[----:B------:R-:W-:Y:S01]  /*3cc0*/  @!P6 IMAD.IADD R203, R203, 0x1, -R8 ;  /* 0x00000001cbcbe824 */ /* 0x000fe200078e0a08 */
[----:B------:R-:W-:Y:S01]  /*3cd0*/  ISETP.GT.U32.AND P6, PT, R8, R54, PT ;  /* 0x000000360800720c */ /* 0x000fe20003fc4070 */
[----:B------:R-:W-:-:S02]  /*3ce0*/  VIADD R6, R248, 0x3d ;  /* 0x0000003df8067836 */ /* 0x000fc40000000000 */
[----:B------:R-:W-:Y:S02]  /*3cf0*/  VIADD R7, R248, 0x3e ;  /* 0x0000003ef8077836 */ /* 0x000fe40000000000 */
[----:B------:R-:W-:Y:S01]  /*3d00*/  @!P2 IMAD.MOV R112, RZ, RZ, -R112 ;  /* 0x000000ffff70a224 */ /* 0x000fe200078e0a70 */
[----:B------:R-:W-:Y:S01]  /*3d10*/  IABS R83, R6 ;  /* 0x0000000600537213 */ /* 0x000fe20000000000 */
[----:B------:R-:W-:Y:S01]  /*3d20*/  @!P4 IMAD.IADD R25, R25, 0x1, -R8 ;  /* 0x000000011919c824 */ /* 0x000fe200078e0a08 */
[----:B------:R-:W-:Y:S01]  /*3d30*/  IABS R113, R7 ;  /* 0x0000000700717213 */ /* 0x000fe20000000000 */
[----:B------:R-:W-:Y:S01]  /*3d40*/  @!P0 IMAD.MOV R174, RZ, RZ, -R174 ;  /* 0x000000ffffae8224 */ /* 0x000fe200078e0aae */
[----:B------:R-:W-:Y:S01]  /*3d50*/  ISETP.GT.U32.AND P2, PT, R8, R242, PT ;  /* 0x000000f20800720c */ /* 0x000fe20003f44070 */
[----:B------:R-:W-:Y:S01]  /*3d60*/  IMAD.HI.U32 R0, R9, R83, RZ ;  /* 0x0000005309007227 */ /* 0x000fe200078e00ff */
[----:B------:R-:W-:Y:S01]  /*3d70*/  ISETP.GE.AND P4, PT, R5, RZ, PT ;  /* 0x000000ff0500720c */ /* 0x000fe20003f86270 */
[----:B------:R-:W-:Y:S02]  /*3d80*/  STL [R1+0x570c], R112 ;  /* 0x00570c7001007387 */ /* 0x000fe40000100800 */
[----:B------:R-:W-:Y:S01]  /*3d90*/  @!P6 IMAD.IADD R54, R54, 0x1, -R8 ;  /* 0x000000013636e824 */ /* 0x000fe200078e0a08 */
[C---:B------:R-:W-:Y:S01]  /*3da0*/  ISETP.GT.U32.AND P6, PT, R8.reuse, R25, PT ;  /* 0x000000190800720c */ /* 0x040fe20003fc4070 */
[----:B------:R-:W-:Y:S01]  /*3db0*/  IMAD.MOV R2, RZ, RZ, -R0 ;  /* 0x000000ffff027224 */ /* 0x000fe200078e0a00 */
[----:B------:R-:W-:Y:S01]  /*3dc0*/  STL [R1+0x5710], R145 ;  /* 0x0057109101007387 */ /* 0x000fe20000100800 */
[----:B------:R-:W-:Y:S01]  /*3dd0*/  IMAD.HI.U32 R0, R9, R113, RZ ;  /* 0x0000007109007227 */ /* 0x000fe200078e00ff */
[----:B------:R-:W-:-:S02]  /*3de0*/  ISETP.GT.U32.AND P0, PT, R8, R54, PT ;  /* 0x000000360800720c */ /* 0x000fc40003f04070 */
[----:B------:R-:W-:Y:S01]  /*3df0*/  STL [R1+0x5714], R174 ;  /* 0x005714ae01007387 */ /* 0x000fe20000100800 */
[C---:B------:R-:W-:Y:S02]  /*3e00*/  IMAD R83, R8.reuse, R2, R83 ;  /* 0x0000000208537224 */ /* 0x040fe400078e0253 */
[----:B------:R-:W-:Y:S02]  /*3e10*/  IMAD.MOV R2, RZ, RZ, -R0 ;  /* 0x000000ffff027224 */ /* 0x000fe400078e0a00 */
[----:B------:R-:W-:Y:S01]  /*3e20*/  IMAD.HI.U32 R0, R9, R146, RZ ;  /* 0x0000009209007227 */ /* 0x000fe200078e00ff */
[----:B------:R-:W-:-:S03]  /*3e30*/  ISETP.GT.U32.AND P3, PT, R8, R83, PT ;  /* 0x000000530800720c */ /* 0x000fc60003f64070 */
[----:B------:R-:W-:Y:S02]  /*3e40*/  IMAD R113, R8, R2, R113 ;  /* 0x0000000208717224 */ /* 0x000fe400078e0271 */
[--C-:B------:R-:W-:Y:S02]  /*3e50*/  @!P6 IMAD.IADD R25, R25, 0x1, -R8.reuse ;  /* 0x000000011919e824 */ /* 0x100fe400078e0a08 */
[----:B------:R-:W-:Y:S01]  /*3e60*/  @!P2 IMAD.IADD R242, R242, 0x1, -R8 ;  /* 0x00000001f2f2a824 */ /* 0x000fe200078e0a08 */
[----:B------:R-:W-:Y:S01]  /*3e70*/  ISETP.GT.U32.AND P6, PT, R8, R113, PT ;  /* 0x000000710800720c */ /* 0x000fe20003fc4070 */
[----:B------:R-:W-:Y:S01]  /*3e80*/  VIADD R2, R248, 0x40 ;  /* 0x00000040f8027836 */ /* 0x000fe20000000000 */
[----:B------:R-:W-:Y:S01]  /*3e90*/  ISETP.GE.AND P2, PT, R4, RZ, PT ;  /* 0x000000ff0400720c */ /* 0x000fe20003f46270 */
[----:B------:R-:W-:Y:S02]  /*3ea0*/  IMAD.MOV R3, RZ, RZ, -R0 ;  /* 0x000000ffff037224 */ /* 0x000fe400078e0a00 */
[--C-:B------:R-:W-:Y:S01]  /*3eb0*/  @!P0 IMAD.IADD R54, R54, 0x1, -R8.reuse ;  /* 0x0000000136368824 */ /* 0x100fe200078e0a08 */
[----:B------:R-:W-:Y:S01]  /*3ec0*/  IABS R175, R2 ;  /* 0x0000000200af7213 */ /* 0x000fe20000000000 */
[----:B------:R-:W-:Y:S01]  /*3ed0*/  @!P3 IMAD.IADD R83, R83, 0x1, -R8 ;  /* 0x000000015353b824 */ /* 0x000fe200078e0a08 */
[----:B------:R-:W-:Y:S01]  /*3ee0*/  ISETP.GE.AND P3, PT, R2, RZ, PT ;  /* 0x000000ff0200720c */ /* 0x000fe20003f66270 */
[----:B------:R-:W-:Y:S01]  /*3ef0*/  IMAD R146, R8, R3, R146 ;  /* 0x0000000308927224 */ /* 0x000fe200078e0292 */
[----:B------:R-:W-:Y:S01]  /*3f00*/  ISETP.GE.AND P0, PT, R10, RZ, PT ;  /* 0x000000ff0a00720c */ /* 0x000fe20003f06270 */
[----:B------:R-:W-:-:S02]  /*3f10*/  @!P4 IMAD.MOV R54, RZ, RZ, -R54 ;  /* 0x000000ffff36c224 */ /* 0x000fc400078e0a36 */
[----:B------:R-:W-:Y:S01]  /*3f20*/  @!P6 IMAD.IADD R113, R113, 0x1, -R8 ;  /* 0x000000017171e824 */ /* 0x000fe200078e0a08 */
[C---:B------:R-:W-:Y:S01]  /*3f30*/  ISETP.GT.U32.AND P6, PT, R8.reuse, R83, PT ;  /* 0x000000530800720c */ /* 0x040fe20003fc4070 */
[----:B------:R-:W-:Y:S01]  /*3f40*/  IMAD.HI.U32 R0, R9, R175, RZ ;  /* 0x000000af09007227 */ /* 0x000fe200078e00ff */
[----:B------:R-:W-:-:S03]  /*3f50*/  ISETP.GT.U32.AND P4, PT, R8, R146, PT ;  /* 0x000000920800720c */ /* 0x000fc60003f84070 */
[----:B------:R-:W-:Y:S01]  /*3f60*/  @!P5 IMAD.MOV R203, RZ, RZ, -R203 ;  /* 0x000000ffffcbd224 */ /* 0x000fe200078e0acb */
[----:B------:R-:W-:Y:S01]  /*3f70*/  ISETP.GE.AND P5, PT, R6, RZ, PT ;  /* 0x000000ff0600720c */ /* 0x000fe20003fa6270 */
[----:B------:R-:W-:Y:S01]  /*3f80*/  @!P2 IMAD.MOV R25, RZ, RZ, -R25 ;  /* 0x000000ffff19a224 */ /* 0x000fe200078e0a19 */
[----:B------:R-:W-:Y:S01]  /*3f90*/  ISETP.GT.U32.AND P2, PT, R8, R113, PT ;  /* 0x000000710800720c */ /* 0x000fe20003f44070 */
[C---:B------:R-:W-:Y:S01]  /*3fa0*/  VIADD R3, R248.reuse, 0x41 ;  /* 0x00000041f8037836 */ /* 0x040fe20000000000 */
[----:B------:R-:W-:Y:S01]  /*3fb0*/  STL [R1+0x5718], R203 ;  /* 0x005718cb01007387 */ /* 0x000fe20000100800 */
[----:B------:R-:W-:Y:S02]  /*3fc0*/  IMAD.MOV R0, RZ, RZ, -R0 ;  /* 0x000000ffff007224 */ /* 0x000fe400078e0a00 */
[----:B------:R-:W-:Y:S01]  /*3fd0*/  VIADD R4, R248, 0x42 ;  /* 0x00000042f8047836 */ /* 0x000fe20000000000 */
[----:B------:R-:W-:Y:S01]  /*3fe0*/  IABS R204, R3 ;  /* 0x0000000300cc7213 */ /* 0x000fe20000000000 */
[----:B------:R-:W-:-:S02]  /*3ff0*/  IMAD R175, R8, R0, R175 ;  /* 0x0000000008af7224 */ /* 0x000fc400078e02af */
[----:B------:R-:W-:Y:S01]  /*4000*/  @!P1 IMAD.MOV R242, RZ, RZ, -R242 ;  /* 0x000000fffff29224 */ /* 0x000fe200078e0af2 */
[----:B------:R-:W-:Y:S01]  /*4010*/  ISETP.GE.AND P1, PT, R7, RZ, PT ;  /* 0x000000ff0700720c */ /* 0x000fe20003f26270 */
[--C-:B------:R-:W-:Y:S01]  /*4020*/  @!P6 IMAD.IADD R83, R83, 0x1, -R8.reuse ;  /* 0x000000015353e824 */ /* 0x100fe200078e0a08 */
[----:B------:R-:W-:Y:S01]  /*4030*/  IABS R243, R4 ;  /* 0x0000000400f37213 */ /* 0x000fe20000000000 */
[--C-:B------:R-:W-:Y:S01]  /*4040*/  @!P4 IMAD.IADD R146, R146, 0x1, -R8.reuse ;  /* 0x000000019292c824 */ /* 0x100fe200078e0a08 */
[----:B------:R-:W-:Y:S01]  /*4050*/  ISETP.GT.U32.AND P6, PT, R8, R175, PT ;  /* 0x000000af0800720c */ /* 0x000fe20003fc4070 */
[----:B------:R-:W-:Y:S01]  /*4060*/  IMAD.HI.U32 R0, R9, R204, RZ ;  /* 0x000000cc09007227 */ /* 0x000fe200078e00ff */
[----:B------:R-:W-:Y:S01]  /*4070*/  ISETP.GE.AND P4, PT, R4, RZ, PT ;  /* 0x000000ff0400720c */ /* 0x000fe20003f86270 */
[----:B------:R-:W-:Y:S01]  /*4080*/  STL [R1+0x571c], R242 ;  /* 0x00571cf201007387 */ /* 0x000fe20000100800 */
[----:B------:R-:W-:Y:S01]  /*4090*/  IADD3 R4, R248, 0x44, RZ ;  /* 0x00000044f8047810 */ /* 0x000fe20007ffe0ff */
[----:B------:R-:W-:Y:S01]  /*40a0*/  @!P2 IMAD.IADD R113, R113, 0x1, -R8 ;  /* 0x000000017171a824 */ /* 0x000fe200078e0a08 */
[----:B------:R-:W-:Y:S01]  /*40b0*/  ISETP.GE.AND P2, PT, R3, RZ, PT ;  /* 0x000000ff0300720c */ /* 0x000fe20003f46270 */
[----:B------:R-:W-:Y:S01]  /*40c0*/  @!P5 IMAD.MOV R83, RZ, RZ, -R83 ;  /* 0x000000ffff53d224 */ /* 0x000fe200078e0a53 */
[----:B------:R-:W-:Y:S01]  /*40d0*/  ISETP.GT.U32.AND P5, PT, R8, R146, PT ;  /* 0x000000920800720c */ /* 0x000fe20003fa4070 */
[----:B------:R-:W-:Y:S01]  /*40e0*/  IMAD.HI.U32 R2, R9, R243, RZ ;  /* 0x000000f309027227 */ /* 0x000fe200078e00ff */
[----:B------:R-:W-:Y:S01]  /*40f0*/  IABS R55, R4 ;  /* 0x0000000400377213 */ /* 0x000fe20000000000 */
[----:B------:R-:W-:Y:S02]  /*4100*/  STL [R1+0x5720], R25 ;  /* 0x0057201901007387 */ /* 0x000fe40000100800 */
[----:B------:R-:W-:-:S02]  /*4110*/  IMAD.MOV R3, RZ, RZ, -R0 ;  /* 0x000000ffff037224 */ /* 0x000fc400078e0a00 */
[----:B------:R-:W-:Y:S01]  /*4120*/  VIADD R5, R248, 0x43 ;  /* 0x00000043f8057836 */ /* 0x000fe20000000000 */
[----:B------:R-:W-:Y:S01]  /*4130*/  STL [R1+0x5724], R54 ;  /* 0x0057243601007387 */ /* 0x000fe20000100800 */
[----:B------:R-:W-:Y:S02]  /*4140*/  IMAD.MOV R2, RZ, RZ, -R2 ;  /* 0x000000ffff027224 */ /* 0x000fe400078e0a02 */
[C---:B------:R-:W-:Y:S01]  /*4150*/  IMAD R204, R8.reuse, R3, R204 ;  /* 0x0000000308cc7224 */ /* 0x040fe200078e02cc */
[----:B------:R-:W-:Y:S01]  /*4160*/  IABS R26, R5 ;  /* 0x00000005001a7213 */ /* 0x000fe20000000000 */
[C---:B------:R-:W-:Y:S01]  /*4170*/  IMAD R243, R8.reuse, R2, R243 ;  /* 0x0000000208f37224 */ /* 0x040fe200078e02f3 */
[----:B------:R-:W-:Y:S01]  /*4180*/  STL [R1+0x5728], R83 ;  /* 0x0057285301007387 */ /* 0x000fe20000100800 */
[--C-:B------:R-:W-:Y:S02]  /*4190*/  @!P6 IMAD.IADD R175, R175, 0x1, -R8.reuse ;  /* 0x00000001afafe824 */ /* 0x100fe400078e0a08 */
[----:B------:R-:W-:Y:S01]  /*41a0*/  @!P1 IMAD.MOV R113, RZ, RZ, -R113 ;  /* 0x000000ffff719224 */ /* 0x000fe200078e0a71 */
[----:B------:R-:W-:Y:S01]  /*41b0*/  ISETP.GT.U32.AND P1, PT, R8, R204, PT ;  /* 0x000000cc0800720c */ /* 0x000fe20003f24070 */
[----:B------:R-:W-:Y:S01]  /*41c0*/  @!P5 IMAD.IADD R146, R146, 0x1, -R8 ;  /* 0x000000019292d824 */ /* 0x000fe200078e0a08 */
[C---:B------:R-:W-:Y:S01]  /*41d0*/  ISETP.GT.U32.AND P6, PT, R8.reuse, R175, PT ;  /* 0x000000af0800720c */ /* 0x040fe20003fc4070 */
[----:B------:R-:W-:Y:S01]  /*41e0*/  IMAD.HI.U32 R0, R9, R26, RZ ;  /* 0x0000001a09007227 */ /* 0x000fe200078e00ff */
[----:B------:R-:W-:Y:S01]  /*41f0*/  ISETP.GT.U32.AND P5, PT, R8, R243, PT ;  /* 0x000000f30800720c */ /* 0x000fe20003fa4070 */
[----:B------:R-:W-:Y:S02]  /*4200*/  STL [R1+0x572c], R113 ;  /* 0x00572c7101007387 */ /* 0x000fe40000100800 */
[----:B------:R-:W-:-:S02]  /*4210*/  IMAD.MOV R3, RZ, RZ, -R0 ;  /* 0x000000ffff037224 */ /* 0x000fc400078e0a00 */
[----:B------:R-:W-:-:S04]  /*4220*/  IMAD.HI.U32 R0, R9, R55, RZ ;  /* 0x0000003709007227 */ /* 0x000fc800078e00ff */
[----:B------:R-:W-:Y:S02]  /*4230*/  IMAD R26, R8, R3, R26 ;  /* 0x00000003081a7224 */ /* 0x000fe400078e021a */
[--C-:B------:R-:W-:Y:S01]  /*4240*/  @!P1 IMAD.IADD R204, R204, 0x1, -R8.reuse ;  /* 0x00000001cccc9824 */ /* 0x100fe200078e0a08 */
[----:B------:R-:W-:Y:S01]  /*4250*/  ISETP.GE.AND P1, PT, R5, RZ, PT ;  /* 0x000000ff0500720c */ /* 0x000fe20003f26270 */
[--C-:B------:R-:W-:Y:S01]  /*4260*/  @!P6 IMAD.IADD R175, R175, 0x1, -R8.reuse ;  /* 0x00000001afafe824 */ /* 0x100fe200078e0a08 */
[C---:B------:R-:W-:Y:S01]  /*4270*/  ISETP.GT.U32.AND P6, PT, R8.reuse, R26, PT ;  /* 0x0000001a0800720c */ /* 0x040fe20003fc4070 */
[----:B------:R-:W-:Y:S01]  /*4280*/  @!P5 IMAD.IADD R243, R243, 0x1, -R8 ;  /* 0x00000001f3f3d824 */ /* 0x000fe200078e0a08 */
[----:B------:R-:W-:Y:S01]  /*4290*/  ISETP.GT.U32.AND P5, PT, R8, R204, PT ;  /* 0x000000cc0800720c */ /* 0x000fe20003fa4070 */
[----:B------:R-:W-:Y:S02]  /*42a0*/  VIADD R6, R248, 0x45 ;  /* 0x00000045f8067836 */ /* 0x000fe40000000000 */
[----:B------:R-:W-:-:S02]  /*42b0*/  IMAD.MOV R0, RZ, RZ, -R0 ;  /* 0x000000ffff007224 */ /* 0x000fc400078e0a00 */
[----:B------:R-:W-:Y:S01]  /*42c0*/  VIADD R10, R248, 0x47 ;  /* 0x00000047f80a7836 */ /* 0x000fe20000000000 */
[----:B------:R-:W-:Y:S01]  /*42d0*/  IABS R84, R6 ;  /* 0x0000000600547213 */ /* 0x000fe20000000000 */
[----:B------:R-:W-:Y:S02]  /*42e0*/  IMAD R55, R8, R0, R55 ;  /* 0x0000000008377224 */ /* 0x000fe400078e0237 */
[----:B------:R-:W-:Y:S01]  /*42f0*/  VIADD R7, R248, 0x46 ;  /* 0x00000046f8077836 */ /* 0x000fe20000000000 */
[----:B------:R-:W-:Y:S01]  /*4300*/  IABS R147, R10 ;  /* 0x0000000a00937213 */ /* 0x000fe20000000000 */
[--C-:B------:R-:W-:Y:S01]  /*4310*/  @!P6 IMAD.IADD R26, R26, 0x1, -R8.reuse ;  /* 0x000000011a1ae824 */ /* 0x100fe200078e0a08 */
[----:B------:R-:W-:Y:S01]  /*4320*/  ISETP.GT.U32.AND P6, PT, R8, R243, PT ;  /* 0x000000f30800720c */ /* 0x000fe20003fc4070 */
[----:B------:R-:W-:Y:S01]  /*4330*/  @!P5 IMAD.IADD R204, R204, 0x1, -R8 ;  /* 0x00000001ccccd824 */ /* 0x000fe200078e0a08 */
[----:B------:R-:W-:Y:S01]  /*4340*/  ISETP.GT.U32.AND P5, PT, R8, R55, PT ;  /* 0x000000370800720c */ /* 0x000fe20003fa4070 */
[----:B------:R-:W-:Y:S01]  /*4350*/  IMAD.HI.U32 R2, R9, R84, RZ ;  /* 0x0000005409027227 */ /* 0x000fe200078e00ff */
[----:B------:R-:W-:-:S03]  /*4360*/  IABS R114, R7 ;  /* 0x0000000700727213 */ /* 0x000fc60000000000 */
[----:B------:R-:W-:Y:S02]  /*4370*/  IMAD.MOV R3, RZ, RZ, -R2 ;  /* 0x000000ffff037224 */ /* 0x000fe400078e0a02 */
[----:B------:R-:W-:-:S04]  /*4380*/  IMAD.HI.U32 R2, R9, R147, RZ ;  /* 0x0000009309027227 */ /* 0x000fc800078e00ff */
[C---:B------:R-:W-:Y:S02]  /*4390*/  IMAD R84, R8.reuse, R3, R84 ;  /* 0x0000000308547224 */ /* 0x040fe400078e0254 */
[----:B------:R-:W-:Y:S02]  /*43a0*/  IMAD.MOV R2, RZ, RZ, -R2 ;  /* 0x000000ffff027224 */ /* 0x000fe400078e0a02 */
[--C-:B------:R-:W-:Y:S01]  /*43b0*/  @!P6 IMAD.IADD R243, R243, 0x1, -R8.reuse ;  /* 0x00000001f3f3e824 */ /* 0x100fe200078e0a08 */
[C---:B------:R-:W-:Y:S01]  /*43c0*/  ISETP.GT.U32.AND P6, PT, R8.reuse, R84, PT ;  /* 0x000000540800720c */ /* 0x040fe20003fc4070 */
[----:B------:R-:W-:Y:S02]  /*43d0*/  IMAD R147, R8, R2, R147 ;  /* 0x0000000208937224 */ /* 0x000fe400078e0293 */
[----:B------:R-:W-:Y:S02]  /*43e0*/  @!P5 IMAD.IADD R55, R55, 0x1, -R8 ;  /* 0x000000013737d824 */ /* 0x000fe400078e0a08 */
[----:B------:R-:W-:-:S02]  /*43f0*/  @!P2 IMAD.MOV R204, RZ, RZ, -R204 ;  /* 0x000000ffffcca224 */ /* 0x000fc400078e0acc */
[----:B------:R-:W-:Y:S01]  /*4400*/  @!P4 IMAD.MOV R243, RZ, RZ, -R243 ;  /* 0x000000fffff3c224 */ /* 0x000fe200078e0af3 */
[C---:B------:R-:W-:Y:S01]  /*4410*/  ISETP.GT.U32.AND P2, PT, R8.reuse, R55, PT ;  /* 0x000000370800720c */ /* 0x040fe20003f44070 */
[----:B------:R-:W-:Y:S01]  /*4420*/  @!P3 IMAD.MOV R175, RZ, RZ, -R175 ;  /* 0x000000ffffafb224 */ /* 0x000fe200078e0aaf */
[----:B------:R-:W-:Y:S01]  /*4430*/  ISETP.GT.U32.AND P4, PT, R8, R147, PT ;  /* 0x000000930800720c */ /* 0x000fe20003f84070 */
[----:B------:R-:W-:Y:S01]  /*4440*/  IMAD.HI.U32 R0, R9, R114, RZ ;  /* 0x0000007209007227 */ /* 0x000fe200078e00ff */
[----:B------:R-:W-:-:S03]  /*4450*/  ISETP.GE.AND P3, PT, R4, RZ, PT ;  /* 0x000000ff0400720c */ /* 0x000fc60003f66270 */
[C---:B------:R-:W-:Y:S02]  /*4460*/  VIADD R4, R248.reuse, 0x48 ;  /* 0x00000048f8047836 */ /* 0x040fe40000000000 */
[----:B------:R-:W-:Y:S02]  /*4470*/  IMAD.MOV R3, RZ, RZ, -R0 ;  /* 0x000000ffff037224 */ /* 0x000fe400078e0a00 */
[----:B------:R-:W-:Y:S01]  /*4480*/  VIADD R2, R248, 0x49 ;  /* 0x00000049f8027836 */ /* 0x000fe20000000000 */
[----:B------:R-:W-:Y:S01]  /*4490*/  IABS R176, R4 ;  /* 0x0000000400b07213 */ /* 0x000fe20000000000 */
[----:B------:R-:W-:Y:S02]  /*44a0*/  @!P6 IMAD.IADD R84, R84, 0x1, -R8 ;  /* 0x000000015454e824 */ /* 0x000fe400078e0a08 */
[C---:B------:R-:W-:Y:S01]  /*44b0*/  IMAD R114, R8.reuse, R3, R114 ;  /* 0x0000000308727224 */ /* 0x040fe200078e0272 */
[----:B------:R-:W-:Y:S01]  /*44c0*/  IABS R205, R2 ;  /* 0x0000000200cd7213 */ /* 0x000fe20000000000 */
[----:B------:R-:W-:Y:S01]  /*44d0*/  IMAD.HI.U32 R0, R9, R176, RZ ;  /* 0x000000b009007227 */ /* 0x000fe200078e00ff */
[----:B------:R-:W-:-:S02]  /*44e0*/  ISETP.GT.U32.AND P6, PT, R8, R84, PT ;  /* 0x000000540800720c */ /* 0x000fc40003fc4070 */
[----:B------:R-:W-:Y:S01]  /*44f0*/  ISETP.GT.U32.AND P5, PT, R8, R114, PT ;  /* 0x000000720800720c */ /* 0x000fe20003fa4070 */
[--C-:B------:R-:W-:Y:S01]  /*4500*/  @!P2 IMAD.IADD R55, R55, 0x1, -R8.reuse ;  /* 0x000000013737a824 */ /* 0x100fe200078e0a08 */
[----:B------:R-:W-:Y:S01]  /*4510*/  ISETP.GE.AND P2, PT, R10, RZ, PT ;  /* 0x000000ff0a00720c */ /* 0x000fe20003f46270 */
[----:B------:R-:W-:Y:S01]  /*4520*/  @!P4 IMAD.IADD R147, R147, 0x1, -R8 ;  /* 0x000000019393c824 */ /* 0x000fe200078e0a08 */
[----:B------:R-:W-:Y:S01]  /*4530*/  ISETP.GE.AND P4, PT, R4, RZ, PT ;  /* 0x000000ff0400720c */ /* 0x000fe20003f86270 */
[----:B------:R-:W-:Y:S01]  /*4540*/  IMAD.MOV R3, RZ, RZ, -R0 ;  /* 0x000000ffff037224 */ /* 0x000fe200078e0a00 */
[----:B------:R-:W-:Y:S01]  /*4550*/  IADD3 R10, R248, 0x52, RZ ;  /* 0x00000052f80a7810 */ /* 0x000fe20007ffe0ff */
[----:B------:R-:W-:-:S03]  /*4560*/  IMAD.HI.U32 R0, R9, R205, RZ ;  /* 0x000000cd09007227 */ /* 0x000fc600078e00ff */
[----:B------:R-:W-:Y:S01]  /*4570*/  IABS R245, R10 ;  /* 0x0000000a00f57213 */ /* 0x000fe20000000000 */
[----:B------:R-:W-:Y:S01]  /*4580*/  @!P3 IMAD.MOV R55, RZ, RZ, -R55 ;  /* 0x000000ffff37b224 */ /* 0x000fe200078e0a37 */
[C---:B------:R-:W-:Y:S01]  /*4590*/  ISETP.GT.U32.AND P3, PT, R8.reuse, R147, PT ;  /* 0x000000930800720c */ /* 0x040fe20003f64070 */
[----:B------:R-:W-:Y:S01]  /*45a0*/  @!P0 IMAD.MOV R146, RZ, RZ, -R146 ;  /* 0x000000ffff928224 */ /* 0x000fe200078e0a92 */
[C---:B------:R-:W-:Y:S01]  /*45b0*/  ISETP.GT.U32.AND P0, PT, R8.reuse, R26, PT ;  /* 0x0000001a0800720c */ /* 0x040fe20003f04070 */
[----:B------:R-:W-:Y:S01]  /*45c0*/  IMAD R176, R8, R3, R176 ;  /* 0x0000000308b07224 */ /* 0x000fe200078e02b0 */
[----:B------:R-:W-:Y:S01]  /*45d0*/  IADD3 R0, -R0, RZ, RZ ;  /* 0x000000ff00007210 */ /* 0x000fe20007ffe1ff */
[--C-:B------:R-:W-:Y:S01]  /*45e0*/  @!P6 IMAD.IADD R84, R84, 0x1, -R8.reuse ;  /* 0x000000015454e824 */ /* 0x100fe200078e0a08 */
[----:B------:R-:W-:Y:S01]  /*45f0*/  STL [R1+0x5730], R146 ;  /* 0x0057309201007387 */ /* 0x000fe20000100800 */
[--C-:B------:R-:W-:Y:S01]  /*4600*/  @!P5 IMAD.IADD R114, R114, 0x1, -R8.reuse ;  /* 0x000000017272d824 */ /* 0x100fe200078e0a08 */
[C---:B------:R-:W-:Y:S01]  /*4610*/  ISETP.GT.U32.AND P6, PT, R8.reuse, R176, PT ;  /* 0x000000b00800720c */ /* 0x040fe20003fc4070 */
[----:B------:R-:W-:Y:S01]  /*4620*/  IMAD R205, R8, R0, R205 ;  /* 0x0000000008cd7224 */ /* 0x000fe200078e02cd */
[----:B------:R-:W-:Y:S01]  /*4630*/  STL [R1+0x5734], R175 ;  /* 0x005734af01007387 */ /* 0x000fe20000100800 */
[----:B------:R-:W-:Y:S01]  /*4640*/  VIADD R0, R248, 0x4a ;  /* 0x0000004af8007836 */ /* 0x000fe20000000000 */
[C---:B------:R-:W-:Y:S01]  /*4650*/  ISETP.GT.U32.AND P5, PT, R8.reuse, R114, PT ;  /* 0x000000720800720c */ /* 0x040fe20003fa4070 */
[--C-:B------:R-:W-:Y:S01]  /*4660*/  @!P3 IMAD.IADD R147, R147, 0x1, -R8.reuse ;  /* 0x000000019393b824 */ /* 0x100fe200078e0a08 */
[----:B------:R-:W-:Y:S01]  /*4670*/  ISETP.GT.U32.AND P3, PT, R8, R205, PT ;  /* 0x000000cd0800720c */ /* 0x000fe20003f64070 */
[----:B------:R-:W-:Y:S01]  /*4680*/  @!P0 IMAD.IADD R26, R26, 0x1, -R8 ;  /* 0x000000011a1a8824 */ /* 0x000fe200078e0a08 */
[----:B------:R-:W-:Y:S01]  /*4690*/  ISETP.GE.AND P0, PT, R6, RZ, PT ;  /* 0x000000ff0600720c */ /* 0x000fe20003f06270 */
[----:B------:R-:W-:Y:S01]  /*46a0*/  VIADD R3, R248, 0x4c ;  /* 0x0000004cf8037836 */ /* 0x000fe20000000000 */
[----:B------:R-:W-:Y:S01]  /*46b0*/  IABS R244, R0 ;  /* 0x0000000000f47213 */ /* 0x000fe20000000000 */
[----:B------:R-:W-:Y:S01]  /*46c0*/  @!P1 IMAD.MOV R26, RZ, RZ, -R26 ;  /* 0x000000ffff1a9224 */ /* 0x000fe200078e0a1a */
[----:B------:R-:W-:Y:S01]  /*46d0*/  ISETP.GE.AND P1, PT, R7, RZ, PT ;  /* 0x000000ff0700720c */ /* 0x000fe20003f26270 */
[--C-:B------:R-:W-:Y:S01]  /*46e0*/  @!P6 IMAD.IADD R176, R176, 0x1, -R8.reuse ;  /* 0x00000001b0b0e824 */ /* 0x100fe200078e0a08 */
[----:B------:R-:W-:Y:S01]  /*46f0*/  IABS R56, R3 ;  /* 0x0000000300387213 */ /* 0x000fe20000000000 */
[----:B------:R-:W-:Y:S01]  /*4700*/  @!P2 IMAD.MOV R147, RZ, RZ, -R147 ;  /* 0x000000ffff93a224 */ /* 0x000fe200078e0a93 */
[----:B------:R-:W-:Y:S01]  /*4710*/  ISETP.GE.AND P2, PT, R3, RZ, PT ;  /* 0x000000ff0300720c */ /* 0x000fe20003f46270 */
[--C-:B------:R-:W-:Y:S01]  /*4720*/  @!P5 IMAD.IADD R114, R114, 0x1, -R8.reuse ;  /* 0x000000017272d824 */ /* 0x100fe200078e0a08 */
[----:B------:R-:W-:Y:S01]  /*4730*/  ISETP.GT.U32.AND P6, PT, R8, R176, PT ;  /* 0x000000b00800720c */ /* 0x000fe20003fc4070 */
[----:B------:R-:W-:Y:S01]  /*4740*/  @!P3 IMAD.IADD R205, R205, 0x1, -R8 ;  /* 0x00000001cdcdb824 */ /* 0x000fe200078e0a08 */
[----:B------:R-:W-:Y:S01]  /*4750*/  ISETP.GE.AND P5, PT, R2, RZ, PT ;  /* 0x000000ff0200720c */ /* 0x000fe20003fa6270 */
[----:B------:R-:W-:Y:S01]  /*4760*/  VIADD R2, R248, 0x4b ;  /* 0x0000004bf8027836 */ /* 0x000fe20000000000 */
[----:B------:R-:W-:Y:S01]  /*4770*/  STL [R1+0x5738], R204 ;  /* 0x005738cc01007387 */ /* 0x000fe20000100800 */
[----:B------:R-:W-:Y:S01]  /*4780*/  @!P0 IMAD.MOV R84, RZ, RZ, -R84 ;  /* 0x000000ffff548224 */ /* 0x000fe200078e0a54 */
[----:B------:R-:W-:Y:S01]  /*4790*/  ISETP.GE.AND P0, PT, R0, RZ, PT ;  /* 0x000000ff0000720c */ /* 0x000fe20003f06270 */
[C---:B------:R-:W-:Y:S01]  /*47a0*/  IMAD.HI.U32 R0, R9.reuse, R244, RZ ;  /* 0x000000f409007227 */ /* 0x040fe200078e00ff */
[----:B------:R-:W-:Y:S01]  /*47b0*/  ISETP.GT.U32.AND P3, PT, R8, R205, PT ;  /* 0x000000cd0800720c */ /* 0x000fe20003f64070 */
[----:B------:R1:W-:Y:S01]  /*47c0*/  STL [R1+0x573c], R243 ;  /* 0x00573cf301007387 */ /* 0x0003e20000100800 */
[----:B------:R-:W-:Y:S01]  /*47d0*/  IABS R27, R2 ;  /* 0x00000002001b7213 */ /* 0x000fe20000000000 */
[----:B------:R-:W-:Y:S01]  /*47e0*/  @!P1 IMAD.MOV R114, RZ, RZ, -R114 ;  /* 0x000000ffff729224 */ /* 0x000fe200078e0a72 */
[----:B------:R-:W-:Y:S01]  /*47f0*/  ISETP.GE.AND P1, PT, R2, RZ, PT ;  /* 0x000000ff0200720c */ /* 0x000fe20003f26270 */
[----:B------:R-:W-:Y:S01]  /*4800*/  IMAD.MOV R3, RZ, RZ, -R0 ;  /* 0x000000ffff037224 */ /* 0x000fe200078e0a00 */
[----:B------:R-:W-:Y:S01]  /*4810*/  STL [R1+0x5740], R26 ;  /* 0x0057401a01007387 */ /* 0x000fe20000100800 */
[----:B------:R-:W-:-:S03]  /*4820*/  IMAD.HI.U32 R2, R9, R56, RZ ;  /* 0x0000003809027227 */ /* 0x000fc600078e00ff */
[----:B------:R-:W-:Y:S01]  /*4830*/  STL [R1+0x5744], R55 ;  /* 0x0057443701007387 */ /* 0x000fe20000100800 */
[----:B------:R-:W-:Y:S01]  /*4840*/  @!P6 IMAD.IADD R176, R176, 0x1, -R8 ;  /* 0x00000001b0b0e824 */ /* 0x000fe200078e0a08 */
[----:B-1----:R-:W-:Y:S01]  /*4850*/  IADD3 R243, R248, 0xc4, RZ ;  /* 0x000000c4f8f37810 */ /* 0x002fe20007ffe0ff */
[C---:B------:R-:W-:Y:S01]  /*4860*/  IMAD R244, R8.reuse, R3, R244 ;  /* 0x0000000308f47224 */ /* 0x040fe200078e02f4 */
[----:B------:R-:W-:Y:S01]  /*4870*/  STL [R1+0x5748], R84 ;  /* 0x0057485401007387 */ /* 0x000fe20000100800 */
[----:B------:R-:W-:Y:S01]  /*4880*/  IMAD.MOV R5, RZ, RZ, -R2 ;  /* 0x000000ffff057224 */ /* 0x000fe200078e0a02 */
[----:B------:R-:W-:Y:S01]  /*4890*/  IABS R71, R243 ;  /* 0x000000f300477213 */ /* 0x000fe20000000000 */
[----:B------:R-:W-:Y:S01]  /*48a0*/  @!P4 IMAD.MOV R176, RZ, RZ, -R176 ;  /* 0x000000ffffb0c224 */ /* 0x000fe200078e0ab0 */
[C---:B------:R-:W-:Y:S01]  /*48b0*/  ISETP.GT.U32.AND P4, PT, R8.reuse, R244, PT ;  /* 0x000000f40800720c */ /* 0x040fe20003f84070 */
[----:B------:R-:W-:Y:S01]  /*48c0*/  @!P3 IMAD.IADD R205, R205, 0x1, -R8 ;  /* 0x00000001cdcdb824 */ /* 0x000fe200078e0a08 */
[----:B------:R-:W-:Y:S01]  /*48d0*/  STL [R1+0x574c], R114 ;  /* 0x00574c7201007387 */ /* 0x000fe20000100800 */
[----:B------:R-:W-:-:S02]  /*48e0*/  IMAD R56, R8, R5, R56 ;  /* 0x0000000508387224 */ /* 0x000fc400078e0238 */
[----:B------:R-:W-:Y:S01]  /*48f0*/  @!P5 IMAD.MOV R205, RZ, RZ, -R205 ;  /* 0x000000ffffcdd224 */ /* 0x000fe200078e0acd */
[----:B------:R-:W-:Y:S01]  /*4900*/  STL [R1+0x5750], R147 ;  /* 0x0057509301007387 */ /* 0x000fe20000100800 */
[----:B------:R-:W-:Y:S01]  /*4910*/  VIADD R4, R248, 0x4d ;  /* 0x0000004df8047836 */ /* 0x000fe20000000000 */
[----:B------:R-:W-:Y:S01]  /*4920*/  ISETP.GT.U32.AND P5, PT, R8, R56, PT ;  /* 0x000000380800720c */ /* 0x000fe20003fa4070 */
[C---:B------:R-:W-:Y:S01]  /*4930*/  IMAD.HI.U32 R0, R9.reuse, R27, RZ ;  /* 0x0000001b09007227 */ /* 0x040fe200078e00ff */
[----:B------:R-:W-:Y:S02]  /*4940*/  STL [R1+0x5754], R176 ;  /* 0x005754b001007387 */ /* 0x000fe40000100800 */
[----:B------:R-:W-:Y:S01]  /*4950*/  IABS R85, R4 ;  /* 0x0000000400557213 */ /* 0x000fe20000000000 */
[----:B------:R-:W-:Y:S01]  /*4960*/  VIADD R5, R248, 0x4f ;  /* 0x0000004ff8057836 */ /* 0x000fe20000000000 */
[----:B------:R-:W-:Y:S01]  /*4970*/  ISETP.GE.AND P6, PT, R4, RZ, PT ;  /* 0x000000ff0400720c */ /* 0x000fe20003fc6270 */
[----:B------:R-:W-:Y:S01]  /*4980*/  @!P4 IMAD.IADD R244, R244, 0x1, -R8 ;  /* 0x00000001f4f4c824 */ /* 0x000fe200078e0a08 */
[----:B------:R-:W-:Y:S01]  /*4990*/  STL [R1+0x5758], R205 ;  /* 0x005758cd01007387 */ /* 0x000fe20000100800 */
[----:B------:R-:W-:Y:S01]  /*49a0*/  IMAD.MOV R3, RZ, RZ, -R0 ;  /* 0x000000ffff037224 */ /* 0x000fe200078e0a00 */
[----:B------:R-:W-:Y:S01]  /*49b0*/  IABS R148, R5 ;  /* 0x0000000500947213 */ /* 0x000fe20000000000 */
[----:B------:R-:W-:Y:S01]  /*49c0*/  IMAD.HI.U32 R0, R9, R85, RZ ;  /* 0x0000005509007227 */ /* 0x000fe200078e00ff */
[----:B------:R-:W-:-:S03]  /*49d0*/  ISETP.GT.U32.AND P4, PT, R8, R244, PT ;  /* 0x000000f40800720c */ /* 0x000fc60003f84070 */
[----:B------:R-:W-:Y:S02]  /*49e0*/  @!P5 IMAD.IADD R56, R56, 0x1, -R8 ;  /* 0x000000013838d824 */ /* 0x000fe400078e0a08 */
[C---:B------:R-:W-:Y:S02]  /*49f0*/  IMAD R27, R8.reuse, R3, R27 ;  /* 0x00000003081b7224 */ /* 0x040fe400078e021b */
[----:B------:R-:W-:Y:S01]  /*4a00*/  IMAD.MOV R0, RZ, RZ, -R0 ;  /* 0x000000ffff007224 */ /* 0x000fe200078e0a00 */
[C---:B------:R-:W-:Y:S01]  /*4a10*/  ISETP.GT.U32.AND P5, PT, R8.reuse, R56, PT ;  /* 0x000000380800720c */ /* 0x040fe20003fa4070 */
[----:B------:R-:W-:Y:S01]  /*4a20*/  IMAD.HI.U32 R2, R9, R148, RZ ;  /* 0x0000009409027227 */ /* 0x000fe200078e00ff */
[----:B------:R-:W-:-:S03]  /*4a30*/  ISETP.GT.U32.AND P3, PT, R8, R27, PT ;  /* 0x0000001b0800720c */ /* 0x000fc60003f64070 */
[----:B------:R-:W-:Y:S02]  /*4a40*/  VIADD R4, R248, 0x4e ;  /* 0x0000004ef8047836 */ /* 0x000fe40000000000 */
[----:B------:R-:W-:Y:S02]  /*4a50*/  IMAD R85, R8, R0, R85 ;  /* 0x0000000008557224 */ /* 0x000fe400078e0255 */
[----:B------:R-:W-:Y:S01]  /*4a60*/  IMAD.MOV R3, RZ, RZ, -R2 ;  /* 0x000000ffff037224 */ /* 0x000fe200078e0a02 */
[----:B------:R-:W-:Y:S01]  /*4a70*/  IABS R115, R4 ;  /* 0x0000000400737213 */ /* 0x000fe20000000000 */
[----:B------:R-:W-:Y:S01]  /*4a80*/  @!P4 IMAD.IADD R244, R244, 0x1, -R8 ;  /* 0x00000001f4f4c824 */ /* 0x000fe200078e0a08 */
[C---:B------:R-:W-:Y:S01]  /*4a90*/  ISETP.GT.U32.AND P4, PT, R8.reuse, R85, PT ;  /* 0x000000550800720c */ /* 0x040fe20003f84070 */
[----:B------:R-:W-:Y:S02]  /*4aa0*/  IMAD R148, R8, R3, R148 ;  /* 0x0000000308947224 */ /* 0x000fe400078e0294 */
[----:B------:R-:W-:-:S02]  /*4ab0*/  @!P5 IMAD.IADD R56, R56, 0x1, -R8 ;  /* 0x000000013838d824 */ /* 0x000fc400078e0a08 */
[----:B------:R-:W-:Y:S01]  /*4ac0*/  VIADD R6, R248, 0x50 ;  /* 0x00000050f8067836 */ /* 0x000fe20000000000 */
[C---:B------:R-:W-:Y:S01]  /*4ad0*/  ISETP.GT.U32.AND P5, PT, R8.reuse, R148, PT ;  /* 0x000000940800720c */ /* 0x040fe20003fa4070 */
[----:B------:R-:W-:Y:S02]  /*4ae0*/  @!P3 IMAD.IADD R27, R27, 0x1, -R8 ;  /* 0x000000011b1bb824 */ /* 0x000fe400078e0a08 */
[----:B------:R-:W-:Y:S01]  /*4af0*/  IMAD.HI.U32 R0, R9, R115, RZ ;  /* 0x0000007309007227 */ /* 0x000fe200078e00ff */
[----:B------:R-:W-:Y:S02]  /*4b00*/  IABS R177, R6 ;  /* 0x0000000600b17213 */ /* 0x000fe40000000000 */
[----:B------:R-:W-:Y:S01]  /*4b10*/  ISETP.GT.U32.AND P3, PT, R8, R27, PT ;  /* 0x0000001b0800720c */ /* 0x000fe20003f64070 */
[----:B------:R-:W-:Y:S02]  /*4b20*/  IMAD.MOV R0, RZ, RZ, -R0 ;  /* 0x000000ffff007224 */ /* 0x000fe400078e0a00 */
[----:B------:R-:W-:-:S02]  /*4b30*/  VIADD R7, R248, 0x51 ;  /* 0x00000051f8077836 */ /* 0x000fc40000000000 */
[----:B------:R-:W-:Y:S02]  /*4b40*/  IMAD R115, R8, R0, R115 ;  /* 0x0000000008737224 */ /* 0x000fe400078e0273 */
[----:B------:R-:W-:Y:S01]  /*4b50*/  @!P4 IMAD.IADD R85, R85, 0x1, -R8 ;  /* 0x000000015555c824 */ /* 0x000fe200078e0a08 */
[----:B------:R-:W-:Y:S01]  /*4b60*/  IABS R206, R7 ;  /* 0x0000000700ce7213 */ /* 0x000fe20000000000 */
[----:B------:R-:W-:Y:S01]  /*4b70*/  IMAD.HI.U32 R0, R9, R177, RZ ;  /* 0x000000b109007227 */ /* 0x000fe200078e00ff */
[----:B------:R-:W-:-:S03]  /*4b80*/  ISETP.GE.AND P4, PT, R4, RZ, PT ;  /* 0x000000ff0400720c */ /* 0x000fc60003f86270 */
[----:B------:R-:W-:Y:S01]  /*4b90*/  @!P0 IMAD.MOV R244, RZ, RZ, -R244 ;  /* 0x000000fffff48224 */ /* 0x000fe200078e0af4 */
[----:B------:R-:W-:Y:S01]  /*4ba0*/  ISETP.GT.U32.AND P0, PT, R8, R85, PT ;  /* 0x000000550800720c */ /* 0x000fe20003f04070 */
[----:B------:R-:W-:Y:S02]  /*4bb0*/  @!P5 IMAD.IADD R148, R148, 0x1, -R8 ;  /* 0x000000019494d824 */ /* 0x000fe400078e0a08 */
[----:B------:R-:W-:Y:S01]  /*4bc0*/  IMAD.MOV R0, RZ, RZ, -R0 ;  /* 0x000000ffff007224 */ /* 0x000fe200078e0a00 */
[----:B------:R-:W-:Y:S01]  /*4bd0*/  STL [R1+0x575c], R244 ;  /* 0x00575cf401007387 */ /* 0x000fe20000100800 */
[----:B------:R-:W-:Y:S01]  /*4be0*/  @!P3 IMAD.IADD R27, R27, 0x1, -R8 ;  /* 0x000000011b1bb824 */ /* 0x000fe200078e0a08 */
[C---:B------:R-:W-:Y:S01]  /*4bf0*/  ISETP.GT.U32.AND P5, PT, R8.reuse, R148, PT ;  /* 0x000000940800720c */ /* 0x040fe20003fa4070 */
[C---:B------:R-:W-:Y:S01]  /*4c00*/  IMAD R177, R8.reuse, R0, R177 ;  /* 0x0000000008b17224 */ /* 0x040fe200078e02b1 */
[----:B------:R-:W-:Y:S01]  /*4c10*/  ISETP.GT.U32.AND P3, PT, R8, R115, PT ;  /* 0x000000730800720c */ /* 0x000fe20003f64070 */
[----:B------:R-:W-:-:S04]  /*4c20*/  IMAD.HI.U32 R2, R9, R206, RZ ;  /* 0x000000ce09027227 */ /* 0x000fc800078e00ff */
[----:B------:R-:W-:-:S04]  /*4c30*/  IMAD.HI.U32 R0, R9, R245, RZ ;  /* 0x000000f509007227 */ /* 0x000fc800078e00ff */
[----:B------:R-:W-:Y:S02]  /*4c40*/  IMAD.MOV R3, RZ, RZ, -R2 ;  /* 0x000000ffff037224 */ /* 0x000fe400078e0a02 */
[----:B------:R-:W-:Y:S02]  /*4c50*/  IMAD.MOV R0, RZ, RZ, -R0 ;  /* 0x000000ffff007224 */ /* 0x000fe400078e0a00 */
[C---:B------:R-:W-:Y:S02]  /*4c60*/  IMAD R206, R8.reuse, R3, R206 ;  /* 0x0000000308ce7224 */ /* 0x040fe400078e02ce */
[--C-:B------:R-:W-:Y:S01]  /*4c70*/  @!P0 IMAD.IADD R85, R85, 0x1, -R8.reuse ;  /* 0x0000000155558824 */ /* 0x100fe200078e0a08 */
[C---:B------:R-:W-:Y:S01]  /*4c80*/  ISETP.GT.U32.AND P0, PT, R8.reuse, R177, PT ;  /* 0x000000b10800720c */ /* 0x040fe20003f04070 */
[C---:B------:R-:W-:Y:S02]  /*4c90*/  IMAD R245, R8.reuse, R0, R245 ;  /* 0x0000000008f57224 */ /* 0x040fe400078e02f5 */
[----:B------:R-:W-:Y:S01]  /*4ca0*/  @!P6 IMAD.MOV R85, RZ, RZ, -R85 ;  /* 0x000000ffff55e224 */ /* 0x000fe200078e0a55 */
[----:B------:R-:W-:Y:S01]  /*4cb0*/  ISETP.GT.U32.AND P6, PT, R8, R206, PT ;  /* 0x000000ce0800720c */ /* 0x000fe20003fc4070 */
[--C-:B------:R-:W-:Y:S01]  /*4cc0*/  @!P5 IMAD.IADD R148, R148, 0x1, -R8.reuse ;  /* 0x000000019494d824 */ /* 0x100fe200078e0a08 */
[----:B------:R-:W-:Y:S01]  /*4cd0*/  ISETP.GT.U32.AND P5, PT, R8, R245, PT ;  /* 0x000000f50800720c */ /* 0x000fe20003fa4070 */
[----:B------:R-:W-:Y:S01]  /*4ce0*/  @!P3 IMAD.IADD R115, R115, 0x1, -R8 ;  /* 0x000000017373b824 */ /* 0x000fe200078e0a08 */
[----:B------:R-:W-:Y:S01]  /*4cf0*/  ISETP.GE.AND P3, PT, R5, RZ, PT ;  /* 0x000000ff0500720c */ /* 0x000fe20003f66270 */
[----:B------:R-:W-:-:S02]  /*4d00*/  VIADD R2, R248, 0x53 ;  /* 0x00000053f8027836 */ /* 0x000fc40000000000 */
[----:B------:R-:W-:Y:S01]  /*4d10*/  @!P1 IMAD.MOV R27, RZ, RZ, -R27 ;  /* 0x000000ffff1b9224 */ /* 0x000fe200078e0a1b */
[----:B------:R-:W-:Y:S01]  /*4d20*/  ISETP.GT.U32.AND P1, PT, R8, R115, PT ;  /* 0x000000730800720c */ /* 0x000fe20003f24070 */
[----:B------:R-:W-:Y:S01]  /*4d30*/  VIADD R4, R248, 0x54 ;  /* 0x00000054f8047836 */ /* 0x000fe20000000000 */
[----:B------:R-:W-:Y:S01]  /*4d40*/  IABS R28, R2 ;  /* 0x00000002001c7213 */ /* 0x000fe20000000000 */
[--C-:B------:R-:W-:Y:S01]  /*4d50*/  @!P0 IMAD.IADD R177, R177, 0x1, -R8.reuse ;  /* 0x00000001b1b18824 */ /* 0x100fe200078e0a08 */
[----:B------:R-:W-:Y:S01]  /*4d60*/  ISETP.GE.AND P0, PT, R10, RZ, PT ;  /* 0x000000ff0a00720c */ /* 0x000fe20003f06270 */
[--C-:B------:R-:W-:Y:S01]  /*4d70*/  @!P6 IMAD.IADD R206, R206, 0x1, -R8.reuse ;  /* 0x00000001cecee824 */ /* 0x100fe200078e0a08 */
[----:B------:R-:W-:Y:S01]  /*4d80*/  IABS R57, R4 ;  /* 0x0000000400397213 */ /* 0x000fe20000000000 */
[----:B------:R-:W-:Y:S01]  /*4d90*/  @!P5 IMAD.IADD R245, R245, 0x1, -R8 ;  /* 0x00000001f5f5d824 */ /* 0x000fe200078e0a08 */
[C---:B------:R-:W-:Y:S01]  /*4da0*/  ISETP.GT.U32.AND P6, PT, R8.reuse, R177, PT ;  /* 0x000000b10800720c */ /* 0x040fe20003fc4070 */
[----:B------:R-:W-:Y:S01]  /*4db0*/  IMAD.HI.U32 R0, R9, R28, RZ ;  /* 0x0000001c09007227 */ /* 0x000fe200078e00ff */
[----:B------:R-:W-:Y:S02]  /*4dc0*/  STL [R1+0x5760], R27 ;  /* 0x0057601b01007387 */ /* 0x000fe40000100800 */
[----:B------:R-:W-:Y:S01]  /*4dd0*/  ISETP.GT.U32.AND P5, PT, R8, R245, PT ;  /* 0x000000f50800720c */ /* 0x000fe20003fa4070 */
[----:B------:R-:W-:-:S02]  /*4de0*/  IMAD.MOV R3, RZ, RZ, -R0 ;  /* 0x000000ffff037224 */ /* 0x000fc400078e0a00 */
[----:B------:R-:W-:Y:S01]  /*4df0*/  @!P1 IMAD.IADD R115, R115, 0x1, -R8 ;  /* 0x0000000173739824 */ /* 0x000fe200078e0a08 */
[----:B------:R-:W-:Y:S01]  /*4e00*/  ISETP.GE.AND P1, PT, R7, RZ, PT ;  /* 0x000000ff0700720c */ /* 0x000fe20003f26270 */
[----:B------:R-:W-:-:S04]  /*4e10*/  IMAD.HI.U32 R0, R9, R57, RZ ;  /* 0x0000003909007227 */ /* 0x000fc800078e00ff */
[----:B------:R-:W-:Y:S01]  /*4e20*/  @!P4 IMAD.MOV R115, RZ, RZ, -R115 ;  /* 0x000000ffff73c224 */ /* 0x000fe200078e0a73 */
[C---:B------:R-:W-:Y:S01]  /*4e30*/  ISETP.GT.U32.AND P4, PT, R8.reuse, R206, PT ;  /* 0x000000ce0800720c */ /* 0x040fe20003f84070 */
[C---:B------:R-:W-:Y:S02]  /*4e40*/  IMAD R28, R8.reuse, R3, R28 ;  /* 0x00000003081c7224 */ /* 0x040fe400078e021c */
[----:B------:R-:W-:Y:S02]  /*4e50*/  IMAD.MOV R0, RZ, RZ, -R0 ;  /* 0x000000ffff007224 */ /* 0x000fe400078e0a00 */
[----:B------:R-:W-:Y:S01]  /*4e60*/  @!P6 IMAD.IADD R177, R177, 0x1, -R8 ;  /* 0x00000001b1b1e824 */ /* 0x000fe200078e0a08 */
[C---:B------:R-:W-:Y:S01]  /*4e70*/  ISETP.GT.U32.AND P6, PT, R8.reuse, R28, PT ;  /* 0x0000001c0800720c */ /* 0x040fe20003fc4070 */
[----:B------:R-:W-:Y:S02]  /*4e80*/  IMAD R57, R8, R0, R57 ;  /* 0x0000000008397224 */ /* 0x000fe400078e0239 */
[----:B------:R-:W-:-:S02]  /*4e90*/  VIADD R7, R248, 0x56 ;  /* 0x00000056f8077836 */ /* 0x000fc40000000000 */
[----:B------:R-:W-:Y:S01]  /*4ea0*/  @!P5 IMAD.IADD R245, R245, 0x1, -R8 ;  /* 0x00000001f5f5d824 */ /* 0x000fe200078e0a08 */
[----:B------:R-:W-:Y:S01]  /*4eb0*/  ISETP.GT.U32.AND P5, PT, R8, R57, PT ;  /* 0x000000390800720c */ /* 0x000fe20003fa4070 */
[----:B------:R-:W-:Y:S01]  /*4ec0*/  @!P2 IMAD.MOV R56, RZ, RZ, -R56 ;  /* 0x000000ffff38a224 */ /* 0x000fe200078e0a38 */
[----:B------:R-:W-:Y:S01]  /*4ed0*/  IABS R116, R7 ;  /* 0x0000000700747213 */ /* 0x000fe20000000000 */
[--C-:B------:R-:W-:Y:S01]  /*4ee0*/  @!P4 IMAD.IADD R206, R206, 0x1, -R8.reuse ;  /* 0x00000001cecec824 */ /* 0x100fe200078e0a08 */
[----:B------:R-:W-:Y:S01]  /*4ef0*/  ISETP.GE.AND P2, PT, R6, RZ, PT ;  /* 0x000000ff0600720c */ /* 0x000fe20003f46270 */
[----:B------:R-:W-:Y:S01]  /*4f00*/  VIADD R6, R248, 0x55 ;  /* 0x00000055f8067836 */ /* 0x000fe20000000000 */
[----:B------:R-:W-:Y:S01]  /*4f10*/  ISETP.GE.AND P4, PT, R2, RZ, PT ;  /* 0x000000ff0200720c */ /* 0x000fe20003f86270 */
[----:B------:R-:W-:Y:S01]  /*4f20*/  IMAD.HI.U32 R2, R9, R116, RZ ;  /* 0x0000007409027227 */ /* 0x000fe200078e00ff */
[----:B------:R1:W-:Y:S02]  /*4f30*/  STL [R1+0x5764], R56 ;  /* 0x0057643801007387 */ /* 0x0003e40000100800 */
[----:B------:R-:W-:Y:S01]  /*4f40*/  IABS R86, R6 ;  /* 0x0000000600567213 */ /* 0x000fe20000000000 */
[----:B------:R-:W-:Y:S01]  /*4f50*/  VIADD R10, R248, 0x57 ;  /* 0x00000057f80a7836 */ /* 0x000fe20000000000 */
[----:B------:R-:W-:Y:S01]  /*4f60*/  IADD3 R5, -R2, RZ, RZ ;  /* 0x000000ff02057210 */ /* 0x000fe20007ffe1ff */
[--C-:B------:R-:W-:Y:S01]  /*4f70*/  @!P6 IMAD.IADD R28, R28, 0x1, -R8.reuse ;  /* 0x000000011c1ce824 */ /* 0x100fe200078e0a08 */
[----:B------:R-:W-:Y:S01]  /*4f80*/  ISETP.GE.AND P6, PT, R4, RZ, PT ;  /* 0x000000ff0400720c */ /* 0x000fe20003fc6270 */
[----:B------:R-:W-:Y:S01]  /*4f90*/  VIADD R4, R248, 0x58 ;  /* 0x00000058f8047836 */ /* 0x000fe20000000000 */
[----:B------:R-:W-:Y:S01]  /*4fa0*/  IABS R149, R10 ;  /* 0x0000000a00957213 */ /* 0x000fe20000000000 */
[----:B------:R-:W-:Y:S01]  /*4fb0*/  @!P5 IMAD.IADD R57, R57, 0x1, -R8 ;  /* 0x000000013939d824 */ /* 0x000fe200078e0a08 */
[----:B------:R-:W-:Y:S01]  /*4fc0*/  ISETP.GT.U32.AND P5, PT, R8, R28, PT ;  /* 0x0000001c0800720c */ /* 0x000fe20003fa4070 */
[----:B------:R-:W-:Y:S01]  /*4fd0*/  IMAD.HI.U32 R0, R9, R86, RZ ;  /* 0x0000005609007227 */ /* 0x000fe200078e00ff */
[----:B------:R-:W-:-:S03]  /*4fe0*/  IABS R178, R4 ;  /* 0x0000000400b27213 */ /* 0x000fc60000000000 */
[C---:B------:R-:W-:Y:S02]  /*4ff0*/  IMAD R116, R8.reuse, R5, R116 ;  /* 0x0000000508747224 */ /* 0x040fe400078e0274 */
[----:B------:R-:W-:Y:S01]  /*5000*/  @!P2 IMAD.MOV R177, RZ, RZ, -R177 ;  /* 0x000000ffffb1a224 */ /* 0x000fe200078e0ab1 */
[----:B------:R-:W-:Y:S01]  /*5010*/  ISETP.GT.U32.AND P2, PT, R8, R57, PT ;  /* 0x000000390800720c */ /* 0x000fe20003f44070 */
[----:B------:R-:W-:Y:S02]  /*5020*/  IMAD.MOV R3, RZ, RZ, -R0 ;  /* 0x000000ffff037224 */ /* 0x000fe400078e0a00 */
[----:B------:R-:W-:-:S04]  /*5030*/  IMAD.HI.U32 R0, R9, R149, RZ ;  /* 0x0000009509007227 */ /* 0x000fc800078e00ff */
[----:B------:R-:W-:Y:S01]  /*5040*/  @!P1 IMAD.MOV R206, RZ, RZ, -R206 ;  /* 0x000000ffffce9224 */ /* 0x000fe200078e0ace */
[----:B------:R-:W-:Y:S01]  /*5050*/  ISETP.GT.U32.AND P1, PT, R8, R116, PT ;  /* 0x000000740800720c */ /* 0x000fe20003f24070 */
        /* <DEDUP_REMOVED lines=8> */
[----:B------:R-:W-:Y:S01]  /*50e0*/  ISETP.GT.U32.AND P3, PT, R8, R86, PT ;  /* 0x000000560800720c */ /* 0x000fe20003f64070 */
[----:B------:R-:W-:Y:S01]  /*50f0*/  @!P2 IMAD.IADD R57, R57, 0x1, -R8 ;  /* 0x000000013939a824 */ /* 0x000fe200078e0a08 */
[----:B------:R-:W-:Y:S01]  /*5100*/  ISETP.GE.AND P2, PT, R10, RZ, PT ;  /* 0x000000ff0a00720c */ /* 0x000fe20003f46270 */
[----:B------:R-:W-:-:S02]  /*5110*/  IMAD R178, R8, R3, R178 ;  /* 0x0000000308b27224 */ /* 0x000fc400078e02b2 */
[----:B------:R-:W-:Y:S01]  /*5120*/  @!P4 IMAD.MOV R28, RZ, RZ, -R28 ;  /* 0x000000ffff1cc224 */ /* 0x000fe200078e0a1c */
[----:B------:R-:W-:Y:S01]  /*5130*/  ISETP.GT.U32.AND P4, PT, R8, R149, PT ;  /* 0x000000950800720c */ /* 0x000fe20003f84070 */
[--C-:B------:R-:W-:Y:S02]  /*5140*/  @!P1 IMAD.IADD R116, R116, 0x1, -R8.reuse ;  /* 0x0000000174749824 */ /* 0x100fe400078e0a08 */
[----:B------:R-:W-:Y:S01]  /*5150*/  @!P6 IMAD.MOV R57, RZ, RZ, -R57 ;  /* 0x000000ffff39e224 */ /* 0x000fe200078e0a39 */
[----:B------:R-:W-:Y:S01]  /*5160*/  ISETP.GT.U32.AND P6, PT, R8, R178, PT ;  /* 0x000000b20800720c */ /* 0x000fe20003fc4070 */
[----:B------:R-:W-:Y:S01]  /*5170*/  VIADD R2, R248, 0x59 ;  /* 0x00000059f8027836 */ /* 0x000fe20000000000 */
[----:B------:R-:W-:Y:S01]  /*5180*/  ISETP.GT.U32.AND P1, PT, R8, R116, PT ;  /* 0x000000740800720c */ /* 0x000fe20003f24070 */
[--C-:B------:R-:W-:Y:S02]  /*5190*/  @!P3 IMAD.IADD R86, R86, 0x1, -R8.reuse ;  /* 0x000000015656b824 */ /* 0x100fe400078e0a08 */
[----:B------:R-:W-:Y:S01]  /*51a0*/  VIADD R5, R248, 0x5a ;  /* 0x0000005af8057836 */ /* 0x000fe20000000000 */
[----:B------:R-:W-:Y:S01]  /*51b0*/  IABS R207, R2 ;  /* 0x0000000200cf7213 */ /* 0x000fe20000000000 */
[----:B------:R-:W-:Y:S01]  /*51c0*/  @!P0 IMAD.MOV R245, RZ, RZ, -R245 ;  /* 0x000000fffff58224 */ /* 0x000fe200078e0af5 */
[----:B------:R-:W-:Y:S01]  /*51d0*/  ISETP.GT.U32.AND P3, PT, R8, R86, PT ;  /* 0x000000560800720c */ /* 0x000fe20003f64070 */
[----:B------:R-:W-:Y:S01]  /*51e0*/  @!P4 IMAD.IADD R149, R149, 0x1, -R8 ;  /* 0x000000019595c824 */ /* 0x000fe200078e0a08 */
[----:B------:R-:W-:Y:S01]  /*51f0*/  IABS R246, R5 ;  /* 0x0000000500f67213 */ /* 0x000fe20000000000 */
[----:B------:R-:W-:Y:S01]  /*5200*/  IMAD.HI.U32 R0, R9, R207, RZ ;  /* 0x000000cf09007227 */ /* 0x000fe200078e00ff */
[----:B------:R-:W-:-:S02]  /*5210*/  ISETP.GE.AND P0, PT, R6, RZ, PT ;  /* 0x000000ff0600720c */ /* 0x000fc40003f06270 */
[----:B------:R-:W-:Y:S01]  /*5220*/  ISETP.GT.U32.AND P4, PT, R8, R149, PT ;  /* 0x000000950800720c */ /* 0x000fe20003f84070 */
[--C-:B------:R-:W-:Y:S02]  /*5230*/  @!P6 IMAD.IADD R178, R178, 0x1, -R8.reuse ;  /* 0x00000001b2b2e824 */ /* 0x100fe400078e0a08 */
[----:B------:R-:W-:Y:S01]  /*5240*/  @!P1 IMAD.IADD R116, R116, 0x1, -R8 ;  /* 0x0000000174749824 */ /* 0x000fe200078e0a08 */
[----:B------:R-:W-:Y:S01]  /*5250*/  ISETP.GE.AND P1, PT, R2, RZ, PT ;  /* 0x000000ff0200720c */ /* 0x000fe20003f26270 */
[----:B------:R-:W-:Y:S01]  /*5260*/  IMAD.HI.U32 R2, R9, R246, RZ ;  /* 0x000000f609027227 */ /* 0x000fe200078e00ff */
[----:B------:R-:W-:-:S03]  /*5270*/  ISETP.GT.U32.AND P6, PT, R8, R178, PT ;  /* 0x000000b20800720c */ /* 0x000fc60003fc4070 */
[----:B------:R-:W-:Y:S02]  /*5280*/  IMAD.MOV R0, RZ, RZ, -R0 ;  /* 0x000000ffff007224 */ /* 0x000fe400078e0a00 */
[----:B------:R-:W-:Y:S02]  /*5290*/  IMAD.MOV R3, RZ, RZ, -R2 ;  /* 0x000000ffff037224 */ /* 0x000fe400078e0a02 */
[----:B------:R-:W-:Y:S02]  /*52a0*/  IMAD R207, R8, R0, R207 ;  /* 0x0000000008cf7224 */ /* 0x000fe400078e02cf */
[----:B------:R-:W-:Y:S01]  /*52b0*/  @!P3 IMAD.IADD R86, R86, 0x1, -R8 ;  /* 0x000000015656b824 */ /* 0x000fe200078e0a08 */
[----:B------:R-:W-:Y:S01]  /*52c0*/  ISETP.GE.AND P3, PT, R4, RZ, PT ;  /* 0x000000ff0400720c */ /* 0x000fe20003f66270 */
[C---:B------:R-:W-:Y:S02]  /*52d0*/  IMAD R246, R8.reuse, R3, R246 ;  /* 0x0000000308f67224 */ /* 0x040fe400078e02f6 */
[----:B------:R-:W-:Y:S01]  /*52e0*/  @!P4 IMAD.IADD R149, R149, 0x1, -R8 ;  /* 0x000000019595c824 */ /* 0x000fe200078e0a08 */
[----:B------:R-:W-:Y:S01]  /*52f0*/  ISETP.GT.U32.AND P4, PT, R8, R207, PT ;  /* 0x000000cf0800720c */ /* 0x000fe20003f84070 */
[----:B------:R-:W-:Y:S01]  /*5300*/  VIADD R4, R248, 0x5b ;  /* 0x0000005bf8047836 */ /* 0x000fe20000000000 */
[----:B------:R-:W-:Y:S01]  /*5310*/  @!P6 IADD3 R178, R178, -R8, RZ ;  /* 0x80000008b2b2e210 */ /* 0x000fe20007ffe0ff */
[----:B------:R-:W-:Y:S01]  /*5320*/  @!P0 IMAD.MOV R86, RZ, RZ, -R86 ;  /* 0x000000ffff568224 */ /* 0x000fe200078e0a56 */
[----:B------:R-:W-:Y:S01]  /*5330*/  ISETP.GT.U32.AND P6, PT, R8, R246, PT ;  /* 0x000000f60800720c */ /* 0x000fe20003fc4070 */
[C---:B------:R-:W-:Y:S01]  /*5340*/  VIADD R7, R248.reuse, 0x5e ;  /* 0x0000005ef8077836 */ /* 0x040fe20000000000 */
[----:B------:R-:W-:Y:S01]  /*5350*/  IABS R29, R4 ;  /* 0x00000004001d7213 */ /* 0x000fe20000000000 */
[C---:B------:R-:W-:Y:S01]  /*5360*/  VIADD R6, R248.reuse, 0x5d ;  /* 0x0000005df8067836 */ /* 0x040fe20000000000 */
[----:B------:R-:W-:Y:S01]  /*5370*/  ISETP.GE.AND P0, PT, R5, RZ, PT ;  /* 0x000000ff0500720c */ /* 0x000fe20003f06270 */
[----:B------:R-:W-:Y:S01]  /*5380*/  VIADD R5, R248, 0x5c ;  /* 0x0000005cf8057836 */ /* 0x000fe20000000000 */
[----:B------:R-:W-:Y:S01]  /*5390*/  IABS R117, R7 ;  /* 0x0000000700757213 */ /* 0x000fe20000000000 */
[----:B------:R-:W-:Y:S01]  /*53a0*/  IMAD.HI.U32 R0, R9, R29, RZ ;  /* 0x0000001d09007227 */ /* 0x000fe200078e00ff */
[----:B------:R-:W-:-:S02]  /*53b0*/  IABS R87, R6 ;  /* 0x0000000600577213 */ /* 0x000fc40000000000 */
[----:B------:R-:W-:Y:S01]  /*53c0*/  IABS R58, R5 ;  /* 0x00000005003a7213 */ /* 0x000fe20000000000 */
[----:B------:R-:W-:Y:S02]  /*53d0*/  @!P4 IMAD.IADD R207, R207, 0x1, -R8 ;  /* 0x00000001cfcfc824 */ /* 0x000fe400078e0a08 */
[----:B------:R-:W-:Y:S02]  /*53e0*/  IMAD.MOV R0, RZ, RZ, -R0 ;  /* 0x000000ffff007224 */ /* 0x000fe400078e0a00 */
[----:B------:R-:W-:Y:S01]  /*53f0*/  @!P6 IMAD.IADD R246, R246, 0x1, -R8 ;  /* 0x00000001f6f6e824 */ /* 0x000fe200078e0a08 */
[C---:B------:R-:W-:Y:S01]  /*5400*/  ISETP.GT.U32.AND P6, PT, R8.reuse, R207, PT ;  /* 0x000000cf0800720c */ /* 0x040fe20003fc4070 */
[----:B------:R-:W-:Y:S02]  /*5410*/  IMAD R29, R8, R0, R29 ;  /* 0x00000000081d7224 */ /* 0x000fe400078e021d */
[----:B------:R-:W-:-:S03]  /*5420*/  IMAD.HI.U32 R0, R9, R58, RZ ;  /* 0x0000003a09007227 */ /* 0x000fc600078e00ff */
[----:B------:R-:W-:Y:S01]  /*5430*/  ISETP.GT.U32.AND P4, PT, R8, R29, PT ;  /* 0x0000001d0800720c */ /* 0x000fe20003f84070 */
[----:B------:R-:W-:Y:S02]  /*5440*/  IMAD.MOV R3, RZ, RZ, -R0 ;  /* 0x000000ffff037224 */ /* 0x000fe400078e0a00 */
[----:B------:R-:W-:-:S04]  /*5450*/  IMAD.HI.U32 R0, R9, R117, RZ ;  /* 0x0000007509007227 */ /* 0x000fc800078e00ff */
[C---:B------:R-:W-:Y:S02]  /*5460*/  IMAD R58, R8.reuse, R3, R58 ;  /* 0x00000003083a7224 */ /* 0x040fe400078e023a */
[----:B------:R-:W-:Y:S02]  /*5470*/  @!P6 IMAD.IADD R207, R207, 0x1, -R8 ;  /* 0x00000001cfcfe824 */ /* 0x000fe400078e0a08 */
[----:B------:R-:W-:Y:S01]  /*5480*/  IMAD.HI.U32 R2, R9, R87, RZ ;  /* 0x0000005709027227 */ /* 0x000fe200078e00ff */
[----:B------:R-:W-:-:S03]  /*5490*/  ISETP.GT.U32.AND P6, PT, R8, R58, PT ;  /* 0x0000003a0800720c */ /* 0x000fc60003fc4070 */
[----:B------:R-:W-:Y:S02]  /*54a0*/  IMAD.MOV R0, RZ, RZ, -R0 ;  /* 0x000000ffff007224 */ /* 0x000fe400078e0a00 */
[----:B------:R-:W-:Y:S02]  /*54b0*/  IMAD.MOV R2, RZ, RZ, -R2 ;  /* 0x000000ffff027224 */ /* 0x000fe400078e0a02 */
[C---:B------:R-:W-:Y:S02]  /*54c0*/  IMAD R117, R8.reuse, R0, R117 ;  /* 0x0000000008757224 */ /* 0x040fe400078e0275 */
[----:B------:R-:W-:Y:S02]  /*54d0*/  IMAD R87, R8, R2, R87 ;  /* 0x0000000208577224 */ /* 0x000fe400078e0257 */
[----:B------:R-:W-:Y:S02]  /*54e0*/  @!P1 IMAD.MOV R207, RZ, RZ, -R207 ;  /* 0x000000ffffcf9224 */ /* 0x000fe400078e0acf */
[----:B------:R-:W-:Y:S01]  /*54f0*/  @!P6 IMAD.IADD R58, R58, 0x1, -R8 ;  /* 0x000000013a3ae824 */ /* 0x000fe200078e0a08 */
[----:B------:R-:W-:Y:S01]  /*5500*/  ISETP.GT.U32.AND P6, PT, R8, R117, PT ;  /* 0x000000750800720c */ /* 0x000fe20003fc4070 */
[----:B------:R-:W-:Y:S01]  /*5510*/  VIADD R10, R248, 0x5f ;  /* 0x0000005ff80a7836 */ /* 0x000fe20000000000 */
[----:B------:R-:W-:Y:S01]  /*5520*/  ISETP.GT.U32.AND P1, PT, R8, R87, PT ;  /* 0x000000570800720c */ /* 0x000fe20003f24070 */
[----:B------:R-:W-:Y:S01]  /*5530*/  @!P5 IMAD.MOV R116, RZ, RZ, -R116 ;  /* 0x000000ffff74d224 */ /* 0x000fe200078e0a74 */
[----:B------:R-:W-:Y:S01]  /*5540*/  ISETP.GE.AND P5, PT, R4, RZ, PT ;  /* 0x000000ff0400720c */ /* 0x000fe20003fa6270 */
[----:B------:R-:W-:Y:S01]  /*5550*/  VIADD R4, R248, 0x60 ;  /* 0x00000060f8047836 */ /* 0x000fe20000000000 */
[----:B------:R-:W-:Y:S01]  /*5560*/  IABS R150, R10 ;  /* 0x0000000a00967213 */ /* 0x000fe20000000000 */
[----:B------:R-:W-:Y:S01]  /*5570*/  @!P2 IMAD.MOV R149, RZ, RZ, -R149 ;  /* 0x000000ffff95a224 */ /* 0x000fe200078e0a95 */
[----:B------:R-:W-:Y:S01]  /*5580*/  ISETP.GT.U32.AND P2, PT, R8, R246, PT ;  /* 0x000000f60800720c */ /* 0x000fe20003f44070 */
[----:B------:R-:W-:Y:S01]  /*5590*/  @!P4 IMAD.IADD R29, R29, 0x1, -R8 ;  /* 0x000000011d1dc824 */ /* 0x000fe200078e0a08 */
[----:B------:R-:W-:Y:S01]  /*55a0*/  IABS R179, R4 ;  /* 0x0000000400b37213 */ /* 0x000fe20000000000 */
[----:B------:R-:W-:-:S03]  /*55b0*/  IMAD.HI.U32 R2, R9, R150, RZ ;  /* 0x0000009609027227 */ /* 0x000fc600078e00ff */
[C---:B------:R-:W-:Y:S01]  /*55c0*/  ISETP.GT.U32.AND P4, PT, R8.reuse, R29, PT ;  /* 0x0000001d0800720c */ /* 0x040fe20003f84070 */
[--C-:B------:R-:W-:Y:S02]  /*55d0*/  @!P6 IMAD.IADD R117, R117, 0x1, -R8.reuse ;  /* 0x000000017575e824 */ /* 0x100fe400078e0a08 */
[----:B------:R-:W-:Y:S01]  /*55e0*/  @!P1 IMAD.IADD R87, R87, 0x1, -R8 ;  /* 0x0000000157579824 */ /* 0x000fe200078e0a08 */
[C---:B------:R-:W-:Y:S01]  /*55f0*/  ISETP.GT.U32.AND P1, PT, R8.reuse, R58, PT ;  /* 0x0000003a0800720c */ /* 0x040fe20003f24070 */
[----:B------:R-:W-:Y:S01]  /*5600*/  IMAD.HI.U32 R0, R9, R179, RZ ;  /* 0x000000b309007227 */ /* 0x000fe200078e00ff */
[----:B------:R-:W-:-:S03]  /*5610*/  ISETP.GT.U32.AND P6, PT, R8, R117, PT ;  /* 0x000000750800720c */ /* 0x000fc60003fc4070 */
[----:B------:R-:W-:Y:S02]  /*5620*/  IMAD.MOV R3, RZ, RZ, -R2 ;  /* 0x000000ffff037224 */ /* 0x000fe400078e0a02 */
[----:B------:R-:W-:Y:S02]  /*5630*/  IMAD.MOV R0, RZ, RZ, -R0 ;  /* 0x000000ffff007224 */ /* 0x000fe400078e0a00 */
[C---:B------:R-:W-:Y:S02]  /*5640*/  IMAD R150, R8.reuse, R3, R150 ;  /* 0x0000000308967224 */ /* 0x040fe400078e0296 */
[----:B------:R-:W-:Y:S02]  /*5650*/  IMAD R179, R8, R0, R179 ;  /* 0x0000000008b37224 */ /* 0x000fe400078e02b3 */
[--C-:B------:R-:W-:Y:S01]  /*5660*/  @!P1 IMAD.IADD R58, R58, 0x1, -R8.reuse ;  /* 0x000000013a3a9824 */ /* 0x100fe200078e0a08 */
[----:B------:R-:W-:Y:S01]  /*5670*/  ISETP.GT.U32.AND P1, PT, R8, R150, PT ;  /* 0x000000960800720c */ /* 0x000fe20003f24070 */
[--C-:B------:R-:W-:Y:S01]  /*5680*/  @!P2 IMAD.IADD R246, R246, 0x1, -R8.reuse ;  /* 0x00000001f6f6a824 */ /* 0x100fe200078e0a08 */
[----:B------:R-:W-:Y:S01]  /*5690*/  ISETP.GE.AND P2, PT, R6, RZ, PT ;  /* 0x000000ff0600720c */ /* 0x000fe20003f46270 */
[----:B------:R-:W-:Y:S01]  /*56a0*/  @!P6 IMAD.IADD R117, R117, 0x1, -R8 ;  /* 0x000000017575e824 */ /* 0x000fe200078e0a08 */
[----:B------:R-:W-:Y:S01]  /*56b0*/  ISETP.GT.U32.AND P6, PT, R8, R179, PT ;  /* 0x000000b30800720c */ /* 0x000fe20003fc4070 */
[----:B------:R-:W-:-:S02]  /*56c0*/  VIADD R6, R248, 0x61 ;  /* 0x00000061f8067836 */ /* 0x000fc40000000000 */
[----:B------:R-:W-:Y:S02]  /*56d0*/  VIADD R11, R248, 0x62 ;  /* 0x00000062f80b7836 */ /* 0x000fe40000000000 */
[----:B------:R-:W-:Y:S01]  /*56e0*/  @!P0 IMAD.MOV R246, RZ, RZ, -R246 ;  /* 0x000000fffff68224 */ /* 0x000fe200078e0af6 */
[----:B------:R-:W-:Y:S01]  /*56f0*/  ISETP.GT.U32.AND P0, PT, R8, R87, PT ;  /* 0x000000570800720c */ /* 0x000fe20003f04070 */
[----:B------:R-:W-:Y:S01]  /*5700*/  VIADD R12, R248, 0x63 ;  /* 0x00000063f80c7836 */ /* 0x000fe20000000000 */
[----:B------:R-:W-:Y:S01]  /*5710*/  IABS R208, R6 ;  /* 0x0000000600d07213 */ /* 0x000fe20000000000 */
[----:B------:R-:W-:Y:S01]  /*5720*/  @!P3 IMAD.MOV R178, RZ, RZ, -R178 ;  /* 0x000000ffffb2b224 */ /* 0x000fe200078e0ab2 */
[----:B------:R-:W-:Y:S01]  /*5730*/  IABS R192, R11 ;  /* 0x0000000b00c07213 */ /* 0x000fe20000000000 */
[----:B------:R-:W-:Y:S01]  /*5740*/  @!P4 IMAD.IADD R29, R29, 0x1, -R8 ;  /* 0x000000011d1dc824 */ /* 0x000fe200078e0a08 */
[----:B------:R-:W-:Y:S01]  /*5750*/  IABS R30, R12 ;  /* 0x0000000c001e7213 */ /* 0x000fe20000000000 */
[----:B------:R-:W-:Y:S01]  /*5760*/  IMAD.HI.U32 R0, R9, R208, RZ ;  /* 0x000000d009007227 */ /* 0x000fe200078e00ff */
[----:B------:R-:W-:-:S02]  /*5770*/  @!P1 IADD3 R150, R150, -R8, RZ ;  /* 0x8000000896969210 */ /* 0x000fc40007ffe0ff */
[----:B------:R-:W-:Y:S01]  /*5780*/  ISETP.GE.AND P3, PT, R5, RZ, PT ;  /* 0x000000ff0500720c */ /* 0x000fe20003f66270 */
[----:B------:R-:W-:Y:S01]  /*5790*/  IMAD.HI.U32 R2, R9, R192, RZ ;  /* 0x000000c009027227 */ /* 0x000fe200078e00ff */
[----:B------:R-:W-:Y:S02]  /*57a0*/  ISETP.GE.AND P4, PT, R7, RZ, PT ;  /* 0x000000ff0700720c */ /* 0x000fe40003f86270 */
[----:B------:R-:W-:Y:S01]  /*57b0*/  ISETP.GE.AND P1, PT, R4, RZ, PT ;  /* 0x000000ff0400720c */ /* 0x000fe20003f26270 */
[----:B------:R-:W-:Y:S01]  /*57c0*/  @!P6 IMAD.IADD R179, R179, 0x1, -R8 ;  /* 0x00000001b3b3e824 */ /* 0x000fe200078e0a08 */
[----:B------:R-:W-:Y:S01]  /*57d0*/  ISETP.GT.U32.AND P6, PT, R8, R150, PT ;  /* 0x000000960800720c */ /* 0x000fe20003fc4070 */
[----:B------:R-:W-:-:S04]  /*57e0*/  IMAD.HI.U32 R3, R9, R30, RZ ;  /* 0x0000001e09037227 */ /* 0x000fc800078e00ff */
[----:B------:R-:W-:Y:S02]  /*57f0*/  IMAD.MOV R5, RZ, RZ, -R0 ;  /* 0x000000ffff057224 */ /* 0x000fe400078e0a00 */
[----:B------:R-:W-:Y:S02]  /*5800*/  IMAD.MOV R7, RZ, RZ, -R2 ;  /* 0x000000ffff077224 */ /* 0x000fe400078e0a02 */
[----:B------:R-:W-:Y:S01]  /*5810*/  @!P0 IMAD.IADD R87, R87, 0x1, -R8 ;  /* 0x0000000157578824 */ /* 0x000fe200078e0a08 */
[----:B------:R-:W-:Y:S01]  /*5820*/  ISETP.GE.AND P0, PT, R10, RZ, PT ;  /* 0x000000ff0a00720c */ /* 0x000fe20003f06270 */
[----:B------:R-:W-:Y:S02]  /*5830*/  IMAD.MOV R3, RZ, RZ, -R3 ;  /* 0x000000ffff037224 */ /* 0x000fe400078e0a03 */
[C---:B------:R-:W-:Y:S02]  /*5840*/  IMAD R208, R8.reuse, R5, R208 ;  /* 0x0000000508d07224 */ /* 0x040fe400078e02d0 */
[----:B------:R-:W-:-:S02]  /*5850*/  IMAD R192, R8, R7, R192 ;  /* 0x0000000708c07224 */ /* 0x000fc400078e02c0 */
[----:B------:R-:W-:Y:S02]  /*5860*/  VIADD R4, R248, 0x64 ;  /* 0x00000064f8047836 */ /* 0x000fe40000000000 */
[C---:B------:R-:W-:Y:S02]  /*5870*/  IMAD R30, R8.reuse, R3, R30 ;  /* 0x00000003081e7224 */ /* 0x040fe400078e021e */
[----:B------:R-:W-:Y:S01]  /*5880*/  @!P5 IMAD.MOV R29, RZ, RZ, -R29 ;  /* 0x000000ffff1dd224 */ /* 0x000fe200078e0a1d */
[C---:B------:R-:W-:Y:S01]  /*5890*/  ISETP.GT.U32.AND P5, PT, R8.reuse, R208, PT ;  /* 0x000000d00800720c */ /* 0x040fe20003fa4070 */
[----:B------:R-:W-:Y:S01]  /*58a0*/  @!P2 IMAD.MOV R87, RZ, RZ, -R87 ;  /* 0x000000ffff57a224 */ /* 0x000fe200078e0a57 */
[----:B------:R-:W-:Y:S01]  /*58b0*/  ISETP.GT.U32.AND P2, PT, R8, R192, PT ;  /* 0x000000c00800720c */ /* 0x000fe20003f44070 */
[----:B------:R-:W-:Y:S01]  /*58c0*/  @!P3 IMAD.MOV R58, RZ, RZ, -R58 ;  /* 0x000000ffff3ab224 */ /* 0x000fe200078e0a3a */
[----:B------:R-:W-:Y:S01]  /*58d0*/  IABS R59, R4 ;  /* 0x00000004003b7213 */ /* 0x000fe20000000000 */
[----:B------:R-:W-:Y:S01]  /*58e0*/  @!P6 IMAD.IADD R150, R150, 0x1, -R8 ;  /* 0x000000019696e824 */ /* 0x000fe200078e0a08 */
[----:B------:R-:W-:Y:S01]  /*58f0*/  ISETP.GT.U32.AND P3, PT, R8, R179, PT ;  /* 0x000000b30800720c */ /* 0x000fe20003f64070 */
[----:B------:R-:W-:Y:S01]  /*5900*/  VIADD R5, R248, 0x65 ;  /* 0x00000065f8057836 */ /* 0x000fe20000000000 */
[----:B------:R-:W-:Y:S01]  /*5910*/  ISETP.GT.U32.AND P6, PT, R8, R30, PT ;  /* 0x0000001e0800720c */ /* 0x000fe20003fc4070 */
[----:B------:R-:W-:-:S03]  /*5920*/  IMAD.HI.U32 R0, R9, R59, RZ ;  /* 0x0000003b09007227 */ /* 0x000fc600078e00ff */
[----:B------:R-:W-:Y:S01]  /*5930*/  IABS R88, R5 ;  /* 0x0000000500587213 */ /* 0x000fe20000000000 */
[----:B------:R-:W-:Y:S02]  /*5940*/  IMAD.MOV R2, RZ, RZ, -R0 ;  /* 0x000000ffff027224 */ /* 0x000fe400078e0a00 */
[--C-:B------:R-:W-:Y:S01]  /*5950*/  @!P5 IMAD.IADD R208, R208, 0x1, -R8.reuse ;  /* 0x00000001d0d0d824 */ /* 0x100fe200078e0a08 */
[----:B------:R-:W-:Y:S01]  /*5960*/  ISETP.GE.AND P5, PT, R12, RZ, PT ;  /* 0x000000ff0c00720c */ /* 0x000fe20003fa6270 */
[--C-:B------:R-:W-:Y:S02]  /*5970*/  @!P2 IMAD.IADD R192, R192, 0x1, -R8.reuse ;  /* 0x00000001c0c0a824 */ /* 0x100fe400078e0a08 */
[--C-:B------:R-:W-:Y:S01]  /*5980*/  @!P3 IMAD.IADD R179, R179, 0x1, -R8.reuse ;  /* 0x00000001b3b3b824 */ /* 0x100fe200078e0a08 */
[C---:B------:R-:W-:Y:S01]  /*5990*/  ISETP.GT.U32.AND P2, PT, R8.reuse, R208, PT ;  /* 0x000000d00800720c */ /* 0x040fe20003f44070 */
[----:B------:R-:W-:Y:S01]  /*59a0*/  IMAD R59, R8, R2, R59 ;  /* 0x00000002083b7224 */ /* 0x000fe200078e023b */
[----:B------:R-:W-:Y:S01]  /*59b0*/  ISETP.GE.AND P3, PT, R11, RZ, PT ;  /* 0x000000ff0b00720c */ /* 0x000fe20003f66270 */
[----:B------:R-:W-:Y:S01]  /*59c0*/  @!P6 IMAD.IADD R30, R30, 0x1, -R8 ;  /* 0x000000011e1ee824 */ /* 0x000fe200078e0a08 */
[C---:B------:R-:W-:Y:S01]  /*59d0*/  ISETP.GT.U32.AND P6, PT, R8.reuse, R192, PT ;  /* 0x000000c00800720c */ /* 0x040fe20003fc4070 */
[----:B------:R-:W-:Y:S01]  /*59e0*/  @!P1 IMAD.MOV R179, RZ, RZ, -R179 ;  /* 0x000000ffffb39224 */ /* 0x000fe200078e0ab3 */
[----:B------:R-:W-:Y:S01]  /*59f0*/  ISETP.GT.U32.AND P1, PT, R8, R59, PT ;  /* 0x0000003b0800720c */ /* 0x000fe20003f24070 */
[----:B------:R-:W-:-:S04]  /*5a00*/  IMAD.HI.U32 R0, R9, R88, RZ ;  /* 0x0000005809007227 */ /* 0x000fc800078e00ff */
[----:B------:R-:W-:Y:S01]  /*5a10*/  @!P4 IMAD.MOV R117, RZ, RZ, -R117 ;  /* 0x000000ffff75c224 */ /* 0x000fe200078e0a75 */
[----:B------:R-:W-:Y:S01]  /*5a20*/  ISETP.GE.AND P4, PT, R6, RZ, PT ;  /* 0x000000ff0600720c */ /* 0x000fe20003f86270 */
[----:B------:R-:W-:Y:S02]  /*5a30*/  IMAD.MOV R3, RZ, RZ, -R0 ;  /* 0x000000ffff037224 */ /* 0x000fe400078e0a00 */
[----:B------:R-:W-:Y:S02]  /*5a40*/  VIADD R6, R248, 0x66 ;  /* 0x00000066f8067836 */ /* 0x000fe40000000000 */
[----:B------:R-:W-:Y:S02]  /*5a50*/  IMAD R88, R8, R3, R88 ;  /* 0x0000000308587224 */ /* 0x000fe400078e0258 */
[--C-:B------:R-:W-:Y:S01]  /*5a60*/  @!P2 IMAD.IADD R208, R208, 0x1, -R8.reuse ;  /* 0x00000001d0d0a824 */ /* 0x100fe200078e0a08 */
[----:B------:R-:W-:Y:S01]  /*5a70*/  ISETP.GE.AND P2, PT, R4, RZ, PT ;  /* 0x000000ff0400720c */ /* 0x000fe20003f46270 */
[--C-:B------:R-:W-:Y:S01]  /*5a80*/  @!P6 IMAD.IADD R192, R192, 0x1, -R8.reuse ;  /* 0x00000001c0c0e824 */ /* 0x100fe200078e0a08 */
[----:B------:R-:W-:Y:S01]  /*5a90*/  ISETP.GT.U32.AND P6, PT, R8, R88, PT ;  /* 0x000000580800720c */ /* 0x000fe20003fc4070 */
[----:B------:R-:W-:Y:S01]  /*5aa0*/  @!P1 IMAD.IADD R59, R59, 0x1, -R8 ;  /* 0x000000013b3b9824 */ /* 0x000fe200078e0a08 */
[----:B------:R-:W-:Y:S01]  /*5ab0*/  IABS R118, R6 ;  /* 0x0000000600767213 */ /* 0x000fe20000000000 */
[----:B------:R-:W-:Y:S01]  /*5ac0*/  VIADD R4, R248, 0x68 ;  /* 0x00000068f8047836 */ /* 0x000fe20000000000 */
[----:B------:R-:W-:Y:S01]  /*5ad0*/  ISETP.GE.AND P1, PT, R6, RZ, PT ;  /* 0x000000ff0600720c */ /* 0x000fe20003f26270 */
[----:B------:R-:W-:Y:S01]  /*5ae0*/  @!P4 IMAD.MOV R208, RZ, RZ, -R208 ;  /* 0x000000ffffd0c224 */ /* 0x000fe200078e0ad0 */
[----:B------:R-:W-:Y:S01]  /*5af0*/  ISETP.GT.U32.AND P4, PT, R8, R59, PT ;  /* 0x0000003b0800720c */ /* 0x000fe20003f84070 */
[----:B------:R-:W-:Y:S01]  /*5b00*/  IMAD.HI.U32 R0, R9, R118, RZ ;  /* 0x0000007609007227 */ /* 0x000fe200078e00ff */
[----:B------:R-:W-:-:S03]  /*5b10*/  IABS R180, R4 ;  /* 0x0000000400b47213 */ /* 0x000fc60000000000 */
[----:B------:R-:W-:Y:S02]  /*5b20*/  IMAD.MOV R3, RZ, RZ, -R0 ;  /* 0x000000ffff037224 */ /* 0x000fe400078e0a00 */
[----:B------:R-:W-:-:S04]  /*5b30*/  IMAD.HI.U32 R0, R9, R180, RZ ;  /* 0x000000b409007227 */ /* 0x000fc800078e00ff */
[----:B------:R-:W-:Y:S02]  /*5b40*/  VIADD R7, R248, 0x67 ;  /* 0x00000067f8077836 */ /* 0x000fe40000000000 */
[----:B------:R-:W-:Y:S01]  /*5b50*/  @!P6 IMAD.IADD R88, R88, 0x1, -R8 ;  /* 0x000000015858e824 */ /* 0x000fe200078e0a08 */
[----:B------:R-:W-:Y:S01]  /*5b60*/  @!P4 IADD3 R59, R59, -R8, RZ ;  /* 0x800000083b3bc210 */ /* 0x000fe20007ffe0ff */
[C---:B------:R-:W-:Y:S01]  /*5b70*/  IMAD R118, R8.reuse, R3, R118 ;  /* 0x0000000308767224 */ /* 0x040fe200078e0276 */
[----:B------:R-:W-:Y:S01]  /*5b80*/  IABS R151, R7 ;  /* 0x0000000700977213 */ /* 0x000fe20000000000 */
[----:B------:R-:W-:Y:S01]  /*5b90*/  IMAD.MOV R3, RZ, RZ, -R0 ;  /* 0x000000ffff037224 */ /* 0x000fe200078e0a00 */
[C---:B------:R-:W-:Y:S01]  /*5ba0*/  ISETP.GT.U32.AND P6, PT, R8.reuse, R88, PT ;  /* 0x000000580800720c */ /* 0x040fe20003fc4070 */
[----:B------:R-:W-:Y:S01]  /*5bb0*/  @!P0 IMAD.MOV R150, RZ, RZ, -R150 ;  /* 0x000000ffff968224 */ /* 0x000fe200078e0a96 */
[C---:B------:R-:W-:Y:S01]  /*5bc0*/  ISETP.GT.U32.AND P0, PT, R8.reuse, R30, PT ;  /* 0x0000001e0800720c */ /* 0x040fe20003f04070 */
[----:B------:R-:W-:-:S02]  /*5bd0*/  IMAD R180, R8, R3, R180 ;  /* 0x0000000308b47224 */ /* 0x000fc400078e02b4 */
[----:B------:R-:W-:-:S04]  /*5be0*/  IMAD.HI.U32 R2, R9, R151, RZ ;  /* 0x0000009709027227 */ /* 0x000fc800078e00ff */
[----:B------:R-:W-:Y:S01]  /*5bf0*/  @!P2 IMAD.MOV R59, RZ, RZ, -R59 ;  /* 0x000000ffff3ba224 */ /* 0x000fe200078e0a3b */
[C---:B------:R-:W-:Y:S01]  /*5c00*/  ISETP.GT.U32.AND P2, PT, R8.reuse, R180, PT ;  /* 0x000000b40800720c */ /* 0x040fe20003f44070 */
[----:B------:R-:W-:Y:S02]  /*5c10*/  IMAD.MOV R2, RZ, RZ, -R2 ;  /* 0x000000ffff027224 */ /* 0x000fe400078e0a02 */
[----:B------:R-:W-:Y:S01]  /*5c20*/  @!P3 IMAD.MOV R192, RZ, RZ, -R192 ;  /* 0x000000ffffc0b224 */ /* 0x000fe200078e0ac0 */
[C---:B------:R-:W-:Y:S01]  /*5c30*/  ISETP.GT.U32.AND P3, PT, R8.reuse, R118, PT ;  /* 0x000000760800720c */ /* 0x040fe20003f64070 */
[----:B------:R-:W-:Y:S02]  /*5c40*/  IMAD R151, R8, R2, R151 ;  /* 0x0000000208977224 */ /* 0x000fe400078e0297 */
[--C-:B------:R-:W-:Y:S01]  /*5c50*/  @!P6 IMAD.IADD R88, R88, 0x1, -R8.reuse ;  /* 0x000000015858e824 */ /* 0x100fe200078e0a08 */
[----:B------:R-:W-:Y:S01]  /*5c60*/  ISETP.GE.AND P6, PT, R4, RZ, PT ;  /* 0x000000ff0400720c */ /* 0x000fe20003fc6270 */
[----:B------:R-:W-:Y:S01]  /*5c70*/  VIADD R4, R248, 0x6a ;  /* 0x0000006af8047836 */ /* 0x000fe20000000000 */
[----:B------:R-:W-:Y:S01]  /*5c80*/  ISETP.GT.U32.AND P4, PT, R8, R151, PT ;  /* 0x000000970800720c */ /* 0x000fe20003f84070 */
[--C-:B------:R-:W-:Y:S01]  /*5c90*/  @!P0 IMAD.IADD R30, R30, 0x1, -R8.reuse ;  /* 0x000000011e1e8824 */ /* 0x100fe200078e0a08 */
[----:B------:R-:W-:Y:S01]  /*5ca0*/  ISETP.GE.AND P0, PT, R5, RZ, PT ;  /* 0x000000ff0500720c */ /* 0x000fe20003f06270 */
[----:B------:R-:W-:Y:S01]  /*5cb0*/  @!P2 IMAD.IADD R180, R180, 0x1, -R8 ;  /* 0x00000001b4b4a824 */ /* 0x000fe200078e0a08 */
[----:B------:R-:W-:Y:S01]  /*5cc0*/  IABS R228, R4 ;  /* 0x0000000400e47213 */ /* 0x000fe20000000000 */
[----:B------:R-:W-:-:S02]  /*5cd0*/  VIADD R0, R248, 0x69 ;  /* 0x00000069f8007836 */ /* 0x000fc40000000000 */
[----:B------:R-:W-:Y:S01]  /*5ce0*/  @!P3 IMAD.IADD R118, R118, 0x1, -R8 ;  /* 0x000000017676b824 */ /* 0x000fe200078e0a08 */
[C---:B------:R-:W-:Y:S01]  /*5cf0*/  ISETP.GT.U32.AND P2, PT, R8.reuse, R180, PT ;  /* 0x000000b40800720c */ /* 0x040fe20003f44070 */
[----:B------:R-:W-:Y:S01]  /*5d00*/  IMAD.HI.U32 R2, R9, R228, RZ ;  /* 0x000000e409027227 */ /* 0x000fe200078e00ff */
[----:B------:R-:W-:Y:S02]  /*5d10*/  IABS R209, R0 ;  /* 0x0000000000d17213 */ /* 0x000fe40000000000 */
[----:B------:R-:W-:Y:S01]  /*5d20*/  ISETP.GT.U32.AND P3, PT, R8, R118, PT ;  /* 0x000000760800720c */ /* 0x000fe20003f64070 */
[----:B------:R-:W-:Y:S02]  /*5d30*/  IMAD.MOV R5, RZ, RZ, -R2 ;  /* 0x000000ffff057224 */ /* 0x000fe400078e0a02 */
[----:B------:R-:W-:Y:S02]  /*5d40*/  @!P4 IMAD.IADD R151, R151, 0x1, -R8 ;  /* 0x000000019797c824 */ /* 0x000fe400078e0a08 */
[----:B------:R-:W-:Y:S01]  /*5d50*/  @!P0 IMAD.MOV R88, RZ, RZ, -R88 ;  /* 0x000000ffff588224 */ /* 0x000fe200078e0a58 */
[----:B------:R-:W-:Y:S01]  /*5d60*/  ISETP.GE.AND P0, PT, R0, RZ, PT ;  /* 0x000000ff0000720c */ /* 0x000fe20003f06270 */
[----:B------:R-:W-:Y:S01]  /*5d70*/  IMAD.HI.U32 R0, R9, R209, RZ ;  /* 0x000000d109007227 */ /* 0x000fe200078e00ff */
[----:B------:R-:W-:-:S03]  /*5d80*/  ISETP.GT.U32.AND P4, PT, R8, R151, PT ;  /* 0x000000970800720c */ /* 0x000fc60003f84070 */
[----:B------:R-:W-:Y:S02]  /*5d90*/  IMAD R228, R8, R5, R228 ;  /* 0x0000000508e47224 */ /* 0x000fe400078e02e4 */
[----:B------:R-:W-:Y:S02]  /*5da0*/  VIADD R6, R248, 0x6b ;  /* 0x0000006bf8067836 */ /* 0x000fe40000000000 */
[----:B------:R-:W-:Y:S02]  /*5db0*/  IMAD.MOV R0, RZ, RZ, -R0 ;  /* 0x000000ffff007224 */ /* 0x000fe400078e0a00 */
[----:B------:R-:W-:Y:S01]  /*5dc0*/  @!P2 IMAD.IADD R180, R180, 0x1, -R8 ;  /* 0x00000001b4b4a824 */ /* 0x000fe200078e0a08 */
[----:B------:R-:W-:Y:S01]  /*5dd0*/  ISETP.GT.U32.AND P2, PT, R8, R228, PT ;  /* 0x000000e40800720c */ /* 0x000fe20003f44070 */
[----:B------:R-:W-:Y:S01]  /*5de0*/  @!P5 IMAD.MOV R30, RZ, RZ, -R30 ;  /* 0x000000ffff1ed224 */ /* 0x000fe200078e0a1e */
[----:B------:R-:W-:Y:S01]  /*5df0*/  ISETP.GE.AND P5, PT, R7, RZ, PT ;  /* 0x000000ff0700720c */ /* 0x000fe20003fa6270 */
[----:B------:R-:W-:Y:S01]  /*5e00*/  @!P3 IMAD.IADD R118, R118, 0x1, -R8 ;  /* 0x000000017676b824 */ /* 0x000fe200078e0a08 */
[----:B------:R-:W-:Y:S01]  /*5e10*/  IABS R31, R6 ;  /* 0x00000006001f7213 */ /* 0x000fe20000000000 */
[----:B------:R-:W-:Y:S01]  /*5e20*/  IMAD R209, R8, R0, R209 ;  /* 0x0000000008d17224 */ /* 0x000fe200078e02d1 */
[----:B------:R-:W-:Y:S01]  /*5e30*/  ISETP.GE.AND P3, PT, R4, RZ, PT ;  /* 0x000000ff0400720c */ /* 0x000fe20003f66270 */
[----:B------:R-:W-:-:S02]  /*5e40*/  @!P1 IMAD.MOV R118, RZ, RZ, -R118 ;  /* 0x000000ffff769224 */ /* 0x000fc400078e0a76 */
[----:B------:R-:W-:Y:S01]  /*5e50*/  IMAD.HI.U32 R3, R9, R31, RZ ;  /* 0x0000001f09037227 */ /* 0x000fe200078e00ff */
[----:B------:R-:W-:-:S03]  /*5e60*/  ISETP.GT.U32.AND P1, PT, R8, R209, PT ;  /* 0x000000d10800720c */ /* 0x000fc60003f24070 */
[----:B------:R-:W-:Y:S02]  /*5e70*/  VIADD R0, R248, 0x6c ;  /* 0x0000006cf8007836 */ /* 0x000fe40000000000 */
[--C-:B------:R-:W-:Y:S01]  /*5e80*/  @!P4 IMAD.IADD R151, R151, 0x1, -R8.reuse ;  /* 0x000000019797c824 */ /* 0x100fe200078e0a08 */
[----:B------:R-:W-:Y:S01]  /*5e90*/  ISETP.GE.AND P4, PT, R6, RZ, PT ;  /* 0x000000ff0600720c */ /* 0x000fe20003f86270 */
[----:B------:R-:W-:Y:S01]  /*5ea0*/  IMAD.MOV R3, RZ, RZ, -R3 ;  /* 0x000000ffff037224 */ /* 0x000fe200078e0a03 */
[----:B------:R-:W-:Y:S01]  /*5eb0*/  IABS R60, R0 ;  /* 0x00000000003c7213 */ /* 0x000fe20000000000 */
[----:B------:R-:W-:Y:S02]  /*5ec0*/  VIADD R6, R248, 0x6d ;  /* 0x0000006df8067836 */ /* 0x000fe40000000000 */
[----:B------:R-:W-:Y:S02]  /*5ed0*/  @!P2 IMAD.IADD R228, R228, 0x1, -R8 ;  /* 0x00000001e4e4a824 */ /* 0x000fe400078e0a08 */
[----:B------:R-:W-:Y:S01]  /*5ee0*/  IMAD R31, R8, R3, R31 ;  /* 0x00000003081f7224 */ /* 0x000fe200078e021f */
[----:B------:R-:W-:Y:S01]  /*5ef0*/  IABS R89, R6 ;  /* 0x0000000600597213 */ /* 0x000fe20000000000 */
[----:B------:R-:W-:Y:S01]  /*5f00*/  @!P5 IMAD.MOV R151, RZ, RZ, -R151 ;  /* 0x000000ffff97d224 */ /* 0x000fe200078e0a97 */
[----:B------:R-:W-:Y:S01]  /*5f10*/  ISETP.GE.AND P5, PT, R0, RZ, PT ;  /* 0x000000ff0000720c */ /* 0x000fe20003fa6270 */
[----:B------:R-:W-:Y:S01]  /*5f20*/  IMAD.HI.U32 R0, R9, R60, RZ ;  /* 0x0000003c09007227 */ /* 0x000fe200078e00ff */
[----:B------:R-:W-:-:S03]  /*5f30*/  ISETP.GT.U32.AND P2, PT, R8, R228, PT ;  /* 0x000000e40800720c */ /* 0x000fc60003f44070 */
[----:B------:R-:W-:Y:S02]  /*5f40*/  @!P1 IMAD.IADD R209, R209, 0x1, -R8 ;  /* 0x00000001d1d19824 */ /* 0x000fe400078e0a08 */
[----:B------:R-:W-:Y:S01]  /*5f50*/  @!P6 IMAD.MOV R180, RZ, RZ, -R180 ;  /* 0x000000ffffb4e224 */ /* 0x000fe200078e0ab4 */
[C---:B------:R-:W-:Y:S01]  /*5f60*/  ISETP.GT.U32.AND P6, PT, R8.reuse, R31, PT ;  /* 0x0000001f0800720c */ /* 0x040fe20003fc4070 */
[----:B------:R-:W-:Y:S01]  /*5f70*/  IMAD.HI.U32 R2, R9, R89, RZ ;  /* 0x0000005909027227 */ /* 0x000fe200078e00ff */
[----:B------:R-:W-:-:S03]  /*5f80*/  ISETP.GT.U32.AND P1, PT, R8, R209, PT ;  /* 0x000000d10800720c */ /* 0x000fc60003f24070 */
[----:B------:R-:W-:Y:S02]  /*5f90*/  IMAD.MOV R5, RZ, RZ, -R0 ;  /* 0x000000ffff057224 */ /* 0x000fe400078e0a00 */
[----:B------:R-:W-:Y:S02]  /*5fa0*/  VIADD R11, R248, 0x6f ;  /* 0x0000006ff80b7836 */ /* 0x000fe40000000000 */
[----:B------:R-:W-:Y:S02]  /*5fb0*/  IMAD.MOV R2, RZ, RZ, -R2 ;  /* 0x000000ffff027224 */ /* 0x000fe400078e0a02 */
[C---:B------:R-:W-:Y:S01]  /*5fc0*/  IMAD R60, R8.reuse, R5, R60 ;  /* 0x00000005083c7224 */ /* 0x040fe200078e023c */
[----:B------:R-:W-:Y:S01]  /*5fd0*/  IABS R152, R11 ;  /* 0x0000000b00987213 */ /* 0x000fe20000000000 */
[----:B------:R-:W-:Y:S02]  /*5fe0*/  IMAD R89, R8, R2, R89 ;  /* 0x0000000208597224 */ /* 0x000fe400078e0259 */
[--C-:B------:R-:W-:Y:S01]  /*5ff0*/  @!P2 IMAD.IADD R228, R228, 0x1, -R8.reuse ;  /* 0x00000001e4e4a824 */ /* 0x100fe200078e0a08 */
[C---:B------:R-:W-:Y:S01]  /*6000*/  ISETP.GT.U32.AND P2, PT, R8.reuse, R60, PT ;  /* 0x0000003c0800720c */ /* 0x040fe20003f44070 */
[----:B------:R-:W-:Y:S01]  /*6010*/  @!P6 IMAD.IADD R31, R31, 0x1, -R8 ;  /* 0x000000011f1fe824 */ /* 0x000fe200078e0a08 */
[----:B------:R-:W-:Y:S01]  /*6020*/  ISETP.GT.U32.AND P6, PT, R8, R89, PT ;  /* 0x000000590800720c */ /* 0x000fe20003fc4070 */
[----:B------:R-:W-:-:S02]  /*6030*/  VIADD R10, R248, 0x6e ;  /* 0x0000006ef80a7836 */ /* 0x000fc40000000000 */
[----:B------:R-:W-:-:S03]  /*6040*/  IMAD.HI.U32 R4, R9, R152, RZ ;  /* 0x0000009809047227 */ /* 0x000fc600078e00ff */
[----:B------:R-:W-:Y:S01]  /*6050*/  IABS R119, R10 ;  /* 0x0000000a00777213 */ /* 0x000fe20000000000 */
[----:B------:R-:W-:Y:S01]  /*6060*/  @!P1 IMAD.IADD R209, R209, 0x1, -R8 ;  /* 0x00000001d1d19824 */ /* 0x000fe200078e0a08 */
[----:B------:R-:W-:Y:S01]  /*6070*/  ISETP.GE.AND P1, PT, R6, RZ, PT ;  /* 0x000000ff0600720c */ /* 0x000fe20003f26270 */
[----:B------:R-:W-:Y:S02]  /*6080*/  IMAD.MOV R7, RZ, RZ, -R4 ;  /* 0x000000ffff077224 */ /* 0x000fe400078e0a04 */
[----:B------:R-:W-:Y:S02]  /*6090*/  VIADD R6, R248, 0x70 ;  /* 0x00000070f8067836 */ /* 0x000fe40000000000 */
[----:B------:R-:W-:Y:S01]  /*60a0*/  IMAD R152, R8, R7, R152 ;  /* 0x0000000708987224 */ /* 0x000fe200078e0298 */
[----:B------:R-:W-:Y:S01]  /*60b0*/  IADD3 R7, R248, 0x71, RZ ;  /* 0x00000071f8077810 */ /* 0x000fe20007ffe0ff */
[----:B------:R-:W-:Y:S01]  /*60c0*/  @!P2 IMAD.IADD R60, R60, 0x1, -R8 ;  /* 0x000000013c3ca824 */ /* 0x000fe200078e0a08 */
[----:B------:R-:W-:Y:S01]  /*60d0*/  IABS R181, R6 ;  /* 0x0000000600b57213 */ /* 0x000fe20000000000 */
[----:B------:R-:W-:Y:S01]  /*60e0*/  IMAD.HI.U32 R3, R9, R119, RZ ;  /* 0x0000007709037227 */ /* 0x000fe200078e00ff */
[----:B------:R-:W-:-:S02]  /*60f0*/  ISETP.GT.U32.AND P2, PT, R8, R31, PT ;  /* 0x0000001f0800720c */ /* 0x000fc40003f44070 */
[----:B------:R-:W-:Y:S01]  /*6100*/  IABS R210, R7 ;  /* 0x0000000700d27213 */ /* 0x000fe20000000000 */
[----:B------:R-:W-:Y:S02]  /*6110*/  @!P6 IMAD.IADD R89, R89, 0x1, -R8 ;  /* 0x000000015959e824 */ /* 0x000fe400078e0a08 */
[----:B------:R-:W-:Y:S01]  /*6120*/  @!P0 IMAD.MOV R209, RZ, RZ, -R209 ;  /* 0x000000ffffd18224 */ /* 0x000fe200078e0ad1 */
[C---:B------:R-:W-:Y:S01]  /*6130*/  ISETP.GT.U32.AND P0, PT, R8.reuse, R60, PT ;  /* 0x0000003c0800720c */ /* 0x040fe20003f04070 */
[----:B------:R-:W-:Y:S01]  /*6140*/  IMAD.MOV R3, RZ, RZ, -R3 ;  /* 0x000000ffff037224 */ /* 0x000fe200078e0a03 */
[----:B------:R-:W-:Y:S01]  /*6150*/  ISETP.GT.U32.AND P6, PT, R8, R89, PT ;  /* 0x000000590800720c */ /* 0x000fe20003fc4070 */
[----:B------:R-:W-:-:S04]  /*6160*/  IMAD.HI.U32 R0, R9, R181, RZ ;  /* 0x000000b509007227 */ /* 0x000fc800078e00ff */
[----:B------:R-:W-:Y:S02]  /*6170*/  IMAD R119, R8, R3, R119 ;  /* 0x0000000308777224 */ /* 0x000fe400078e0277 */
[----:B------:R-:W-:-:S04]  /*6180*/  IMAD.HI.U32 R2, R9, R210, RZ ;  /* 0x000000d209027227 */ /* 0x000fc800078e00ff */
[----:B------:R-:W-:Y:S02]  /*6190*/  IMAD.MOV R0, RZ, RZ, -R0 ;  /* 0x000000ffff007224 */ /* 0x000fe400078e0a00 */
[----:B------:R-:W-:Y:S02]  /*61a0*/  IMAD.MOV R3, RZ, RZ, -R2 ;  /* 0x000000ffff037224 */ /* 0x000fe400078e0a02 */
[----:B------:R-:W-:Y:S01]  /*61b0*/  @!P3 IMAD.MOV R228, RZ, RZ, -R228 ;  /* 0x000000ffffe4b224 */ /* 0x000fe200078e0ae4 */
[C---:B------:R-:W-:Y:S01]  /*61c0*/  ISETP.GT.U32.AND P3, PT, R8.reuse, R119, PT ;  /* 0x000000770800720c */ /* 0x040fe20003f64070 */
[----:B------:R-:W-:Y:S01]  /*61d0*/  @!P2 IMAD.IADD R31, R31, 0x1, -R8 ;  /* 0x000000011f1fa824 */ /* 0x000fe200078e0a08 */
[C---:B------:R-:W-:Y:S01]  /*61e0*/  ISETP.GT.U32.AND P2, PT, R8.reuse, R152, PT ;  /* 0x000000980800720c */ /* 0x040fe20003f44070 */
[C---:B------:R-:W-:Y:S02]  /*61f0*/  IMAD R181, R8.reuse, R0, R181 ;  /* 0x0000000008b57224 */ /* 0x040fe400078e02b5 */
[----:B------:R-:W-:-:S02]  /*6200*/  IMAD R210, R8, R3, R210 ;  /* 0x0000000308d27224 */ /* 0x000fc400078e02d2 */
[--C-:B------:R-:W-:Y:S01]  /*6210*/  @!P0 IMAD.IADD R60, R60, 0x1, -R8.reuse ;  /* 0x000000013c3c8824 */ /* 0x100fe200078e0a08 */
[----:B------:R-:W-:Y:S01]  /*6220*/  ISETP.GT.U32.AND P0, PT, R8, R181, PT ;  /* 0x000000b50800720c */ /* 0x000fe20003f04070 */
[C---:B------:R-:W-:Y:S02]  /*6230*/  VIADD R12, R248.reuse, 0x72 ;  /* 0x00000072f80c7836 */ /* 0x040fe40000000000 */
[----:B------:R-:W-:Y:S02]  /*6240*/  VIADD R13, R248, 0x73 ;  /* 0x00000073f80d7836 */ /* 0x000fe40000000000 */
[--C-:B------:R-:W-:Y:S01]  /*6250*/  @!P6 IMAD.IADD R89, R89, 0x1, -R8.reuse ;  /* 0x000000015959e824 */ /* 0x100fe200078e0a08 */
[----:B------:R-:W-:Y:S01]  /*6260*/  ISETP.GT.U32.AND P6, PT, R8, R210, PT ;  /* 0x000000d20800720c */ /* 0x000fe20003fc4070 */
[--C-:B------:R-:W-:Y:S01]  /*6270*/  @!P3 IMAD.IADD R119, R119, 0x1, -R8.reuse ;  /* 0x000000017777b824 */ /* 0x100fe200078e0a08 */
[----:B------:R-:W-:Y:S01]  /*6280*/  IABS R4, R12 ;  /* 0x0000000c00047213 */ /* 0x000fe20000000000 */
[----:B------:R-:W-:Y:S01]  /*6290*/  @!P2 IMAD.IADD R152, R152, 0x1, -R8 ;  /* 0x000000019898a824 */ /* 0x000fe200078e0a08 */
[----:B------:R-:W-:Y:S01]  /*62a0*/  IABS R32, R13 ;  /* 0x0000000d00207213 */ /* 0x000fe20000000000 */
[----:B------:R-:W-:Y:S01]  /*62b0*/  @!P4 IMAD.MOV R31, RZ, RZ, -R31 ;  /* 0x000000ffff1fc224 */ /* 0x000fe200078e0a1f */
[----:B------:R-:W-:Y:S01]  /*62c0*/  ISETP.GE.AND P2, PT, R11, RZ, PT ;  /* 0x000000ff0b00720c */ /* 0x000fe20003f46270 */
[----:B------:R-:W-:Y:S01]  /*62d0*/  IMAD.HI.U32 R0, R9, R4, RZ ;  /* 0x0000000409007227 */ /* 0x000fe200078e00ff */
[----:B------:R-:W-:-:S02]  /*62e0*/  ISETP.GT.U32.AND P4, PT, R8, R152, PT ;  /* 0x000000980800720c */ /* 0x000fc40003f84070 */
[----:B------:R-:W-:Y:S01]  /*62f0*/  ISETP.GE.AND P3, PT, R10, RZ, PT ;  /* 0x000000ff0a00720c */ /* 0x000fe20003f66270 */
[----:B------:R-:W-:-:S04]  /*6300*/  IMAD.HI.U32 R2, R9, R32, RZ ;  /* 0x0000002009027227 */ /* 0x000fc800078e00ff */
[----:B------:R-:W-:Y:S01]  /*6310*/  @!P0 IMAD.IADD R181, R181, 0x1, -R8 ;  /* 0x00000001b5b58824 */ /* 0x000fe200078e0a08 */
[----:B------:R-:W-:Y:S01]  /*6320*/  ISETP.GT.U32.AND P0, PT, R8, R119, PT ;  /* 0x000000770800720c */ /* 0x000fe20003f04070 */
[----:B------:R-:W-:Y:S02]  /*6330*/  IMAD.MOV R3, RZ, RZ, -R0 ;  /* 0x000000ffff037224 */ /* 0x000fe400078e0a00 */
[----:B------:R-:W-:Y:S02]  /*6340*/  IMAD.MOV R5, RZ, RZ, -R2 ;  /* 0x000000ffff057224 */ /* 0x000fe400078e0a02 */
[----:B------:R-:W-:Y:S01]  /*6350*/  @!P6 IMAD.IADD R210, R210, 0x1, -R8 ;  /* 0x00000001d2d2e824 */ /* 0x000fe200078e0a08 */
[C---:B------:R-:W-:Y:S01]  /*6360*/  ISETP.GT.U32.AND P6, PT, R8.reuse, R181, PT ;  /* 0x000000b50800720c */ /* 0x040fe20003fc4070 */
[----:B------:R-:W-:Y:S02]  /*6370*/  IMAD R0, R8, R3, R4 ;  /* 0x0000000308007224 */ /* 0x000fe400078e0204 */
[----:B------:R-:W-:-:S02]  /*6380*/  VIADD R4, R248, 0x74 ;  /* 0x00000074f8047836 */ /* 0x000fc40000000000 */
[----:B------:R-:W-:Y:S02]  /*6390*/  IMAD R32, R8, R5, R32 ;  /* 0x0000000508207224 */ /* 0x000fe400078e0220 */
[----:B------:R-:W-:Y:S01]  /*63a0*/  VIADD R5, R248, 0x75 ;  /* 0x00000075f8057836 */ /* 0x000fe20000000000 */
[----:B------:R-:W-:Y:S01]  /*63b0*/  IABS R61, R4 ;  /* 0x00000004003d7213 */ /* 0x000fe20000000000 */
[----:B------:R-:W-:Y:S01]  /*63c0*/  @!P5 IMAD.MOV R60, RZ, RZ, -R60 ;  /* 0x000000ffff3cd224 */ /* 0x000fe200078e0a3c */
[----:B------:R-:W-:Y:S01]  /*63d0*/  ISETP.GT.U32.AND P5, PT, R8, R210, PT ;  /* 0x000000d20800720c */ /* 0x000fe20003fa4070 */
[--C-:B------:R-:W-:Y:S01]  /*63e0*/  @!P0 IMAD.IADD R119, R119, 0x1, -R8.reuse ;  /* 0x0000000177778824 */ /* 0x100fe200078e0a08 */
[----:B------:R-:W-:Y:S01]  /*63f0*/  IABS R90, R5 ;  /* 0x00000005005a7213 */ /* 0x000fe20000000000 */
[----:B------:R-:W-:Y:S01]  /*6400*/  @!P4 IMAD.IADD R152, R152, 0x1, -R8 ;  /* 0x000000019898c824 */ /* 0x000fe200078e0a08 */
[----:B------:R-:W-:Y:S01]  /*6410*/  ISETP.GE.AND P0, PT, R6, RZ, PT ;  /* 0x000000ff0600720c */ /* 0x000fe20003f06270 */
[----:B------:R-:W-:Y:S01]  /*6420*/  IMAD.HI.U32 R2, R9, R61, RZ ;  /* 0x0000003d09027227 */ /* 0x000fe200078e00ff */
[----:B------:R-:W-:-:S03]  /*6430*/  ISETP.GT.U32.AND P4, PT, R8, R32, PT ;  /* 0x000000200800720c */ /* 0x000fc60003f84070 */
[----:B------:R-:W-:Y:S01]  /*6440*/  @!P1 IMAD.MOV R89, RZ, RZ, -R89 ;  /* 0x000000ffff599224 */ /* 0x000fe200078e0a59 */
[----:B------:R-:W-:Y:S01]  /*6450*/  ISETP.GT.U32.AND P1, PT, R8, R0, PT ;  /* 0x000000000800720c */ /* 0x000fe20003f24070 */
[----:B------:R-:W-:Y:S01]  /*6460*/  @!P6 IMAD.IADD R181, R181, 0x1, -R8 ;  /* 0x00000001b5b5e824 */ /* 0x000fe200078e0a08 */
[----:B------:R-:W-:Y:S01]  /*6470*/  ISETP.GE.AND P6, PT, R7, RZ, PT ;  /* 0x000000ff0700720c */ /* 0x000fe20003fc6270 */
[----:B------:R-:W-:-:S04]  /*6480*/  IMAD.HI.U32 R3, R9, R90, RZ ;  /* 0x0000005a09037227 */ /* 0x000fc800078e00ff */
[----:B------:R-:W-:Y:S01]  /*6490*/  IMAD.MOV R2, RZ, RZ, -R2 ;  /* 0x000000ffff027224 */ /* 0x000fe200078e0a02 */
[----:B------:R-:W-:Y:S01]  /*64a0*/  IADD3 R3, -R3, RZ, RZ ;  /* 0x000000ff03037210 */ /* 0x000fe20007ffe1ff */
[--C-:B------:R-:W-:Y:S01]  /*64b0*/  @!P5 IMAD.IADD R210, R210, 0x1, -R8.reuse ;  /* 0x00000001d2d2d824 */ /* 0x100fe200078e0a08 */
[----:B------:R-:W-:Y:S01]  /*64c0*/  ISETP.GE.AND P5, PT, R12, RZ, PT ;  /* 0x000000ff0c00720c */ /* 0x000fe20003fa6270 */
[----:B------:R-:W-:Y:S02]  /*64d0*/  IMAD R61, R8, R2, R61 ;  /* 0x00000002083d7224 */ /* 0x000fe400078e023d */
[----:B------:R-:W-:Y:S02]  /*64e0*/  @!P4 IMAD.IADD R32, R32, 0x1, -R8 ;  /* 0x000000012020c824 */ /* 0x000fe400078e0a08 */
[C---:B------:R-:W-:Y:S02]  /*64f0*/  IMAD R90, R8.reuse, R3, R90 ;  /* 0x00000003085a7224 */ /* 0x040fe400078e025a */
[----:B------:R-:W-:Y:S01]  /*6500*/  @!P0 IMAD.MOV R181, RZ, RZ, -R181 ;  /* 0x000000ffffb58224 */ /* 0x000fe200078e0ab5 */
[----:B------:R-:W-:Y:S01]  /*6510*/  ISETP.GT.U32.AND P0, PT, R8, R61, PT ;  /* 0x0000003d0800720c */ /* 0x000fe20003f04070 */
[----:B------:R-:W-:Y:S01]  /*6520*/  @!P1 IMAD.IADD R0, R0, 0x1, -R8 ;  /* 0x0000000100009824 */ /* 0x000fe200078e0a08 */
[----:B------:R-:W-:Y:S01]  /*6530*/  ISETP.GE.AND P1, PT, R13, RZ, PT ;  /* 0x000000ff0d00720c */ /* 0x000fe20003f26270 */
[----:B------:R-:W-:Y:S01]  /*6540*/  @!P2 IMAD.MOV R152, RZ, RZ, -R152 ;  /* 0x000000ffff98a224 */ /* 0x000fe200078e0a98 */
[C---:B------:R-:W-:Y:S01]  /*6550*/  ISETP.GT.U32.AND P2, PT, R8.reuse, R32, PT ;  /* 0x000000200800720c */ /* 0x040fe20003f44070 */
[----:B------:R-:W-:Y:S01]  /*6560*/  @!P6 IMAD.MOV R210, RZ, RZ, -R210 ;  /* 0x000000ffffd2e224 */ /* 0x000fe200078e0ad2 */
[----:B------:R-:W-:Y:S01]  /*6570*/  ISETP.GT.U32.AND P6, PT, R8, R90, PT ;  /* 0x0000005a0800720c */ /* 0x000fe20003fc4070 */
[----:B------:R-:W-:Y:S01]  /*6580*/  VIADD R2, R248, 0x76 ;  /* 0x00000076f8027836 */ /* 0x000fe20000000000 */
[----:B------:R-:W-:Y:S01]  /*6590*/  ISETP.GT.U32.AND P4, PT, R8, R0, PT ;  /* 0x000000000800720c */ /* 0x000fe20003f84070 */
[----:B------:R-:W-:-:S02]  /*65a0*/  VIADD R3, R248, 0x77 ;  /* 0x00000077f8037836 */ /* 0x000fc40000000000 */
[----:B------:R-:W-:Y:S01]  /*65b0*/  @!P3 IMAD.MOV R119, RZ, RZ, -R119 ;  /* 0x000000ffff77b224 */ /* 0x000fe200078e0a77 */
[----:B------:R-:W-:Y:S01]  /*65c0*/  IABS R120, R2 ;  /* 0x0000000200787213 */ /* 0x000fe20000000000 */
[--C-:B------:R-:W-:Y:S01]  /*65d0*/  @!P0 IMAD.IADD R61, R61, 0x1, -R8.reuse ;  /* 0x000000013d3d8824 */ /* 0x100fe200078e0a08 */
[----:B------:R-:W-:Y:S01]  /*65e0*/  IABS R153, R3 ;  /* 0x0000000300997213 */ /* 0x000fe20000000000 */
[----:B------:R-:W-:Y:S01]  /*65f0*/  VIADD R7, R248, 0x7b ;  /* 0x0000007bf8077836 */ /* 0x000fe20000000000 */
[----:B------:R-:W-:Y:S01]  /*6600*/  ISETP.GE.AND P3, PT, R4, RZ, PT ;  /* 0x000000ff0400720c */ /* 0x000fe20003f66270 */
[--C-:B------:R-:W-:Y:S01]  /*6610*/  @!P2 IMAD.IADD R32, R32, 0x1, -R8.reuse ;  /* 0x000000012020a824 */ /* 0x100fe200078e0a08 */
[----:B------:R-:W-:Y:S01]  /*6620*/  ISETP.GE.AND P2, PT, R2, RZ, PT ;  /* 0x000000ff0200720c */ /* 0x000fe20003f46270 */
[----:B------:R-:W-:Y:S01]  /*6630*/  @!P6 IMAD.IADD R90, R90, 0x1, -R8 ;  /* 0x000000015a5ae824 */ /* 0x000fe200078e0a08 */
[----:B------:R-:W-:Y:S01]  /*6640*/  ISETP.GT.U32.AND P6, PT, R8, R61, PT ;  /* 0x0000003d0800720c */ /* 0x000fe20003fc4070 */
[----:B------:R-:W-:Y:S01]  /*6650*/  IMAD.HI.U32 R2, R9, R120, RZ ;  /* 0x0000007809027227 */ /* 0x000fe200078e00ff */
[----:B------:R-:W-:-:S02]  /*6660*/  ISETP.GE.AND P0, PT, R3, RZ, PT ;  /* 0x000000ff0300720c */ /* 0x000fc40003f06270 */
[----:B------:R-:W-:Y:S01]  /*6670*/  IABS R33, R7 ;  /* 0x0000000700217213 */ /* 0x000fe20000000000 */
[----:B------:R-:W-:Y:S01]  /*6680*/  @!P4 IMAD.IADD R0, R0, 0x1, -R8 ;  /* 0x000000010000c824 */ /* 0x000fe200078e0a08 */
[----:B------:R-:W-:Y:S01]  /*6690*/  ISETP.GE.AND P4, PT, R5, RZ, PT ;  /* 0x000000ff0500720c */ /* 0x000fe20003f86270 */
[----:B------:R-:W-:Y:S02]  /*66a0*/  IMAD.MOV R5, RZ, RZ, -R2 ;  /* 0x000000ffff057224 */ /* 0x000fe400078e0a02 */
[----:B------:R-:W-:-:S04]  /*66b0*/  IMAD.HI.U32 R3, R9, R153, RZ ;  /* 0x0000009909037227 */ /* 0x000fc800078e00ff */
[C---:B------:R-:W-:Y:S02]  /*66c0*/  IMAD R120, R8.reuse, R5, R120 ;  /* 0x0000000508787224 */ /* 0x040fe400078e0278 */
[----:B------:R-:W-:Y:S01]  /*66d0*/  @!P5 IMAD.MOV R0, RZ, RZ, -R0 ;  /* 0x000000ffff00d224 */ /* 0x000fe200078e0a00 */
[C---:B------:R-:W-:Y:S01]  /*66e0*/  ISETP.GT.U32.AND P5, PT, R8.reuse, R90, PT ;  /* 0x0000005a0800720c */ /* 0x040fe20003fa4070 */
[----:B------:R-:W-:Y:S01]  /*66f0*/  @!P6 IMAD.IADD R61, R61, 0x1, -R8 ;  /* 0x000000013d3de824 */ /* 0x000fe200078e0a08 */
[----:B------:R-:W-:Y:S01]  /*6700*/  ISETP.GT.U32.AND P6, PT, R8, R120, PT ;  /* 0x000000780800720c */ /* 0x000fe20003fc4070 */
[----:B------:R-:W-:Y:S02]  /*6710*/  IMAD.MOV R3, RZ, RZ, -R3 ;  /* 0x000000ffff037224 */ /* 0x000fe400078e0a03 */
[----:B------:R-:W-:Y:S02]  /*6720*/  VIADD R4, R248, 0x78 ;  /* 0x00000078f8047836 */ /* 0x000fe40000000000 */
[----:B------:R-:W-:-:S02]  /*6730*/  IMAD R153, R8, R3, R153 ;  /* 0x0000000308997224 */ /* 0x000fc400078e0299 */
[----:B------:R-:W-:Y:S01]  /*6740*/  VIADD R2, R248, 0x79 ;  /* 0x00000079f8027836 */ /* 0x000fe20000000000 */
[----:B------:R-:W-:Y:S01]  /*6750*/  IABS R182, R4 ;  /* 0x0000000400b67213 */ /* 0x000fe20000000000 */
[----:B------:R-:W-:Y:S01]  /*6760*/  @!P3 IMAD.MOV R61, RZ, RZ, -R61 ;  /* 0x000000ffff3db224 */ /* 0x000fe200078e0a3d */
[----:B------:R-:W-:Y:S01]  /*6770*/  ISETP.GT.U32.AND P3, PT, R8, R153, PT ;  /* 0x000000990800720c */ /* 0x000fe20003f64070 */
[--C-:B------:R-:W-:Y:S01]  /*6780*/  @!P5 IMAD.IADD R90, R90, 0x1, -R8.reuse ;  /* 0x000000015a5ad824 */ /* 0x100fe200078e0a08 */
[----:B------:R-:W-:Y:S01]  /*6790*/  ISETP.GE.AND P5, PT, R2, RZ, PT ;  /* 0x000000ff0200720c */ /* 0x000fe20003fa6270 */
[----:B------:R-:W-:Y:S01]  /*67a0*/  @!P6 IMAD.IADD R120, R120, 0x1, -R8 ;  /* 0x000000017878e824 */ /* 0x000fe200078e0a08 */
[----:B------:R-:W-:Y:S01]  /*67b0*/  IABS R211, R2 ;  /* 0x0000000200d37213 */ /* 0x000fe20000000000 */
[----:B------:R-:W-:-:S03]  /*67c0*/  IMAD.HI.U32 R2, R9, R182, RZ ;  /* 0x000000b609027227 */ /* 0x000fc600078e00ff */
[----:B------:R-:W-:Y:S01]  /*67d0*/  ISETP.GT.U32.AND P6, PT, R8, R120, PT ;  /* 0x000000780800720c */ /* 0x000fe20003fc4070 */
[----:B------:R-:W-:Y:S01]  /*67e0*/  @!P1 IMAD.MOV R32, RZ, RZ, -R32 ;  /* 0x000000ffff209224 */ /* 0x000fe200078e0a20 */
[----:B------:R-:W-:Y:S01]  /*67f0*/  ISETP.GE.AND P1, PT, R4, RZ, PT ;  /* 0x000000ff0400720c */ /* 0x000fe20003f26270 */
[----:B------:R-:W-:Y:S02]  /*6800*/  VIADD R4, R248, 0x7a ;  /* 0x0000007af8047836 */ /* 0x000fe40000000000 */
[----:B------:R-:W-:Y:S02]  /*6810*/  IMAD.MOV R3, RZ, RZ, -R2 ;  /* 0x000000ffff037224 */ /* 0x000fe400078e0a02 */
[----:B------:R-:W-:-:S04]  /*6820*/  IMAD.HI.U32 R2, R9, R211, RZ ;  /* 0x000000d309027227 */ /* 0x000fc800078e00ff */
[----:B------:R-:W-:Y:S01]  /*6830*/  @!P4 IMAD.MOV R90, RZ, RZ, -R90 ;  /* 0x000000ffff5ac224 */ /* 0x000fe200078e0a5a */
[----:B------:R-:W-:Y:S01]  /*6840*/  ISETP.GE.AND P4, PT, R4, RZ, PT ;  /* 0x000000ff0400720c */ /* 0x000fe20003f86270 */
[----:B------:R-:W-:Y:S01]  /*6850*/  @!P3 IMAD.IADD R153, R153, 0x1, -R8 ;  /* 0x000000019999b824 */ /* 0x000fe200078e0a08 */
[----:B------:R-:W-:Y:S01]  /*6860*/  IABS R4, R4 ;  /* 0x0000000400047213 */ /* 0x000fe20000000000 */
[----:B------:R-:W-:Y:S02]  /*6870*/  IMAD.MOV R2, RZ, RZ, -R2 ;  /* 0x000000ffff027224 */ /* 0x000fe400078e0a02 */
[C---:B------:R-:W-:Y:S01]  /*6880*/  IMAD R182, R8.reuse, R3, R182 ;  /* 0x0000000308b67224 */ /* 0x040fe200078e02b6 */
[C---:B------:R-:W-:Y:S01]  /*6890*/  ISETP.GT.U32.AND P3, PT, R8.reuse, R153, PT ;  /* 0x000000990800720c */ /* 0x040fe20003f64070 */
[----:B------:R-:W-:Y:S02]  /*68a0*/  IMAD R211, R8, R2, R211 ;  /* 0x0000000208d37224 */ /* 0x000fe400078e02d3 */
[----:B------:R-:W-:-:S04]  /*68b0*/  IMAD.HI.U32 R2, R9, R4, RZ ;  /* 0x0000000409027227 */ /* 0x000fc800078e00ff */
[----:B------:R-:W-:-:S04]  /*68c0*/  IMAD.HI.U32 R3, R9, R33, RZ ;  /* 0x0000002109037227 */ /* 0x000fc800078e00ff */
[----:B------:R-:W-:Y:S01]  /*68d0*/  @!P6 IMAD.IADD R120, R120, 0x1, -R8 ;  /* 0x000000017878e824 */ /* 0x000fe200078e0a08 */
[C---:B------:R-:W-:Y:S01]  /*68e0*/  ISETP.GT.U32.AND P6, PT, R8.reuse, R182, PT ;  /* 0x000000b60800720c */ /* 0x040fe20003fc4070 */
[----:B------:R-:W-:Y:S01]  /*68f0*/  IMAD.MOV R5, RZ, RZ, -R2 ;  /* 0x000000ffff057224 */ /* 0x000fe200078e0a02 */
[----:B------:R-:W-:Y:S01]  /*6900*/  IADD3 R6, -R3, RZ, RZ ;  /* 0x000000ff03067210 */ /* 0x000fe20007ffe1ff */
[----:B------:R-:W-:Y:S02]  /*6910*/  @!P3 IMAD.IADD R153, R153, 0x1, -R8 ;  /* 0x000000019999b824 */ /* 0x000fe400078e0a08 */
[C---:B------:R-:W-:Y:S02]  /*6920*/  IMAD R2, R8.reuse, R5, R4 ;  /* 0x0000000508027224 */ /* 0x040fe400078e0204 */
[----:B------:R-:W-:Y:S02]  /*6930*/  IMAD R33, R8, R6, R33 ;  /* 0x0000000608217224 */ /* 0x000fe400078e0221 */
[----:B------:R-:W-:Y:S01]  /*6940*/  VIADD R10, R248, 0x7c ;  /* 0x0000007cf80a7836 */ /* 0x000fe20000000000 */
[C---:B------:R-:W-:Y:S01]  /*6950*/  ISETP.GT.U32.AND P3, PT, R8.reuse, R2, PT ;  /* 0x000000020800720c */ /* 0x040fe20003f64070 */
[----:B------:R-:W-:Y:S01]  /*6960*/  @!P2 IMAD.MOV R120, RZ, RZ, -R120 ;  /* 0x000000ffff78a224 */ /* 0x000fe200078e0a78 */
[----:B------:R-:W-:Y:S01]  /*6970*/  ISETP.GT.U32.AND P2, PT, R8, R211, PT ;  /* 0x000000d30800720c */ /* 0x000fe20003f44070 */
[----:B------:R-:W-:Y:S01]  /*6980*/  @!P6 IMAD.IADD R182, R182, 0x1, -R8 ;  /* 0x00000001b6b6e824 */ /* 0x000fe200078e0a08 */
[----:B------:R-:W-:Y:S01]  /*6990*/  ISETP.GT.U32.AND P6, PT, R8, R33, PT ;  /* 0x000000210800720c */ /* 0x000fe20003fc4070 */
[C---:B------:R-:W-:Y:S01]  /*69a0*/  VIADD R6, R248.reuse, 0x7d ;  /* 0x0000007df8067836 */ /* 0x040fe20000000000 */
[----:B------:R-:W-:Y:S01]  /*69b0*/  IABS R62, R10 ;  /* 0x0000000a003e7213 */ /* 0x000fe20000000000 */
[----:B------:R-:W-:-:S02]  /*69c0*/  VIADD R11, R248, 0x7e ;  /* 0x0000007ef80b7836 */ /* 0x000fc40000000000 */
[----:B------:R-:W-:Y:S01]  /*69d0*/  VIADD R12, R248, 0x7f ;  /* 0x0000007ff80c7836 */ /* 0x000fe20000000000 */
[----:B------:R-:W-:Y:S01]  /*69e0*/  IABS R91, R6 ;  /* 0x00000006005b7213 */ /* 0x000fe20000000000 */
[----:B------:R-:W-:Y:S01]  /*69f0*/  IMAD.HI.U32 R3, R9, R62, RZ ;  /* 0x0000003e09037227 */ /* 0x000fe200078e00ff */
[----:B------:R-:W-:Y:S02]  /*6a00*/  IABS R121, R11 ;  /* 0x0000000b00797213 */ /* 0x000fe40000000000 */
[----:B------:R-:W-:Y:S01]  /*6a10*/  IABS R154, R12 ;  /* 0x0000000c009a7213 */ /* 0x000fe20000000000 */
[--C-:B------:R-:W-:Y:S02]  /*6a20*/  @!P3 IMAD.IADD R2, R2, 0x1, -R8.reuse ;  /* 0x000000010202b824 */ /* 0x100fe400078e0a08 */
[----:B------:R-:W-:Y:S02]  /*6a30*/  IMAD.MOV R3, RZ, RZ, -R3 ;  /* 0x000000ffff037224 */ /* 0x000fe400078e0a03 */
[----:B------:R-:W-:Y:S01]  /*6a40*/  @!P6 IMAD.IADD R33, R33, 0x1, -R8 ;  /* 0x000000012121e824 */ /* 0x000fe200078e0a08 */
[C---:B------:R-:W-:Y:S01]  /*6a50*/  ISETP.GT.U32.AND P6, PT, R8.reuse, R2, PT ;  /* 0x000000020800720c */ /* 0x040fe20003fc4070 */
[----:B------:R-:W-:-:S02]  /*6a60*/  IMAD R62, R8, R3, R62 ;  /* 0x00000003083e7224 */ /* 0x000fc400078e023e */
[----:B------:R-:W-:-:S04]  /*6a70*/  IMAD.HI.U32 R3, R9, R91, RZ ;  /* 0x0000005b09037227 */ /* 0x000fc800078e00ff */
[--C-:B------:R-:W-:Y:S01]  /*6a80*/  @!P2 IMAD.IADD R211, R211, 0x1, -R8.reuse ;  /* 0x00000001d3d3a824 */ /* 0x100fe200078e0a08 */
[C---:B------:R-:W-:Y:S01]  /*6a90*/  ISETP.GT.U32.AND P2, PT, R8.reuse, R182, PT ;  /* 0x000000b60800720c */ /* 0x040fe20003f44070 */
[----:B------:R-:W-:Y:S02]  /*6aa0*/  IMAD.MOV R3, RZ, RZ, -R3 ;  /* 0x000000ffff037224 */ /* 0x000fe400078e0a03 */
[----:B------:R-:W-:Y:S01]  /*6ab0*/  @!P0 IMAD.MOV R153, RZ, RZ, -R153 ;  /* 0x000000ffff998224 */ /* 0x000fe200078e0a99 */
[C---:B------:R-:W-:Y:S01]  /*6ac0*/  ISETP.GT.U32.AND P3, PT, R8.reuse, R211, PT ;  /* 0x000000d30800720c */ /* 0x040fe20003f64070 */
[C---:B------:R-:W-:Y:S01]  /*6ad0*/  IMAD R91, R8.reuse, R3, R91 ;  /* 0x00000003085b7224 */ /* 0x040fe200078e025b */
[----:B------:R-:W-:Y:S01]  /*6ae0*/  ISETP.GT.U32.AND P0, PT, R8, R33, PT ;  /* 0x000000210800720c */ /* 0x000fe20003f04070 */
[----:B------:R-:W-:Y:S02]  /*6af0*/  @!P6 IMAD.IADD R2, R2, 0x1, -R8 ;  /* 0x000000010202e824 */ /* 0x000fe400078e0a08 */
[----:B------:R-:W-:Y:S01]  /*6b00*/  IMAD.HI.U32 R3, R9, R121, RZ ;  /* 0x0000007909037227 */ /* 0x000fe200078e00ff */
[----:B------:R-:W-:-:S03]  /*6b10*/  ISETP.GT.U32.AND P6, PT, R8, R91, PT ;  /* 0x0000005b0800720c */ /* 0x000fc60003fc4070 */
[----:B------:R-:W-:Y:S02]  /*6b20*/  IMAD.MOV R3, RZ, RZ, -R3 ;  /* 0x000000ffff037224 */ /* 0x000fe400078e0a03 */
[--C-:B------:R-:W-:Y:S01]  /*6b30*/  @!P2 IMAD.IADD R182, R182, 0x1, -R8.reuse ;  /* 0x00000001b6b6a824 */ /* 0x100fe200078e0a08 */
[----:B------:R-:W-:Y:S01]  /*6b40*/  ISETP.GT.U32.AND P2, PT, R8, R62, PT ;  /* 0x0000003e0800720c */ /* 0x000fe20003f44070 */
[--C-:B------:R-:W-:Y:S01]  /*6b50*/  @!P3 IMAD.IADD R211, R211, 0x1, -R8.reuse ;  /* 0x00000001d3d3b824 */ /* 0x100fe200078e0a08 */
[----:B------:R-:W-:Y:S01]  /*6b60*/  ISETP.GE.AND P3, PT, R7, RZ, PT ;  /* 0x000000ff0700720c */ /* 0x000fe20003f66270 */
[----:B------:R-:W-:Y:S02]  /*6b70*/  VIADD R7, R248, 0x80 ;  /* 0x00000080f8077836 */ /* 0x000fe40000000000 */
[----:B------:R-:W-:Y:S02]  /*6b80*/  @!P5 IMAD.MOV R211, RZ, RZ, -R211 ;  /* 0x000000ffffd3d224 */ /* 0x000fe400078e0ad3 */
[----:B------:R-:W-:Y:S01]  /*6b90*/  @!P6 IMAD.IADD R91, R91, 0x1, -R8 ;  /* 0x000000015b5be824 */ /* 0x000fe200078e0a08 */
[----:B------:R-:W-:Y:S01]  /*6ba0*/  IABS R183, R7 ;  /* 0x0000000700b77213 */ /* 0x000fe20000000000 */
[----:B------:R-:W-:-:S02]  /*6bb0*/  IMAD R121, R8, R3, R121 ;  /* 0x0000000308797224 */ /* 0x000fc400078e0279 */
[C---:B------:R-:W-:Y:S01]  /*6bc0*/  IMAD.HI.U32 R4, R9.reuse, R154, RZ ;  /* 0x0000009a09047227 */ /* 0x040fe200078e00ff */
[C---:B------:R-:W-:Y:S02]  /*6bd0*/  ISETP.GT.U32.AND P5, PT, R8.reuse, R91, PT ;  /* 0x0000005b0800720c */ /* 0x040fe40003fa4070 */
[----:B------:R-:W-:Y:S01]  /*6be0*/  ISETP.GT.U32.AND P6, PT, R8, R121, PT ;  /* 0x000000790800720c */ /* 0x000fe20003fc4070 */
[----:B------:R-:W-:-:S04]  /*6bf0*/  IMAD.HI.U32 R3, R9, R183, RZ ;  /* 0x000000b709037227 */ /* 0x000fc800078e00ff */
[----:B------:R-:W-:Y:S02]  /*6c00*/  IMAD.MOV R3, RZ, RZ, -R3 ;  /* 0x000000ffff037224 */ /* 0x000fe400078e0a03 */
[----:B------:R-:W-:Y:S02]  /*6c10*/  IMAD.MOV R5, RZ, RZ, -R4 ;  /* 0x000000ffff057224 */ /* 0x000fe400078e0a04 */
[----:B------:R-:W-:Y:S02]  /*6c20*/  IMAD R183, R8, R3, R183 ;  /* 0x0000000308b77224 */ /* 0x000fe400078e02b7 */
[--C-:B------:R-:W-:Y:S02]  /*6c30*/  @!P5 IMAD.IADD R91, R91, 0x1, -R8.reuse ;  /* 0x000000015b5bd824 */ /* 0x100fe400078e0a08 */
[--C-:B------:R-:W-:Y:S01]  /*6c40*/  @!P2 IMAD.IADD R62, R62, 0x1, -R8.reuse ;  /* 0x000000013e3ea824 */ /* 0x100fe200078e0a08 */
[----:B------:R-:W-:Y:S01]  /*6c50*/  ISETP.GT.U32.AND P5, PT, R8, R183, PT ;  /* 0x000000b70800720c */ /* 0x000fe20003fa4070 */
[----:B------:R-:W-:Y:S01]  /*6c60*/  @!P0 IMAD.IADD R33, R33, 0x1, -R8 ;  /* 0x0000000121218824 */ /* 0x000fe200078e0a08 */
[----:B------:R-:W-:Y:S01]  /*6c70*/  ISETP.GE.AND P2, PT, R6, RZ, PT ;  /* 0x000000ff0600720c */ /* 0x000fe20003f46270 */
[----:B------:R-:W-:Y:S01]  /*6c80*/  IMAD R154, R8, R5, R154 ;  /* 0x00000005089a7224 */ /* 0x000fe200078e029a */
[----:B------:R-:W-:Y:S01]  /*6c90*/  ISETP.GE.AND P0, PT, R10, RZ, PT ;  /* 0x000000ff0a00720c */ /* 0x000fe20003f06270 */
[----:B------:R-:W-:Y:S01]  /*6ca0*/  VIADD R6, R248, 0x81 ;  /* 0x00000081f8067836 */ /* 0x000fe20000000000 */
[----:B------:R-:W-:Y:S01]  /*6cb0*/  @!P6 IADD3 R121, R121, -R8, RZ ;  /* 0x800000087979e210 */ /* 0x000fe20007ffe0ff */
[----:B------:R-:W-:Y:S01]  /*6cc0*/  @!P3 IMAD.MOV R33, RZ, RZ, -R33 ;  /* 0x000000ffff21b224 */ /* 0x000fe200078e0a21 */
[----:B------:R-:W-:Y:S01]  /*6cd0*/  ISETP.GT.U32.AND P3, PT, R8, R154, PT ;  /* 0x0000009a0800720c */ /* 0x000fe20003f64070 */
        /* <DEDUP_REMOVED lines=9> */
[----:B------:R-:W-:Y:S02]  /*6d70*/  IMAD.MOV R5, RZ, RZ, -R3 ;  /* 0x000000ffff057224 */ /* 0x000fe400078e0a03 */
[----:B------:R-:W-:-:S04]  /*6d80*/  IMAD.HI.U32 R3, R9, R4, RZ ;  /* 0x0000000409037227 */ /* 0x000fc800078e00ff */
[----:B------:R-:W-:Y:S02]  /*6d90*/  @!P3 IMAD.IADD R154, R154, 0x1, -R8 ;  /* 0x000000019a9ab824 */ /* 0x000fe400078e0a08 */
[----:B------:R-:W-:Y:S02]  /*6da0*/  IMAD.MOV R3, RZ, RZ, -R3 ;  /* 0x000000ffff037224 */ /* 0x000fe400078e0a03 */
[----:B------:R-:W-:Y:S01]  /*6db0*/  @!P4 IMAD.MOV R2, RZ, RZ, -R2 ;  /* 0x000000ffff02c224 */ /* 0x000fe200078e0a02 */
[C---:B------:R-:W-:Y:S01]  /*6dc0*/  ISETP.GT.U32.AND P3, PT, R8.reuse, R154, PT ;  /* 0x0000009a0800720c */ /* 0x040fe20003f64070 */
[----:B------:R-:W-:Y:S01]  /*6dd0*/  IMAD R3, R8, R3, R4 ;  /* 0x0000000308037224 */ /* 0x000fe200078e0204 */
[----:B------:R-:W-:Y:S01]  /*6de0*/  ISETP.GE.AND P4, PT, R11, RZ, PT ;  /* 0x000000ff0b00720c */ /* 0x000fe20003f86270 */
[--C-:B------:R-:W-:Y:S02]  /*6df0*/  @!P5 IMAD.IADD R183, R183, 0x1, -R8.reuse ;  /* 0x00000001b7b7d824 */ /* 0x100fe400078e0a08 */
[----:B------:R-:W-:Y:S01]  /*6e00*/  @!P1 IMAD.IADD R62, R62, 0x1, -R8 ;  /* 0x000000013e3e9824 */ /* 0x000fe200078e0a08 */
[----:B------:R-:W-:Y:S01]  /*6e10*/  ISETP.GT.U32.AND P5, PT, R8, R3, PT ;  /* 0x000000030800720c */ /* 0x000fe20003fa4070 */
[----:B------:R-:W-:Y:S01]  /*6e20*/  VIADD R11, R248, 0x83 ;  /* 0x00000083f80b7836 */ /* 0x000fe20000000000 */
[----:B------:R-:W-:Y:S01]  /*6e30*/  ISETP.GE.AND P1, PT, R12, RZ, PT ;  /* 0x000000ff0c00720c */ /* 0x000fe20003f26270 */
[----:B------:R-:W-:-:S02]  /*6e40*/  VIADD R12, R248, 0x84 ;  /* 0x00000084f80c7836 */ /* 0x000fc40000000000 */
[----:B------:R-:W-:Y:S01]  /*6e50*/  @!P0 IMAD.MOV R62, RZ, RZ, -R62 ;  /* 0x000000ffff3e8224 */ /* 0x000fe200078e0a3e */
[----:B------:R-:W-:Y:S01]  /*6e60*/  ISETP.GT.U32.AND P0, PT, R8, R121, PT ;  /* 0x000000790800720c */ /* 0x000fe20003f04070 */
[----:B------:R-:W-:Y:S01]  /*6e70*/  @!P3 IMAD.IADD R154, R154, 0x1, -R8 ;  /* 0x000000019a9ab824 */ /* 0x000fe200078e0a08 */
[----:B------:R-:W-:Y:S01]  /*6e80*/  ISETP.GE.AND P3, PT, R6, RZ, PT ;  /* 0x000000ff0600720c */ /* 0x000fe20003f66270 */
[----:B------:R-:W-:Y:S01]  /*6e90*/  VIADD R6, R248, 0x85 ;  /* 0x00000085f8067836 */ /* 0x000fe20000000000 */
[----:B------:R-:W-:Y:S01]  /*6ea0*/  IABS R34, R11 ;  /* 0x0000000b00227213 */ /* 0x000fe20000000000 */
[----:B------:R-:W-:Y:S01]  /*6eb0*/  IMAD R212, R8, R5, R212 ;  /* 0x0000000508d47224 */ /* 0x000fe200078e02d4 */
[----:B------:R-:W-:Y:S01]  /*6ec0*/  IABS R63, R12 ;  /* 0x0000000c003f7213 */ /* 0x000fe20000000000 */
[----:B------:R-:W-:Y:S01]  /*6ed0*/  @!P5 IMAD.IADD R3, R3, 0x1, -R8 ;  /* 0x000000010303d824 */ /* 0x000fe200078e0a08 */
[----:B------:R-:W-:Y:S01]  /*6ee0*/  IABS R92, R6 ;  /* 0x00000006005c7213 */ /* 0x000fe20000000000 */
[----:B------:R-:W-:-:S03]  /*6ef0*/  IMAD.HI.U32 R4, R9, R34, RZ ;  /* 0x0000002209047227 */ /* 0x000fc600078e00ff */
[----:B------:R-:W-:Y:S01]  /*6f00*/  ISETP.GT.U32.AND P5, PT, R8, R3, PT ;  /* 0x000000030800720c */ /* 0x000fe20003fa4070 */
[----:B------:R-:W-:-:S04]  /*6f10*/  IMAD.HI.U32 R5, R9, R63, RZ ;  /* 0x0000003f09057227 */ /* 0x000fc800078e00ff */
[----:B------:R-:W-:Y:S02]  /*6f20*/  IMAD.MOV R7, RZ, RZ, -R4 ;  /* 0x000000ffff077224 */ /* 0x000fe400078e0a04 */
[----:B------:R-:W-:Y:S02]  /*6f30*/  IMAD.MOV R5, RZ, RZ, -R5 ;  /* 0x000000ffff057224 */ /* 0x000fe400078e0a05 */
[----:B------:R-:W-:-:S04]  /*6f40*/  IMAD.HI.U32 R4, R9, R92, RZ ;  /* 0x0000005c09047227 */ /* 0x000fc800078e00ff */
[----:B------:R-:W-:Y:S01]  /*6f50*/  @!P0 IMAD.IADD R121, R121, 0x1, -R8 ;  /* 0x0000000179798824 */ /* 0x000fe200078e0a08 */
[C---:B------:R-:W-:Y:S01]  /*6f60*/  ISETP.GT.U32.AND P0, PT, R8.reuse, R212, PT ;  /* 0x000000d40800720c */ /* 0x040fe20003f04070 */
[C---:B------:R-:W-:Y:S02]  /*6f70*/  IMAD R63, R8.reuse, R5, R63 ;  /* 0x00000005083f7224 */ /* 0x040fe400078e023f */
[----:B------:R-:W-:Y:S02]  /*6f80*/  IMAD.MOV R5, RZ, RZ, -R4 ;  /* 0x000000ffff057224 */ /* 0x000fe400078e0a04 */
[----:B------:R-:W-:Y:S02]  /*6f90*/  @!P5 IMAD.IADD R3, R3, 0x1, -R8 ;  /* 0x000000010303d824 */ /* 0x000fe400078e0a08 */
[C---:B------:R-:W-:Y:S02]  /*6fa0*/  IMAD R92, R8.reuse, R5, R92 ;  /* 0x00000005085c7224 */ /* 0x040fe400078e025c */
[----:B------:R-:W-:Y:S01]  /*6fb0*/  @!P6 IMAD.MOV R183, RZ, RZ, -R183 ;  /* 0x000000ffffb7e224 */ /* 0x000fe200078e0ab7 */
[C---:B------:R-:W-:Y:S01]  /*6fc0*/  ISETP.GT.U32.AND P6, PT, R8.reuse, R63, PT ;  /* 0x0000003f0800720c */ /* 0x040fe20003fc4070 */
[C---:B------:R-:W-:Y:S01]  /*6fd0*/  IMAD R34, R8.reuse, R7, R34 ;  /* 0x0000000708227224 */ /* 0x040fe200078e0222 */
[----:B------:R-:W-:Y:S01]  /*6fe0*/  ISETP.GT.U32.AND P5, PT, R8, R92, PT ;  /* 0x0000005c0800720c */ /* 0x000fe20003fa4070 */
[----:B------:R-:W-:Y:S01]  /*6ff0*/  @!P0 IMAD.IADD R212, R212, 0x1, -R8 ;  /* 0x00000001d4d48824 */ /* 0x000fe200078e0a08 */
[----:B------:R-:W-:Y:S01]  /*7000*/  ISETP.GE.AND P0, PT, R10, RZ, PT ;  /* 0x000000ff0a00720c */ /* 0x000fe20003f06270 */
[----:B------:R-:W-:-:S02]  /*7010*/  VIADD R10, R248, 0x86 ;  /* 0x00000086f80a7836 */ /* 0x000fc40000000000 */
[----:B------:R-:W-:Y:S02]  /*7020*/  VIADD R7, R248, 0x87 ;  /* 0x00000087f8077836 */ /* 0x000fe40000000000 */
[----:B------:R-:W-:Y:S01]  /*7030*/  @!P2 IMAD.MOV R91, RZ, RZ, -R91 ;  /* 0x000000ffff5ba224 */ /* 0x000fe200078e0a5b */
[----:B------:R-:W-:Y:S01]  /*7040*/  IABS R126, R10 ;  /* 0x0000000a007e7213 */ /* 0x000fe20000000000 */
[----:B------:R-:W-:Y:S01]  /*7050*/  @!P4 IMAD.MOV R121, RZ, RZ, -R121 ;  /* 0x000000ffff79c224 */ /* 0x000fe200078e0a79 */
[C---:B------:R-:W-:Y:S01]  /*7060*/  ISETP.GT.U32.AND P2, PT, R8.reuse, R212, PT ;  /* 0x000000d40800720c */ /* 0x040fe20003f44070 */
[--C-:B------:R-:W-:Y:S01]  /*7070*/  @!P6 IMAD.IADD R63, R63, 0x1, -R8.reuse ;  /* 0x000000013f3fe824 */ /* 0x100fe200078e0a08 */
[----:B------:R-:W-:Y:S01]  /*7080*/  ISETP.GT.U32.AND P4, PT, R8, R34, PT ;  /* 0x000000220800720c */ /* 0x000fe20003f84070 */
[----:B------:R-:W-:Y:S01]  /*7090*/  @!P5 IMAD.IADD R92, R92, 0x1, -R8 ;  /* 0x000000015c5cd824 */ /* 0x000fe200078e0a08 */
[----:B------:R-:W-:Y:S01]  /*70a0*/  IABS R155, R7 ;  /* 0x00000007009b7213 */ /* 0x000fe20000000000 */
[----:B------:R-:W-:Y:S01]  /*70b0*/  IMAD.HI.U32 R4, R9, R126, RZ ;  /* 0x0000007e09047227 */ /* 0x000fe200078e00ff */
[----:B------:R-:W-:-:S02]  /*70c0*/  ISETP.GT.U32.AND P6, PT, R8, R63, PT ;  /* 0x0000003f0800720c */ /* 0x000fc40003fc4070 */
[----:B------:R-:W-:Y:S01]  /*70d0*/  ISETP.GT.U32.AND P5, PT, R8, R92, PT ;  /* 0x0000005c0800720c */ /* 0x000fe20003fa4070 */
[----:B------:R-:W-:Y:S01]  /*70e0*/  IMAD.MOV R5, RZ, RZ, -R4 ;  /* 0x000000ffff057224 */ /* 0x000fe200078e0a04 */
[----:B------:R-:W-:Y:S01]  /*70f0*/  @!P0 IADD3 R3, -R3, RZ, RZ ;  /* 0x000000ff03038210 */ /* 0x000fe20007ffe1ff */
[----:B------:R-:W-:Y:S01]  /*7100*/  IMAD.HI.U32 R4, R9, R155, RZ ;  /* 0x0000009b09047227 */ /* 0x000fe200078e00ff */
[----:B------:R-:W-:-:S03]  /*7110*/  ISETP.GE.AND P0, PT, R10, RZ, PT ;  /* 0x000000ff0a00720c */ /* 0x000fc60003f06270 */
[----:B------:R-:W-:Y:S02]  /*7120*/  IMAD.MOV R4, RZ, RZ, -R4 ;  /* 0x000000ffff047224 */ /* 0x000fe400078e0a04 */
[--C-:B------:R-:W-:Y:S01]  /*7130*/  @!P2 IMAD.IADD R212, R212, 0x1, -R8.reuse ;  /* 0x00000001d4d4a824 */ /* 0x100fe200078e0a08 */
[----:B------:R-:W-:Y:S01]  /*7140*/  ISETP.GE.AND P2, PT, R12, RZ, PT ;  /* 0x000000ff0c00720c */ /* 0x000fe20003f46270 */
[----:B------:R-:W-:Y:S01]  /*7150*/  @!P4 IMAD.IADD R34, R34, 0x1, -R8 ;  /* 0x000000012222c824 */ /* 0x000fe200078e0a08 */
[----:B------:R-:W-:Y:S01]  /*7160*/  ISETP.GE.AND P4, PT, R6, RZ, PT ;  /* 0x000000ff0600720c */ /* 0x000fe20003f86270 */
[C---:B------:R-:W-:Y:S02]  /*7170*/  IMAD R155, R8.reuse, R4, R155 ;  /* 0x00000004089b7224 */ /* 0x040fe400078e029b */
[----:B------:R-:W-:Y:S01]  /*7180*/  @!P3 IMAD.MOV R212, RZ, RZ, -R212 ;  /* 0x000000ffffd4b224 */ /* 0x000fe200078e0ad4 */
[----:B------:R-:W-:Y:S01]  /*7190*/  ISETP.GT.U32.AND P3, PT, R8, R34, PT ;  /* 0x000000220800720c */ /* 0x000fe20003f64070 */
[----:B------:R-:W-:Y:S01]  /*71a0*/  @!P5 IMAD.IADD R92, R92, 0x1, -R8 ;  /* 0x000000015c5cd824 */ /* 0x000fe200078e0a08 */
[----:B------:R-:W-:Y:S01]  /*71b0*/  ISETP.GT.U32.AND P5, PT, R8, R155, PT ;  /* 0x0000009b0800720c */ /* 0x000fe20003fa4070 */
[----:B------:R-:W-:Y:S01]  /*71c0*/  @!P1 IMAD.MOV R154, RZ, RZ, -R154 ;  /* 0x000000ffff9a9224 */ /* 0x000fe200078e0a9a */
[----:B------:R-:W-:Y:S01]  /*71d0*/  ISETP.GE.AND P1, PT, R11, RZ, PT ;  /* 0x000000ff0b00720c */ /* 0x000fe20003f26270 */
[----:B------:R-:W-:-:S02]  /*71e0*/  VIADD R11, R248, 0x88 ;  /* 0x00000088f80b7836 */ /* 0x000fc40000000000 */
[----:B------:R-:W-:Y:S01]  /*71f0*/  @!P6 IMAD.IADD R63, R63, 0x1, -R8 ;  /* 0x000000013f3fe824 */ /* 0x000fe200078e0a08 */
[----:B------:R-:W-:Y:S01]  /*7200*/  ISETP.GE.AND P6, PT, R7, RZ, PT ;  /* 0x000000ff0700720c */ /* 0x000fe20003fc6270 */
[----:B------:R-:W-:Y:S01]  /*7210*/  IMAD R126, R8, R5, R126 ;  /* 0x00000005087e7224 */ /* 0x000fe200078e027e */
[----:B------:R-:W-:Y:S01]  /*7220*/  IABS R184, R11 ;  /* 0x0000000b00b87213 */ /* 0x000fe20000000000 */
[----:B------:R-:W-:Y:S02]  /*7230*/  VIADD R7, R248, 0x89 ;  /* 0x00000089f8077836 */ /* 0x000fe40000000000 */
[--C-:B------:R-:W-:Y:S01]  /*7240*/  @!P3 IMAD.IADD R34, R34, 0x1, -R8.reuse ;  /* 0x000000012222b824 */ /* 0x100fe200078e0a08 */
[----:B------:R-:W-:Y:S01]  /*7250*/  ISETP.GT.U32.AND P3, PT, R8, R126, PT ;  /* 0x0000007e0800720c */ /* 0x000fe20003f64070 */
[----:B------:R-:W-:Y:S01]  /*7260*/  @!P5 IMAD.IADD R155, R155, 0x1, -R8 ;  /* 0x000000019b9bd824 */ /* 0x000fe200078e0a08 */
[----:B------:R-:W-:Y:S01]  /*7270*/  IABS R213, R7 ;  /* 0x0000000700d57213 */ /* 0x000fe20000000000 */
[----:B------:R-:W-:-:S03]  /*7280*/  IMAD.HI.U32 R4, R9, R184, RZ ;  /* 0x000000b809047227 */ /* 0x000fc600078e00ff */
[----:B------:R-:W-:Y:S01]  /*7290*/  ISETP.GT.U32.AND P5, PT, R8, R155, PT ;  /* 0x0000009b0800720c */ /* 0x000fe20003fa4070 */
[----:B------:R-:W-:Y:S02]  /*72a0*/  IMAD.MOV R5, RZ, RZ, -R4 ;  /* 0x000000ffff057224 */ /* 0x000fe400078e0a04 */
[----:B------:R-:W-:-:S04]  /*72b0*/  IMAD.HI.U32 R4, R9, R213, RZ ;  /* 0x000000d509047227 */ /* 0x000fc800078e00ff */
[----:B------:R-:W-:Y:S02]  /*72c0*/  IMAD.MOV R4, RZ, RZ, -R4 ;  /* 0x000000ffff047224 */ /* 0x000fe400078e0a04 */
[----:B------:R-:W-:Y:S02]  /*72d0*/  VIADD R10, R248, 0x8a ;  /* 0x0000008af80a7836 */ /* 0x000fe40000000000 */
[----:B------:R-:W-:Y:S01]  /*72e0*/  @!P3 IMAD.IADD R126, R126, 0x1, -R8 ;  /* 0x000000017e7eb824 */ /* 0x000fe200078e0a08 */
[----:B------:R-:W-:Y:S01]  /*72f0*/  ISETP.GE.AND P3, PT, R11, RZ, PT ;  /* 0x000000ff0b00720c */ /* 0x000fe20003f66270 */
[C---:B------:R-:W-:Y:S01]  /*7300*/  IMAD R213, R8.reuse, R4, R213 ;  /* 0x0000000408d57224 */ /* 0x040fe200078e02d5 */
[----:B------:R-:W-:Y:S01]  /*7310*/  IABS R6, R10 ;  /* 0x0000000a00067213 */ /* 0x000fe20000000000 */
[----:B------:R-:W-:Y:S01]  /*7320*/  @!P1 IMAD.MOV R34, RZ, RZ, -R34 ;  /* 0x000000ffff229224 */ /* 0x000fe200078e0a22 */
[C---:B------:R-:W-:Y:S01]  /*7330*/  ISETP.GT.U32.AND P1, PT, R8.reuse, R126, PT ;  /* 0x0000007e0800720c */ /* 0x040fe20003f24070 */
[----:B------:R-:W-:Y:S01]  /*7340*/  @!P5 IMAD.IADD R155, R155, 0x1, -R8 ;  /* 0x000000019b9bd824 */ /* 0x000fe200078e0a08 */
[C---:B------:R-:W-:Y:S01]  /*7350*/  ISETP.GT.U32.AND P5, PT, R8.reuse, R213, PT ;  /* 0x000000d50800720c */ /* 0x040fe20003fa4070 */
[----:B------:R-:W-:-:S02]  /*7360*/  IMAD R184, R8, R5, R184 ;  /* 0x0000000508b87224 */ /* 0x000fc400078e02b8 */
[----:B------:R-:W-:-:S04]  /*7370*/  IMAD.HI.U32 R5, R9, R6, RZ ;  /* 0x0000000609057227 */ /* 0x000fc800078e00ff */
[----:B------:R-:W-:Y:S01]  /*7380*/  @!P2 IMAD.MOV R63, RZ, RZ, -R63 ;  /* 0x000000ffff3fa224 */ /* 0x000fe200078e0a3f */
[----:B------:R-:W-:Y:S01]  /*7390*/  ISETP.GT.U32.AND P2, PT, R8, R184, PT ;  /* 0x000000b80800720c */ /* 0x000fe20003f44070 */
[----:B------:R-:W-:Y:S01]  /*73a0*/  @!P4 IMAD.MOV R92, RZ, RZ, -R92 ;  /* 0x000000ffff5cc224 */ /* 0x000fe200078e0a5c */
[----:B------:R-:W-:Y:S01]  /*73b0*/  ISETP.GE.AND P4, PT, R7, RZ, PT ;  /* 0x000000ff0700720c */ /* 0x000fe20003f86270 */
[----:B------:R-:W-:Y:S02]  /*73c0*/  IMAD.MOV R5, RZ, RZ, -R5 ;  /* 0x000000ffff057224 */ /* 0x000fe400078e0a05 */
[----:B------:R-:W-:Y:S02]  /*73d0*/  VIADD R7, R248, 0x8b ;  /* 0x0000008bf8077836 */ /* 0x000fe40000000000 */
[----:B------:R-:W-:Y:S01]  /*73e0*/  @!P1 IMAD.IADD R126, R126, 0x1, -R8 ;  /* 0x000000017e7e9824 */ /* 0x000fe200078e0a08 */
[----:B------:R-:W-:Y:S01]  /*73f0*/  ISETP.GE.AND P1, PT, R10, RZ, PT ;  /* 0x000000ff0a00720c */ /* 0x000fe20003f26270 */
[----:B------:R-:W-:Y:S01]  /*7400*/  IMAD R4, R8, R5, R6 ;  /* 0x0000000508047224 */ /* 0x000fe200078e0206 */
[----:B------:R-:W-:Y:S01]  /*7410*/  IABS R35, R7 ;  /* 0x0000000700237213 */ /* 0x000fe20000000000 */
[----:B------:R-:W-:-:S02]  /*7420*/  @!P5 IMAD.IADD R213, R213, 0x1, -R8 ;  /* 0x00000001d5d5d824 */ /* 0x000fc400078e0a08 */
[----:B------:R-:W-:Y:S01]  /*7430*/  @!P0 IMAD.MOV R126, RZ, RZ, -R126 ;  /* 0x000000ffff7e8224 */ /* 0x000fe200078e0a7e */
[C---:B------:R-:W-:Y:S01]  /*7440*/  ISETP.GT.U32.AND P0, PT, R8.reuse, R4, PT ;  /* 0x000000040800720c */ /* 0x040fe20003f04070 */
[----:B------:R-:W-:Y:S01]  /*7450*/  IMAD.HI.U32 R5, R9, R35, RZ ;  /* 0x0000002309057227 */ /* 0x000fe200078e00ff */
[----:B------:R-:W-:-:S03]  /*7460*/  ISETP.GT.U32.AND P5, PT, R8, R213, PT ;  /* 0x000000d50800720c */ /* 0x000fc60003fa4070 */
[--C-:B------:R-:W-:Y:S02]  /*7470*/  @!P2 IMAD.IADD R184, R184, 0x1, -R8.reuse ;  /* 0x00000001b8b8a824 */ /* 0x100fe400078e0a08 */
[----:B------:R-:W-:Y:S01]  /*7480*/  @!P6 IMAD.MOV R155, RZ, RZ, -R155 ;  /* 0x000000ffff9be224 */ /* 0x000fe200078e0a9b */
[----:B------:R-:W-:Y:S01]  /*7490*/  ISETP.GE.AND P6, PT, R7, RZ, PT ;  /* 0x000000ff0700720c */ /* 0x000fe20003fc6270 */
[----:B------:R-:W-:Y:S01]  /*74a0*/  IMAD.MOV R7, RZ, RZ, -R5 ;  /* 0x000000ffff077224 */ /* 0x000fe200078e0a05 */
[----:B------:R-:W-:Y:S01]  /*74b0*/  ISETP.GT.U32.AND P2, PT, R8, R184, PT ;  /* 0x000000b80800720c */ /* 0x000fe20003f44070 */
[----:B------:R-:W-:Y:S02]  /*74c0*/  VIADD R6, R248, 0x8c ;  /* 0x0000008cf8067836 */ /* 0x000fe40000000000 */
[----:B------:R-:W-:Y:S02]  /*74d0*/  IMAD R35, R8, R7, R35 ;  /* 0x0000000708237224 */ /* 0x000fe400078e0223 */
[----:B------:R-:W-:Y:S01]  /*74e0*/  VIADD R10, R248, 0x8d ;  /* 0x0000008df80a7836 */ /* 0x000fe20000000000 */
[----:B------:R-:W-:Y:S01]  /*74f0*/  IABS R64, R6 ;  /* 0x0000000600407213 */ /* 0x000fe20000000000 */
[----:B------:R-:W-:-:S02]  /*7500*/  @!P0 IMAD.IADD R4, R4, 0x1, -R8 ;  /* 0x0000000104048824 */ /* 0x000fc400078e0a08 */
[--C-:B------:R-:W-:Y:S01]  /*7510*/  @!P5 IMAD.IADD R213, R213, 0x1, -R8.reuse ;  /* 0x00000001d5d5d824 */ /* 0x100fe200078e0a08 */
[C---:B------:R-:W-:Y:S01]  /*7520*/  ISETP.GT.U32.AND P5, PT, R8.reuse, R35, PT ;  /* 0x000000230800720c */ /* 0x040fe20003fa4070 */
[C---:B------:R-:W-:Y:S01]  /*7530*/  IMAD.HI.U32 R5, R9.reuse, R64, RZ ;  /* 0x0000004009057227 */ /* 0x040fe200078e00ff */
[----:B------:R-:W-:Y:S02]  /*7540*/  IABS R93, R10 ;  /* 0x0000000a005d7213 */ /* 0x000fe40000000000 */
[----:B------:R-:W-:Y:S01]  /*7550*/  ISETP.GT.U32.AND P0, PT, R8, R4, PT ;  /* 0x000000040800720c */ /* 0x000fe20003f04070 */
[----:B------:R-:W-:Y:S01]  /*7560*/  @!P2 IMAD.IADD R184, R184, 0x1, -R8 ;  /* 0x00000001b8b8a824 */ /* 0x000fe200078e0a08 */
[----:B------:R-:W-:Y:S01]  /*7570*/  ISETP.GE.AND P2, PT, R6, RZ, PT ;  /* 0x000000ff0600720c */ /* 0x000fe20003f46270 */
[----:B------:R-:W-:-:S04]  /*7580*/  IMAD.HI.U32 R6, R9, R93, RZ ;  /* 0x0000005d09067227 */ /* 0x000fc800078e00ff */
[----:B------:R-:W-:Y:S01]  /*7590*/  @!P3 IMAD.MOV R184, RZ, RZ, -R184 ;  /* 0x000000ffffb8b224 */ /* 0x000fe200078e0ab8 */
[----:B------:R-:W-:Y:S01]  /*75a0*/  ISETP.GE.AND P3, PT, R10, RZ, PT ;  /* 0x000000ff0a00720c */ /* 0x000fe20003f66270 */
[----:B------:R-:W-:Y:S02]  /*75b0*/  IMAD.MOV R5, RZ, RZ, -R5 ;  /* 0x000000ffff057224 */ /* 0x000fe400078e0a05 */
[----:B------:R-:W-:Y:S02]  /*75c0*/  IMAD.MOV R6, RZ, RZ, -R6 ;  /* 0x000000ffff067224 */ /* 0x000fe400078e0a06 */
[----:B------:R-:W-:Y:S02]  /*75d0*/  VIADD R10, R248, 0x8f ;  /* 0x0000008ff80a7836 */ /* 0x000fe40000000000 */
[----:B------:R-:W-:Y:S02]  /*75e0*/  @!P5 IMAD.IADD R35, R35, 0x1, -R8 ;  /* 0x000000012323d824 */ /* 0x000fe400078e0a08 */
[C---:B------:R-:W-:Y:S01]  /*75f0*/  IMAD R64, R8.reuse, R5, R64 ;  /* 0x0000000508407224 */ /* 0x040fe200078e0240 */
[----:B------:R-:W-:Y:S01]  /*7600*/  IABS R156, R10 ;  /* 0x0000000a009c7213 */ /* 0x000fe20000000000 */
[C---:B------:R-:W-:Y:S01]  /*7610*/  IMAD R93, R8.reuse, R6, R93 ;  /* 0x00000006085d7224 */ /* 0x040fe200078e025d */
[----:B------:R-:W-:Y:S01]  /*7620*/  ISETP.GT.U32.AND P5, PT, R8, R35, PT ;  /* 0x000000230800720c */ /* 0x000fe20003fa4070 */
[----:B------:R-:W-:Y:S01]  /*7630*/  @!P0 IMAD.IADD R4, R4, 0x1, -R8 ;  /* 0x0000000104048824 */ /* 0x000fe200078e0a08 */
[----:B------:R-:W-:Y:S01]  /*7640*/  IADD3 R5, R248, 0x8e, RZ ;  /* 0x0000008ef8057810 */ /* 0x000fe20007ffe0ff */
[----:B------:R-:W-:Y:S01]  /*7650*/  @!P4 IMAD.MOV R213, RZ, RZ, -R213 ;  /* 0x000000ffffd5c224 */ /* 0x000fe200078e0ad5 */
[C---:B------:R-:W-:Y:S01]  /*7660*/  ISETP.GT.U32.AND P4, PT, R8.reuse, R64, PT ;  /* 0x000000400800720c */ /* 0x040fe20003f84070 */
[----:B------:R-:W-:Y:S01]  /*7670*/  @!P1 IMAD.MOV R4, RZ, RZ, -R4 ;  /* 0x000000ffff049224 */ /* 0x000fe200078e0a04 */
[----:B------:R-:W-:Y:S01]  /*7680*/  ISETP.GT.U32.AND P1, PT, R8, R93, PT ;  /* 0x0000005d0800720c */ /* 0x000fe20003f24070 */
[----:B------:R-:W-:Y:S01]  /*7690*/  IMAD.HI.U32 R6, R9, R156, RZ ;  /* 0x0000009c09067227 */ /* 0x000fe200078e00ff */
[----:B------:R-:W-:-:S02]  /*76a0*/  IABS R127, R5 ;  /* 0x00000005007f7213 */ /* 0x000fc40000000000 */
[----:B------:R-:W-:Y:S01]  /*76b0*/  ISETP.GE.AND P0, PT, R5, RZ, PT ;  /* 0x000000ff0500720c */ /* 0x000fe20003f06270 */
[----:B------:R-:W-:Y:S02]  /*76c0*/  IMAD.MOV R11, RZ, RZ, -R6 ;  /* 0x000000ffff0b7224 */ /* 0x000fe400078e0a06 */
[----:B------:R-:W-:Y:S01]  /*76d0*/  @!P5 IMAD.IADD R35, R35, 0x1, -R8 ;  /* 0x000000012323d824 */ /* 0x000fe200078e0a08 */
[----:B------:R-:W-:Y:S01]  /*76e0*/  ISETP.GE.AND P5, PT, R10, RZ, PT ;  /* 0x000000ff0a00720c */ /* 0x000fe20003fa6270 */
[----:B------:R-:W-:Y:S02]  /*76f0*/  IMAD R156, R8, R11, R156 ;  /* 0x0000000b089c7224 */ /* 0x000fe400078e029c */
[----:B------:R-:W-:Y:S02]  /*7700*/  VIADD R13, R248, 0x91 ;  /* 0x00000091f80d7836 */ /* 0x000fe40000000000 */
[--C-:B------:R-:W-:Y:S02]  /*7710*/  @!P4 IMAD.IADD R64, R64, 0x1, -R8.reuse ;  /* 0x000000014040c824 */ /* 0x100fe400078e0a08 */
[----:B------:R-:W-:Y:S01]  /*7720*/  @!P1 IMAD.IADD R93, R93, 0x1, -R8 ;  /* 0x000000015d5d9824 */ /* 0x000fe200078e0a08 */
[----:B------:R-:W-:Y:S01]  /*7730*/  IABS R214, R13 ;  /* 0x0000000d00d67213 */ /* 0x000fe20000000000 */
[----:B------:R-:W-:Y:S01]  /*7740*/  @!P6 IMAD.MOV R35, RZ, RZ, -R35 ;  /* 0x000000ffff23e224 */ /* 0x000fe200078e0a23 */
[----:B------:R-:W-:Y:S01]  /*7750*/  ISETP.GT.U32.AND P6, PT, R8, R156, PT ;  /* 0x0000009c0800720c */ /* 0x000fe20003fc4070 */
[----:B------:R-:W-:Y:S01]  /*7760*/  VIADD R12, R248, 0x90 ;  /* 0x00000090f80c7836 */ /* 0x000fe20000000000 */
[C---:B------:R-:W-:Y:S01]  /*7770*/  ISETP.GT.U32.AND P4, PT, R8.reuse, R64, PT ;  /* 0x000000400800720c */ /* 0x040fe20003f84070 */
[----:B------:R-:W-:Y:S01]  /*7780*/  IMAD.HI.U32 R5, R9, R127, RZ ;  /* 0x0000007f09057227 */ /* 0x000fe200078e00ff */
[----:B------:R-:W-:-:S02]  /*7790*/  ISETP.GT.U32.AND P1, PT, R8, R93, PT ;  /* 0x0000005d0800720c */ /* 0x000fc40003f24070 */
[----:B------:R-:W-:Y:S01]  /*77a0*/  IABS R185, R12 ;  /* 0x0000000c00b97213 */ /* 0x000fe20000000000 */
[----:B------:R-:W-:Y:S02]  /*77b0*/  IMAD.MOV R7, RZ, RZ, -R5 ;  /* 0x000000ffff077224 */ /* 0x000fe400078e0a05 */
[----:B------:R-:W-:Y:S02]  /*77c0*/  VIADD R10, R248, 0x92 ;  /* 0x00000092f80a7836 */ /* 0x000fe40000000000 */
[----:B------:R-:W-:-:S04]  /*77d0*/  IMAD.HI.U32 R6, R9, R214, RZ ;  /* 0x000000d609067227 */ /* 0x000fc800078e00ff */
[----:B------:R-:W-:-:S04]  /*77e0*/  IMAD.HI.U32 R5, R9, R185, RZ ;  /* 0x000000b909057227 */ /* 0x000fc800078e00ff */
[----:B------:R-:W-:Y:S02]  /*77f0*/  IMAD R127, R8, R7, R127 ;  /* 0x00000007087f7224 */ /* 0x000fe400078e027f */
[----:B------:R-:W-:Y:S01]  /*7800*/  IMAD.MOV R7, RZ, RZ, -R6 ;  /* 0x000000ffff077224 */ /* 0x000fe200078e0a06 */
[----:B------:R-:W-:Y:S01]  /*7810*/  IABS R6, R10 ;  /* 0x0000000a00067213 */ /* 0x000fe20000000000 */
[--C-:B------:R-:W-:Y:S02]  /*7820*/  @!P6 IMAD.IADD R156, R156, 0x1, -R8.reuse ;  /* 0x000000019c9ce824 */ /* 0x100fe400078e0a08 */
[----:B------:R-:W-:Y:S02]  /*7830*/  IMAD.MOV R5, RZ, RZ, -R5 ;  /* 0x000000ffff057224 */ /* 0x000fe400078e0a05 */
[----:B------:R-:W-:Y:S01]  /*7840*/  @!P4 IMAD.IADD R64, R64, 0x1, -R8 ;  /* 0x000000014040c824 */ /* 0x000fe200078e0a08 */
[C---:B------:R-:W-:Y:S01]  /*7850*/  ISETP.GT.U32.AND P4, PT, R8.reuse, R127, PT ;  /* 0x0000007f0800720c */ /* 0x040fe20003f84070 */
[C---:B------:R-:W-:Y:S01]  /*7860*/  IMAD R214, R8.reuse, R7, R214 ;  /* 0x0000000708d67224 */ /* 0x040fe200078e02d6 */
[----:B------:R-:W-:Y:S01]  /*7870*/  ISETP.GT.U32.AND P6, PT, R8, R156, PT ;  /* 0x0000009c0800720c */ /* 0x000fe20003fc4070 */
[----:B------:R-:W-:-:S02]  /*7880*/  @!P1 IMAD.IADD R93, R93, 0x1, -R8 ;  /* 0x000000015d5d9824 */ /* 0x000fc400078e0a08 */
[----:B------:R-:W-:Y:S02]  /*7890*/  IMAD R185, R8, R5, R185 ;  /* 0x0000000508b97224 */ /* 0x000fe400078e02b9 */
[----:B------:R-:W-:-:S03]  /*78a0*/  IMAD.HI.U32 R5, R9, R6, RZ ;  /* 0x0000000609057227 */ /* 0x000fc600078e00ff */
[C---:B------:R-:W-:Y:S01]  /*78b0*/  ISETP.GT.U32.AND P1, PT, R8.reuse, R185, PT ;  /* 0x000000b90800720c */ /* 0x040fe20003f24070 */
[----:B------:R-:W-:Y:S01]  /*78c0*/  @!P3 IMAD.MOV R93, RZ, RZ, -R93 ;  /* 0x000000ffff5db224 */ /* 0x000fe200078e0a5d */
[----:B------:R-:W-:Y:S01]  /*78d0*/  ISETP.GT.U32.AND P3, PT, R8, R214, PT ;  /* 0x000000d60800720c */ /* 0x000fe20003f64070 */
[----:B------:R-:W-:Y:S02]  /*78e0*/  IMAD.MOV R5, RZ, RZ, -R5 ;  /* 0x000000ffff057224 */ /* 0x000fe400078e0a05 */
[----:B------:R-:W-:Y:S01]  /*78f0*/  @!P2 IMAD.MOV R64, RZ, RZ, -R64 ;  /* 0x000000ffff40a224 */ /* 0x000fe200078e0a40 */
[----:B------:R-:W-:Y:S01]  /*7900*/  ISETP.GE.AND P2, PT, R12, RZ, PT ;  /* 0x000000ff0c00720c */ /* 0x000fe20003f46270 */
[----:B------:R-:W-:Y:S02]  /*7910*/  IMAD R5, R8, R5, R6 ;  /* 0x0000000508057224 */ /* 0x000fe400078e0206 */
[----:B------:R-:W-:Y:S02]  /*7920*/  VIADD R12, R248, 0x93 ;  /* 0x00000093f80c7836 */ /* 0x000fe40000000000 */
[----:B------:R-:W-:-:S02]  /*7930*/  @!P4 IMAD.IADD R127, R127, 0x1, -R8 ;  /* 0x000000017f7fc824 */ /* 0x000fc400078e0a08 */
[--C-:B------:R-:W-:Y:S01]  /*7940*/  @!P6 IMAD.IADD R156, R156, 0x1, -R8.reuse ;  /* 0x000000019c9ce824 */ /* 0x100fe200078e0a08 */
[----:B------:R-:W-:Y:S01]  /*7950*/  ISETP.GT.U32.AND P6, PT, R8, R5, PT ;  /* 0x000000050800720c */ /* 0x000fe20003fc4070 */
[--C-:B------:R-:W-:Y:S01]  /*7960*/  @!P3 IMAD.IADD R214, R214, 0x1, -R8.reuse ;  /* 0x00000001d6d6b824 */ /* 0x100fe200078e0a08 */
[----:B------:R-:W-:Y:S01]  /*7970*/  IABS R36, R12 ;  /* 0x0000000c00247213 */ /* 0x000fe20000000000 */
[----:B------:R-:W-:Y:S01]  /*7980*/  VIADD R14, R248, 0x94 ;  /* 0x00000094f80e7836 */ /* 0x000fe20000000000 */
[C---:B------:R-:W-:Y:S01]  /*7990*/  ISETP.GT.U32.AND P4, PT, R8.reuse, R127, PT ;  /* 0x0000007f0800720c */ /* 0x040fe20003f84070 */
[----:B------:R-:W-:Y:S01]  /*79a0*/  @!P1 IMAD.IADD R185, R185, 0x1, -R8 ;  /* 0x00000001b9b99824 */ /* 0x000fe200078e0a08 */
[C---:B------:R-:W-:Y:S01]  /*79b0*/  ISETP.GT.U32.AND P3, PT, R8.reuse, R214, PT ;  /* 0x000000d60800720c */ /* 0x040fe20003f64070 */
[----:B------:R-:W-:Y:S01]  /*79c0*/  IMAD.HI.U32 R6, R9, R36, RZ ;  /* 0x0000002409067227 */ /* 0x000fe200078e00ff */
[----:B------:R-:W-:Y:S02]  /*79d0*/  IABS R65, R14 ;  /* 0x0000000e00417213 */ /* 0x000fe40000000000 */
[----:B------:R-:W-:Y:S01]  /*79e0*/  ISETP.GT.U32.AND P1, PT, R8, R185, PT ;  /* 0x000000b90800720c */ /* 0x000fe20003f24070 */
[----:B------:R-:W-:Y:S01]  /*79f0*/  @!P5 IMAD.MOV R156, RZ, RZ, -R156 ;  /* 0x000000ffff9cd224 */ /* 0x000fe200078e0a9c */
[----:B------:R-:W-:Y:S01]  /*7a00*/  IADD3 R11, -R6, RZ, RZ ;  /* 0x000000ff060b7210 */ /* 0x000fe20007ffe1ff */
[----:B------:R-:W-:Y:S01]  /*7a10*/  @!P6 IMAD.IADD R5, R5, 0x1, -R8 ;  /* 0x000000010505e824 */ /* 0x000fe200078e0a08 */
[----:B------:R-:W-:Y:S01]  /*7a20*/  ISETP.GE.AND P5, PT, R12, RZ, PT ;  /* 0x000000ff0c00720c */ /* 0x000fe20003fa6270 */
[----:B------:R-:W-:-:S03]  /*7a30*/  IMAD.HI.U32 R7, R9, R65, RZ ;  /* 0x0000004109077227 */ /* 0x000fc600078e00ff */
[C---:B------:R-:W-:Y:S01]  /*7a40*/  ISETP.GT.U32.AND P6, PT, R8.reuse, R5, PT ;  /* 0x000000050800720c */ /* 0x040fe20003fc4070 */
[----:B------:R-:W-:Y:S01]  /*7a50*/  @!P4 IMAD.IADD R127, R127, 0x1, -R8 ;  /* 0x000000017f7fc824 */ /* 0x000fe200078e0a08 */
[----:B------:R-:W-:Y:S01]  /*7a60*/  ISETP.GE.AND P4, PT, R13, RZ, PT ;  /* 0x000000ff0d00720c */ /* 0x000fe20003f86270 */
[----:B------:R-:W-:Y:S02]  /*7a70*/  IMAD R36, R8, R11, R36 ;  /* 0x0000000b08247224 */ /* 0x000fe400078e0224 */
[----:B------:R-:W-:Y:S01]  /*7a80*/  @!P0 IMAD.MOV R127, RZ, RZ, -R127 ;  /* 0x000000ffff7f8224 */ /* 0x000fe200078e0a7f */
[----:B------:R-:W-:Y:S01]  /*7a90*/  ISETP.GE.AND P0, PT, R10, RZ, PT ;  /* 0x000000ff0a00720c */ /* 0x000fe20003f06270 */
[----:B------:R-:W-:Y:S01]  /*7aa0*/  @!P3 IMAD.IADD R214, R214, 0x1, -R8 ;  /* 0x00000001d6d6b824 */ /* 0x000fe200078e0a08 */
[----:B------:R-:W-:Y:S01]  /*7ab0*/  ISETP.GT.U32.AND P3, PT, R8, R36, PT ;  /* 0x000000240800720c */ /* 0x000fe20003f64070 */
[----:B------:R-:W-:Y:S02]  /*7ac0*/  IMAD.MOV R7, RZ, RZ, -R7 ;  /* 0x000000ffff077224 */ /* 0x000fe400078e0a07 */
[----:B------:R-:W-:-:S02]  /*7ad0*/  VIADD R6, R248, 0x95 ;  /* 0x00000095f8067836 */ /* 0x000fc40000000000 */
[----:B------:R-:W-:Y:S02]  /*7ae0*/  IMAD R65, R8, R7, R65 ;  /* 0x0000000708417224 */ /* 0x000fe400078e0241 */
[--C-:B------:R-:W-:Y:S01]  /*7af0*/  @!P6 IMAD.IADD R5, R5, 0x1, -R8.reuse ;  /* 0x000000010505e824 */ /* 0x100fe200078e0a08 */
[----:B------:R-:W-:Y:S01]  /*7b00*/  IABS R94, R6 ;  /* 0x00000006005e7213 */ /* 0x000fe20000000000 */
[--C-:B------:R-:W-:Y:S01]  /*7b10*/  @!P1 IMAD.IADD R185, R185, 0x1, -R8.reuse ;  /* 0x00000001b9b99824 */ /* 0x100fe200078e0a08 */
[----:B------:R-:W-:Y:S01]  /*7b20*/  ISETP.GE.AND P1, PT, R14, RZ, PT ;  /* 0x000000ff0e00720c */ /* 0x000fe20003f26270 */
[----:B------:R-:W-:Y:S01]  /*7b30*/  @!P0 IMAD.MOV R5, RZ, RZ, -R5 ;  /* 0x000000ffff058224 */ /* 0x000fe200078e0a05 */
[----:B------:R-:W-:Y:S01]  /*7b40*/  ISETP.GT.U32.AND P0, PT, R8, R65, PT ;  /* 0x000000410800720c */ /* 0x000fe20003f04070 */
[----:B------:R-:W-:Y:S02]  /*7b50*/  @!P3 IMAD.IADD R36, R36, 0x1, -R8 ;  /* 0x000000012424b824 */ /* 0x000fe400078e0a08 */
[----:B------:R-:W-:-:S02]  /*7b60*/  VIADD R7, R248, 0x96 ;  /* 0x00000096f8077836 */ /* 0x000fc40000000000 */
[----:B------:R-:W-:Y:S01]  /*7b70*/  @!P2 IMAD.MOV R185, RZ, RZ, -R185 ;  /* 0x000000ffffb9a224 */ /* 0x000fe200078e0ab9 */
[----:B------:R-:W-:Y:S01]  /*7b80*/  ISETP.GE.AND P2, PT, R6, RZ, PT ;  /* 0x000000ff0600720c */ /* 0x000fe20003f46270 */
[----:B------:R-:W-:Y:S01]  /*7b90*/  IMAD.HI.U32 R6, R9, R94, RZ ;  /* 0x0000005e09067227 */ /* 0x000fe200078e00ff */
[----:B------:R-:W-:Y:S02]  /*7ba0*/  ISETP.GT.U32.AND P3, PT, R8, R36, PT ;  /* 0x000000240800720c */ /* 0x000fe40003f64070 */
[----:B------:R-:W-:Y:S01]  /*7bb0*/  IABS R128, R7 ;  /* 0x0000000700807213 */ /* 0x000fe20000000000 */
[----:B------:R-:W-:Y:S01]  /*7bc0*/  @!P4 IMAD.MOV R214, RZ, RZ, -R214 ;  /* 0x000000ffffd6c224 */ /* 0x000fe200078e0ad6 */
[----:B------:R-:W-:Y:S01]  /*7bd0*/  ISETP.GE.AND P4, PT, R7, RZ, PT ;  /* 0x000000ff0700720c */ /* 0x000fe20003f86270 */
[----:B------:R-:W-:Y:S02]  /*7be0*/  IMAD.MOV R7, RZ, RZ, -R6 ;  /* 0x000000ffff077224 */ /* 0x000fe400078e0a06 */
[----:B------:R-:W-:-:S02]  /*7bf0*/  VIADD R12, R248, 0x98 ;  /* 0x00000098f80c7836 */ /* 0x000fc40000000000 */
[----:B------:R-:W-:Y:S02]  /*7c00*/  IMAD R94, R8, R7, R94 ;  /* 0x00000007085e7224 */ /* 0x000fe400078e025e */
[--C-:B------:R-:W-:Y:S01]  /*7c10*/  @!P0 IMAD.IADD R65, R65, 0x1, -R8.reuse ;  /* 0x0000000141418824 */ /* 0x100fe200078e0a08 */
[----:B------:R-:W-:Y:S01]  /*7c20*/  IABS R186, R12 ;  /* 0x0000000c00ba7213 */ /* 0x000fe20000000000 */
[----:B------:R-:W-:Y:S01]  /*7c30*/  @!P3 IMAD.IADD R36, R36, 0x1, -R8 ;  /* 0x000000012424b824 */ /* 0x000fe200078e0a08 */
[C---:B------:R-:W-:Y:S01]  /*7c40*/  ISETP.GT.U32.AND P3, PT, R8.reuse, R94, PT ;  /* 0x0000005e0800720c */ /* 0x040fe20003f64070 */
[----:B------:R-:W-:Y:S01]  /*7c50*/  IMAD.HI.U32 R6, R9, R128, RZ ;  /* 0x0000008009067227 */ /* 0x000fe200078e00ff */
[----:B------:R-:W-:-:S03]  /*7c60*/  ISETP.GT.U32.AND P0, PT, R8, R65, PT ;  /* 0x000000410800720c */ /* 0x000fc60003f04070 */
[----:B------:R-:W-:Y:S02]  /*7c70*/  VIADD R10, R248, 0x97 ;  /* 0x00000097f80a7836 */ /* 0x000fe40000000000 */
[----:B------:R-:W-:Y:S02]  /*7c80*/  IMAD.MOV R11, RZ, RZ, -R6 ;  /* 0x000000ffff0b7224 */ /* 0x000fe400078e0a06 */
[----:B------:R-:W-:Y:S01]  /*7c90*/  IMAD.HI.U32 R6, R9, R186, RZ ;  /* 0x000000ba09067227 */ /* 0x000fe200078e00ff */
[----:B------:R-:W-:Y:S02]  /*7ca0*/  IABS R157, R10 ;  /* 0x0000000a009d7213 */ /* 0x000fe40000000000 */
[----:B------:R-:W-:Y:S01]  /*7cb0*/  ISETP.GE.AND P6, PT, R10, RZ, PT ;  /* 0x000000ff0a00720c */ /* 0x000fe20003fc6270 */
[----:B------:R-:W-:Y:S02]  /*7cc0*/  IMAD R128, R8, R11, R128 ;  /* 0x0000000b08807224 */ /* 0x000fe400078e0280 */
[----:B------:R-:W-:-:S02]  /*7cd0*/  VIADD R10, R248, 0x99 ;  /* 0x00000099f80a7836 */ /* 0x000fc40000000000 */
[----:B------:R-:W-:Y:S02]  /*7ce0*/  IMAD.MOV R11, RZ, RZ, -R6 ;  /* 0x000000ffff0b7224 */ /* 0x000fe400078e0a06 */
[----:B------:R-:W-:Y:S01]  /*7cf0*/  IMAD.HI.U32 R7, R9, R157, RZ ;  /* 0x0000009d09077227 */ /* 0x000fe200078e00ff */
[----:B------:R-:W-:-:S03]  /*7d00*/  IABS R215, R10 ;  /* 0x0000000a00d77213 */ /* 0x000fc60000000000 */
[----:B------:R-:W-:Y:S02]  /*7d10*/  @!P3 IMAD.IADD R94, R94, 0x1, -R8 ;  /* 0x000000015e5eb824 */ /* 0x000fe400078e0a08 */
[C---:B------:R-:W-:Y:S02]  /*7d20*/  IMAD R186, R8.reuse, R11, R186 ;  /* 0x0000000b08ba7224 */ /* 0x040fe400078e02ba */
[----:B------:R-:W-:Y:S01]  /*7d30*/  @!P0 IMAD.IADD R65, R65, 0x1, -R8 ;  /* 0x0000000141418824 */ /* 0x000fe200078e0a08 */
[C---:B------:R-:W-:Y:S01]  /*7d40*/  ISETP.GT.U32.AND P3, PT, R8.reuse, R94, PT ;  /* 0x0000005e0800720c */ /* 0x040fe20003f64070 */
[----:B------:R-:W-:Y:S01]  /*7d50*/  IMAD.MOV R7, RZ, RZ, -R7 ;  /* 0x000000ffff077224 */ /* 0x000fe200078e0a07 */
[C---:B------:R-:W-:Y:S01]  /*7d60*/  ISETP.GT.U32.AND P0, PT, R8.reuse, R128, PT ;  /* 0x000000800800720c */ /* 0x040fe20003f04070 */
[----:B------:R-:W-:Y:S01]  /*7d70*/  @!P1 IMAD.MOV R65, RZ, RZ, -R65 ;  /* 0x000000ffff419224 */ /* 0x000fe200078e0a41 */
[----:B------:R-:W-:Y:S01]  /*7d80*/  ISETP.GT.U32.AND P1, PT, R8, R186, PT ;  /* 0x000000ba0800720c */ /* 0x000fe20003f24070 */
[----:B------:R-:W-:-:S02]  /*7d90*/  VIADD R13, R248, 0x9a ;  /* 0x0000009af80d7836 */ /* 0x000fc40000000000 */
[----:B------:R-:W-:-:S04]  /*7da0*/  IMAD.HI.U32 R6, R9, R215, RZ ;  /* 0x000000d709067227 */ /* 0x000fc800078e00ff */
[C---:B------:R-:W-:Y:S01]  /*7db0*/  IMAD R157, R8.reuse, R7, R157 ;  /* 0x00000007089d7224 */ /* 0x040fe200078e029d */
[----:B------:R-:W-:Y:S01]  /*7dc0*/  IABS R7, R13 ;  /* 0x0000000d00077213 */ /* 0x000fe20000000000 */
[----:B------:R-:W-:Y:S02]  /*7dd0*/  IMAD.MOV R6, RZ, RZ, -R6 ;  /* 0x000000ffff067224 */ /* 0x000fe400078e0a06 */
[----:B------:R-:W-:Y:S01]  /*7de0*/  @!P5 IMAD.MOV R36, RZ, RZ, -R36 ;  /* 0x000000ffff24d224 */ /* 0x000fe200078e0a24 */
[C---:B------:R-:W-:Y:S01]  /*7df0*/  ISETP.GT.U32.AND P5, PT, R8.reuse, R157, PT ;  /* 0x0000009d0800720c */ /* 0x040fe20003fa4070 */
[----:B------:R-:W-:Y:S01]  /*7e00*/  IMAD R215, R8, R6, R215 ;  /* 0x0000000608d77224 */ /* 0x000fe200078e02d7 */
[----:B------:R-:W-:Y:S01]  /*7e10*/  @!P0 IADD3 R128, R128, -R8, RZ ;  /* 0x8000000880808210 */ /* 0x000fe20007ffe0ff */
[----:B------:R-:W-:Y:S02]  /*7e20*/  VIADD R11, R248, 0x9b ;  /* 0x0000009bf80b7836 */ /* 0x000fe40000000000 */
[----:B------:R-:W-:Y:S01]  /*7e30*/  IMAD.HI.U32 R6, R9, R7, RZ ;  /* 0x0000000709067227 */ /* 0x000fe200078e00ff */
[----:B------:R-:W-:-:S02]  /*7e40*/  ISETP.GT.U32.AND P0, PT, R8, R215, PT ;  /* 0x000000d70800720c */ /* 0x000fc40003f04070 */
[----:B------:R-:W-:Y:S01]  /*7e50*/  IABS R37, R11 ;  /* 0x0000000b00257213 */ /* 0x000fe20000000000 */
[--C-:B------:R-:W-:Y:S01]  /*7e60*/  @!P3 IMAD.IADD R94, R94, 0x1, -R8.reuse ;  /* 0x000000015e5eb824 */ /* 0x100fe200078e0a08 */
[----:B------:R-:W-:Y:S01]  /*7e70*/  ISETP.GE.AND P3, PT, R12, RZ, PT ;  /* 0x000000ff0c00720c */ /* 0x000fe20003f66270 */
[----:B------:R-:W-:Y:S02]  /*7e80*/  @!P1 IMAD.IADD R186, R186, 0x1, -R8 ;  /* 0x00000001baba9824 */ /* 0x000fe400078e0a08 */
[----:B------:R-:W-:Y:S02]  /*7e90*/  IMAD.MOV R6, RZ, RZ, -R6 ;  /* 0x000000ffff067224 */ /* 0x000fe400078e0a06 */
[----:B------:R-:W-:Y:S01]  /*7ea0*/  @!P2 IMAD.MOV R94, RZ, RZ, -R94 ;  /* 0x000000ffff5ea224 */ /* 0x000fe200078e0a5e */
[C---:B------:R-:W-:Y:S01]  /*7eb0*/  ISETP.GT.U32.AND P2, PT, R8.reuse, R186, PT ;  /* 0x000000ba0800720c */ /* 0x040fe20003f44070 */
[----:B------:R-:W-:Y:S02]  /*7ec0*/  IMAD R6, R8, R6, R7 ;  /* 0x0000000608067224 */ /* 0x000fe400078e0207 */
[----:B------:R-:W-:-:S04]  /*7ed0*/  IMAD.HI.U32 R7, R9, R37, RZ ;  /* 0x0000002509077227 */ /* 0x000fc800078e00ff */
[--C-:B------:R-:W-:Y:S01]  /*7ee0*/  @!P5 IMAD.IADD R157, R157, 0x1, -R8.reuse ;  /* 0x000000019d9dd824 */ /* 0x100fe200078e0a08 */
[----:B------:R-:W-:Y:S01]  /*7ef0*/  ISETP.GT.U32.AND P5, PT, R8, R128, PT ;  /* 0x000000800800720c */ /* 0x000fe20003fa4070 */
[----:B------:R-:W-:Y:S02]  /*7f00*/  IMAD.MOV R7, RZ, RZ, -R7 ;  /* 0x000000ffff077224 */ /* 0x000fe400078e0a07 */
[----:B------:R-:W-:Y:S01]  /*7f10*/  VIADD R12, R248, 0x9c ;  /* 0x0000009cf80c7836 */ /* 0x000fe20000000000 */
[C---:B------:R-:W-:Y:S01]  /*7f20*/  ISETP.GT.U32.AND P1, PT, R8.reuse, R157, PT ;  /* 0x0000009d0800720c */ /* 0x040fe20003f24070 */
[----:B------:R-:W-:Y:S02]  /*7f30*/  IMAD R37, R8, R7, R37 ;  /* 0x0000000708257224 */ /* 0x000fe400078e0225 */
[--C-:B------:R-:W-:Y:S01]  /*7f40*/  @!P0 IMAD.IADD R215, R215, 0x1, -R8.reuse ;  /* 0x00000001d7d78824 */ /* 0x100fe200078e0a08 */
[----:B------:R-:W-:Y:S01]  /*7f50*/  IABS R66, R12 ;  /* 0x0000000c00427213 */ /* 0x000fe20000000000 */
[--C-:B------:R-:W-:Y:S01]  /*7f60*/  @!P2 IMAD.IADD R186, R186, 0x1, -R8.reuse ;  /* 0x00000001babaa824 */ /* 0x100fe200078e0a08 */
[----:B------:R-:W-:Y:S01]  /*7f70*/  ISETP.GT.U32.AND P2, PT, R8, R37, PT ;  /* 0x000000250800720c */ /* 0x000fe20003f44070 */
[----:B------:R-:W-:Y:S01]  /*7f80*/  VIADD R14, R248, 0x9d ;  /* 0x0000009df80e7836 */ /* 0x000fe20000000000 */
[----:B------:R-:W-:Y:S01]  /*7f90*/  ISETP.GT.U32.AND P0, PT, R8, R215, PT ;  /* 0x000000d70800720c */ /* 0x000fe20003f04070 */
[----:B------:R-:W-:Y:S01]  /*7fa0*/  @!P5 IMAD.IADD R128, R128, 0x1, -R8 ;  /* 0x000000018080d824 */ /* 0x000fe200078e0a08 */
[----:B------:R-:W-:Y:S01]  /*7fb0*/  ISETP.GT.U32.AND P5, PT, R8, R6, PT ;  /* 0x000000060800720c */ /* 0x000fe20003fa4070 */
[----:B------:R-:W-:Y:S01]  /*7fc0*/  IMAD.HI.U32 R7, R9, R66, RZ ;  /* 0x0000004209077227 */ /* 0x000fe200078e00ff */
[----:B------:R-:W-:-:S03]  /*7fd0*/  IABS R95, R14 ;  /* 0x0000000e005f7213 */ /* 0x000fc60000000000 */
[----:B------:R-:W-:Y:S02]  /*7fe0*/  IMAD.MOV R7, RZ, RZ, -R7 ;  /* 0x000000ffff077224 */ /* 0x000fe400078e0a07 */
[--C-:B------:R-:W-:Y:S01]  /*7ff0*/  @!P1 IMAD.IADD R157, R157, 0x1, -R8.reuse ;  /* 0x000000019d9d9824 */ /* 0x100fe200078e0a08 */
[----:B------:R-:W-:Y:S01]  /*8000*/  ISETP.GE.AND P1, PT, R10, RZ, PT ;  /* 0x000000ff0a00720c */ /* 0x000fe20003f26270 */
[----:B------:R-:W-:Y:S02]  /*8010*/  @!P2 IMAD.IADD R37, R37, 0x1, -R8 ;  /* 0x000000012525a824 */ /* 0x000fe400078e0a08 */
[----:B------:R-:W-:Y:S02]  /*8020*/  IMAD R66, R8, R7, R66 ;  /* 0x0000000708427224 */ /* 0x000fe400078e0242 */
[--C-:B------:R-:W-:Y:S01]  /*8030*/  @!P5 IMAD.IADD R6, R6, 0x1, -R8.reuse ;  /* 0x000000010606d824 */ /* 0x100fe200078e0a08 */
[----:B------:R-:W-:Y:S01]  /*8040*/  ISETP.GE.AND P5, PT, R11, RZ, PT ;  /* 0x000000ff0b00720c */ /* 0x000fe20003fa6270 */
[----:B------:R-:W-:Y:S01]  /*8050*/  @!P0 IMAD.IADD R215, R215, 0x1, -R8 ;  /* 0x00000001d7d78824 */ /* 0x000fe200078e0a08 */
[----:B------:R-:W-:Y:S01]  /*8060*/  ISETP.GE.AND P0, PT, R13, RZ, PT ;  /* 0x000000ff0d00720c */ /* 0x000fe20003f06270 */
[----:B------:R-:W-:Y:S01]  /*8070*/  @!P4 IMAD.MOV R128, RZ, RZ, -R128 ;  /* 0x000000ffff80c224 */ /* 0x000fe200078e0a80 */
[----:B------:R-:W-:Y:S01]  /*8080*/  ISETP.GT.U32.AND P4, PT, R8, R37, PT ;  /* 0x000000250800720c */ /* 0x000fe20003f84070 */
[----:B------:R-:W-:Y:S01]  /*8090*/  VIADD R11, R248, 0x9e ;  /* 0x0000009ef80b7836 */ /* 0x000fe20000000000 */
[----:B------:R-:W-:Y:S01]  /*80a0*/  ISETP.GT.U32.AND P2, PT, R8, R6, PT ;  /* 0x000000060800720c */ /* 0x000fe20003f44070 */
[----:B------:R-:W-:-:S02]  /*80b0*/  VIADD R13, R248, 0x9f ;  /* 0x0000009ff80d7836 */ /* 0x000fc40000000000 */
[C---:B------:R-:W-:Y:S01]  /*80c0*/  IMAD.HI.U32 R10, R9.reuse, R95, RZ ;  /* 0x0000005f090a7227 */ /* 0x040fe200078e00ff */
[----:B------:R-:W-:Y:S02]  /*80d0*/  IABS R129, R11 ;  /* 0x0000000b00817213 */ /* 0x000fe40000000000 */
[----:B------:R-:W-:Y:S01]  /*80e0*/  IABS R158, R13 ;  /* 0x0000000d009e7213 */ /* 0x000fe20000000000 */
[----:B------:R-:W-:Y:S01]  /*80f0*/  @!P6 IMAD.MOV R157, RZ, RZ, -R157 ;  /* 0x000000ffff9de224 */ /* 0x000fe200078e0a9d */
[----:B------:R-:W-:Y:S01]  /*8100*/  ISETP.GT.U32.AND P6, PT, R8, R66, PT ;  /* 0x000000420800720c */ /* 0x000fe20003fc4070 */
[----:B------:R-:W-:Y:S02]  /*8110*/  IMAD.MOV R10, RZ, RZ, -R10 ;  /* 0x000000ffff0a7224 */ /* 0x000fe400078e0a0a */
[----:B------:R-:W-:-:S04]  /*8120*/  IMAD.HI.U32 R7, R9, R129, RZ ;  /* 0x0000008109077227 */ /* 0x000fc800078e00ff */
[----:B------:R-:W-:Y:S02]  /*8130*/  IMAD R95, R8, R10, R95 ;  /* 0x0000000a085f7224 */ /* 0x000fe400078e025f */
[----:B------:R-:W-:-:S04]  /*8140*/  IMAD.HI.U32 R10, R9, R158, RZ ;  /* 0x0000009e090a7227 */ /* 0x000fc800078e00ff */
[----:B------:R-:W-:Y:S01]  /*8150*/  @!P4 IMAD.IADD R37, R37, 0x1, -R8 ;  /* 0x000000012525c824 */ /* 0x000fe200078e0a08 */
[----:B------:R-:W-:Y:S01]  /*8160*/  ISETP.GE.AND P4, PT, R11, RZ, PT ;  /* 0x000000ff0b00720c */ /* 0x000fe20003f86270 */
[----:B------:R-:W-:Y:S02]  /*8170*/  IMAD.MOV R7, RZ, RZ, -R7 ;  /* 0x000000ffff077224 */ /* 0x000fe400078e0a07 */
[----:B------:R-:W-:Y:S01]  /*8180*/  IMAD.MOV R11, RZ, RZ, -R10 ;  /* 0x000000ffff0b7224 */ /* 0x000fe200078e0a0a */
[----:B------:R-:W-:Y:S01]  /*8190*/  @!P5 IADD3 R37, -R37, RZ, RZ ;  /* 0x000000ff2525d210 */ /* 0x000fe20007ffe1ff */
[--C-:B------:R-:W-:Y:S02]  /*81a0*/  @!P6 IMAD.IADD R66, R66, 0x1, -R8.reuse ;  /* 0x000000014242e824 */ /* 0x100fe400078e0a08 */
[----:B------:R-:W-:Y:S01]  /*81b0*/  @!P1 IMAD.MOV R215, RZ, RZ, -R215 ;  /* 0x000000ffffd79224 */ /* 0x000fe200078e0ad7 */
[----:B------:R-:W-:Y:S01]  /*81c0*/  ISETP.GT.U32.AND P1, PT, R8, R95, PT ;  /* 0x0000005f0800720c */ /* 0x000fe20003f24070 */
[----:B------:R-:W-:Y:S01]  /*81d0*/  @!P2 IMAD.IADD R6, R6, 0x1, -R8 ;  /* 0x000000010606a824 */ /* 0x000fe200078e0a08 */
[C---:B------:R-:W-:Y:S01]  /*81e0*/  ISETP.GT.U32.AND P6, PT, R8.reuse, R66, PT ;  /* 0x000000420800720c */ /* 0x040fe20003fc4070 */
[----:B------:R-:W-:Y:S01]  /*81f0*/  IMAD R129, R8, R7, R129 ;  /* 0x0000000708817224 */ /* 0x000fe200078e0281 */
[----:B------:R-:W-:Y:S01]  /*8200*/  ISETP.GE.AND P2, PT, R14, RZ, PT ;  /* 0x000000ff0e00720c */ /* 0x000fe20003f46270 */
[----:B------:R-:W-:-:S02]  /*8210*/  IMAD R158, R8, R11, R158 ;  /* 0x0000000b089e7224 */ /* 0x000fc400078e029e */
[----:B------:R-:W-:Y:S01]  /*8220*/  @!P3 IMAD.MOV R186, RZ, RZ, -R186 ;  /* 0x000000ffffbab224 */ /* 0x000fe200078e0aba */
[----:B------:R-:W-:Y:S01]  /*8230*/  ISETP.GE.AND P3, PT, R12, RZ, PT ;  /* 0x000000ff0c00720c */ /* 0x000fe20003f66270 */
[----:B------:R-:W-:Y:S01]  /*8240*/  @!P0 IMAD.MOV R6, RZ, RZ, -R6 ;  /* 0x000000ffff068224 */ /* 0x000fe200078e0a06 */
[----:B------:R-:W-:Y:S01]  /*8250*/  ISETP.GT.U32.AND P0, PT, R8, R129, PT ;  /* 0x000000810800720c */ /* 0x000fe20003f04070 */
[----:B------:R-:W-:Y:S01]  /*8260*/  VIADD R12, R248, 0xa0 ;  /* 0x000000a0f80c7836 */ /* 0x000fe20000000000 */
[----:B------:R-:W-:Y:S01]  /*8270*/  ISETP.GT.U32.AND P5, PT, R8, R158, PT ;  /* 0x0000009e0800720c */ /* 0x000fe20003fa4070 */
[--C-:B------:R-:W-:Y:S02]  /*8280*/  @!P1 IMAD.IADD R95, R95, 0x1, -R8.reuse ;  /* 0x000000015f5f9824 */ /* 0x100fe400078e0a08 */
[----:B------:R-:W-:Y:S01]  /*8290*/  VIADD R14, R248, 0xa1 ;  /* 0x000000a1f80e7836 */ /* 0x000fe20000000000 */
[----:B------:R-:W-:Y:S01]  /*82a0*/  IABS R187, R12 ;  /* 0x0000000c00bb7213 */ /* 0x000fe20000000000 */
[----:B------:R-:W-:Y:S01]  /*82b0*/  @!P6 IMAD.IADD R66, R66, 0x1, -R8 ;  /* 0x000000014242e824 */ /* 0x000fe200078e0a08 */
[----:B------:R-:W-:Y:S01]  /*82c0*/  ISETP.GE.AND P6, PT, R13, RZ, PT ;  /* 0x000000ff0d00720c */ /* 0x000fe20003fc6270 */
[----:B------:R-:W-:Y:S01]  /*82d0*/  VIADD R13, R248, 0xa2 ;  /* 0x000000a2f80d7836 */ /* 0x000fe20000000000 */
[----:B------:R-:W-:Y:S01]  /*82e0*/  ISETP.GT.U32.AND P1, PT, R8, R95, PT ;  /* 0x0000005f0800720c */ /* 0x000fe20003f24070 */
[----:B------:R-:W-:Y:S01]  /*82f0*/  IMAD.HI.U32 R7, R9, R187, RZ ;  /* 0x000000bb09077227 */ /* 0x000fe200078e00ff */
[----:B------:R-:W-:-:S02]  /*8300*/  IABS R216, R14 ;  /* 0x0000000e00d87213 */ /* 0x000fc40000000000 */
[----:B------:R-:W-:Y:S01]  /*8310*/  IABS R11, R13 ;  /* 0x0000000d000b7213 */ /* 0x000fe20000000000 */
[--C-:B------:R-:W-:Y:S02]  /*8320*/  @!P0 IMAD.IADD R129, R129, 0x1, -R8.reuse ;  /* 0x0000000181818824 */ /* 0x100fe400078e0a08 */
[----:B------:R-:W-:Y:S02]  /*8330*/  @!P5 IMAD.IADD R158, R158, 0x1, -R8 ;  /* 0x000000019e9ed824 */ /* 0x000fe400078e0a08 */
[----:B------:R-:W-:Y:S01]  /*8340*/  IMAD.MOV R7, RZ, RZ, -R7 ;  /* 0x000000ffff077224 */ /* 0x000fe200078e0a07 */
[C---:B------:R-:W-:Y:S01]  /*8350*/  ISETP.GT.U32.AND P0, PT, R8.reuse, R129, PT ;  /* 0x000000810800720c */ /* 0x040fe20003f04070 */
[----:B------:R-:W-:Y:S01]  /*8360*/  IMAD.HI.U32 R10, R9, R11, RZ ;  /* 0x0000000b090a7227 */ /* 0x000fe200078e00ff */
[----:B------:R-:W-:-:S03]  /*8370*/  ISETP.GT.U32.AND P5, PT, R8, R158, PT ;  /* 0x0000009e0800720c */ /* 0x000fc60003fa4070 */
[----:B------:R-:W-:Y:S02]  /*8380*/  IMAD R187, R8, R7, R187 ;  /* 0x0000000708bb7224 */ /* 0x000fe400078e02bb */
[----:B------:R-:W-:-:S04]  /*8390*/  IMAD.HI.U32 R7, R9, R216, RZ ;  /* 0x000000d809077227 */ /* 0x000fc800078e00ff */
[----:B------:R-:W-:Y:S02]  /*83a0*/  IMAD.MOV R7, RZ, RZ, -R7 ;  /* 0x000000ffff077224 */ /* 0x000fe400078e0a07 */
[----:B------:R-:W-:Y:S01]  /*83b0*/  @!P1 IMAD.IADD R95, R95, 0x1, -R8 ;  /* 0x000000015f5f9824 */ /* 0x000fe200078e0a08 */
[----:B------:R-:W-:Y:S01]  /*83c0*/  ISETP.GE.AND P1, PT, R12, RZ, PT ;  /* 0x000000ff0c00720c */ /* 0x000fe20003f26270 */
[----:B------:R-:W-:Y:S02]  /*83d0*/  IMAD.MOV R10, RZ, RZ, -R10 ;  /* 0x000000ffff0a7224 */ /* 0x000fe400078e0a0a */
[C---:B------:R-:W-:Y:S02]  /*83e0*/  IMAD R216, R8.reuse, R7, R216 ;  /* 0x0000000708d87224 */ /* 0x040fe400078e02d8 */
[----:B------:R-:W-:Y:S01]  /*83f0*/  @!P2 IMAD.MOV R95, RZ, RZ, -R95 ;  /* 0x000000ffff5fa224 */ /* 0x000fe200078e0a5f */
[C---:B------:R-:W-:Y:S01]  /*8400*/  ISETP.GT.U32.AND P2, PT, R8.reuse, R187, PT ;  /* 0x000000bb0800720c */ /* 0x040fe20003f44070 */
[----:B------:R-:W-:Y:S01]  /*8410*/  @!P0 IMAD.IADD R129, R129, 0x1, -R8 ;  /* 0x0000000181818824 */ /* 0x000fe200078e0a08 */
[----:B------:R-:W-:Y:S01]  /*8420*/  ISETP.GE.AND P0, PT, R13, RZ, PT ;  /* 0x000000ff0d00720c */ /* 0x000fe20003f06270 */
[----:B------:R-:W-:-:S02]  /*8430*/  IMAD R7, R8, R10, R11 ;  /* 0x0000000a08077224 */ /* 0x000fc400078e020b */
[----:B------:R-:W-:Y:S01]  /*8440*/  @!P5 IMAD.IADD R158, R158, 0x1, -R8 ;  /* 0x000000019e9ed824 */ /* 0x000fe200078e0a08 */
[C---:B------:R-:W-:Y:S01]  /*8450*/  ISETP.GT.U32.AND P5, PT, R8.reuse, R216, PT ;  /* 0x000000d80800720c */ /* 0x040fe20003fa4070 */
[----:B------:R-:W-:Y:S01]  /*8460*/  @!P4 IMAD.MOV R129, RZ, RZ, -R129 ;  /* 0x000000ffff81c224 */ /* 0x000fe200078e0a81 */
[----:B------:R-:W-:Y:S01]  /*8470*/  ISETP.GT.U32.AND P4, PT, R8, R7, PT ;  /* 0x000000070800720c */ /* 0x000fe20003f84070 */
[----:B------:R-:W-:Y:S01]  /*8480*/  @!P3 IMAD.MOV R66, RZ, RZ, -R66 ;  /* 0x000000ffff42b224 */ /* 0x000fe200078e0a42 */
[----:B------:R-:W-:Y:S01]  /*8490*/  ISETP.GE.AND P3, PT, R14, RZ, PT ;  /* 0x000000ff0e00720c */ /* 0x000fe20003f66270 */
[C---:B------:R-:W-:Y:S02]  /*84a0*/  VIADD R12, R248.reuse, 0xa3 ;  /* 0x000000a3f80c7836 */ /* 0x040fe40000000000 */
[C---:B------:R-:W-:Y:S02]  /*84b0*/  VIADD R14, R248.reuse, 0xa4 ;  /* 0x000000a4f80e7836 */ /* 0x040fe40000000000 */
[----:B------:R-:W-:Y:S01]  /*84c0*/  VIADD R15, R248, 0xa5 ;  /* 0x000000a5f80f7836 */ /* 0x000fe20000000000 */
[----:B------:R-:W-:Y:S01]  /*84d0*/  IABS R38, R12 ;  /* 0x0000000c00267213 */ /* 0x000fe20000000000 */
[--C-:B------:R-:W-:Y:S01]  /*84e0*/  @!P2 IMAD.IADD R187, R187, 0x1, -R8.reuse ;  /* 0x00000001bbbba824 */ /* 0x100fe200078e0a08 */
[----:B------:R-:W-:Y:S01]  /*84f0*/  IABS R67, R14 ;  /* 0x0000000e00437213 */ /* 0x000fe20000000000 */
[--C-:B------:R-:W-:Y:S01]  /*8500*/  @!P5 IMAD.IADD R216, R216, 0x1, -R8.reuse ;  /* 0x00000001d8d8d824 */ /* 0x100fe200078e0a08 */
[----:B------:R-:W-:Y:S01]  /*8510*/  IABS R96, R15 ;  /* 0x0000000f00607213 */ /* 0x000fe20000000000 */
[----:B------:R-:W-:Y:S01]  /*8520*/  @!P4 IMAD.IADD R7, R7, 0x1, -R8 ;  /* 0x000000010707c824 */ /* 0x000fe200078e0a08 */
[----:B------:R-:W-:Y:S01]  /*8530*/  ISETP.GT.U32.AND P2, PT, R8, R187, PT ;  /* 0x000000bb0800720c */ /* 0x000fe20003f44070 */
[----:B------:R-:W-:Y:S01]  /*8540*/  IMAD.HI.U32 R10, R9, R38, RZ ;  /* 0x00000026090a7227 */ /* 0x000fe200078e00ff */
[----:B------:R-:W-:-:S02]  /*8550*/  ISETP.GE.AND P5, PT, R12, RZ, PT ;  /* 0x000000ff0c00720c */ /* 0x000fc40003fa6270 */
[----:B------:R-:W-:Y:S01]  /*8560*/  ISETP.GT.U32.AND P4, PT, R8, R7, PT ;  /* 0x000000070800720c */ /* 0x000fe20003f84070 */
[----:B------:R-:W-:-:S04]  /*8570*/  IMAD.HI.U32 R11, R9, R67, RZ ;  /* 0x00000043090b7227 */ /* 0x000fc800078e00ff */
[----:B------:R-:W-:Y:S01]  /*8580*/  @!P6 IMAD.MOV R158, RZ, RZ, -R158 ;  /* 0x000000ffff9ee224 */ /* 0x000fe200078e0a9e */
[----:B------:R-:W-:Y:S01]  /*8590*/  ISETP.GT.U32.AND P6, PT, R8, R216, PT ;  /* 0x000000d80800720c */ /* 0x000fe20003fc4070 */
[----:B------:R-:W-:Y:S02]  /*85a0*/  IMAD.MOV R13, RZ, RZ, -R10 ;  /* 0x000000ffff0d7224 */ /* 0x000fe400078e0a0a */
[----:B------:R-:W-:Y:S02]  /*85b0*/  IMAD.MOV R11, RZ, RZ, -R11 ;  /* 0x000000ffff0b7224 */ /* 0x000fe400078e0a0b */
[----:B------:R-:W-:-:S04]  /*85c0*/  IMAD.HI.U32 R10, R9, R96, RZ ;  /* 0x00000060090a7227 */ /* 0x000fc800078e00ff */
[C---:B------:R-:W-:Y:S02]  /*85d0*/  IMAD R67, R8.reuse, R11, R67 ;  /* 0x0000000b08437224 */ /* 0x040fe400078e0243 */
[----:B------:R-:W-:Y:S02]  /*85e0*/  IMAD.MOV R11, RZ, RZ, -R10 ;  /* 0x000000ffff0b7224 */ /* 0x000fe400078e0a0a */
[----:B------:R-:W-:Y:S02]  /*85f0*/  IMAD R38, R8, R13, R38 ;  /* 0x0000000d08267224 */ /* 0x000fe400078e0226 */
[----:B------:R-:W-:Y:S01]  /*8600*/  @!P2 IMAD.IADD R187, R187, 0x1, -R8 ;  /* 0x00000001bbbba824 */ /* 0x000fe200078e0a08 */
[----:B------:R-:W-:Y:S01]  /*8610*/  ISETP.GE.AND P2, PT, R14, RZ, PT ;  /* 0x000000ff0e00720c */ /* 0x000fe20003f46270 */
[----:B------:R-:W-:Y:S02]  /*8620*/  IMAD R96, R8, R11, R96 ;  /* 0x0000000b08607224 */ /* 0x000fe400078e0260 */
[--C-:B------:R-:W-:Y:S01]  /*8630*/  @!P6 IMAD.IADD R216, R216, 0x1, -R8.reuse ;  /* 0x00000001d8d8e824 */ /* 0x100fe200078e0a08 */
[C---:B------:R-:W-:Y:S01]  /*8640*/  ISETP.GT.U32.AND P6, PT, R8.reuse, R38, PT ;  /* 0x000000260800720c */ /* 0x040fe20003fc4070 */
[----:B------:R-:W-:Y:S01]  /*8650*/  @!P1 IMAD.MOV R187, RZ, RZ, -R187 ;  /* 0x000000ffffbb9224 */ /* 0x000fe200078e0abb */
[C---:B------:R-:W-:Y:S01]  /*8660*/  ISETP.GT.U32.AND P1, PT, R8.reuse, R67, PT ;  /* 0x000000430800720c */ /* 0x040fe20003f24070 */
[----:B------:R-:W-:Y:S01]  /*8670*/  @!P4 IMAD.IADD R7, R7, 0x1, -R8 ;  /* 0x000000010707c824 */ /* 0x000fe200078e0a08 */
[----:B------:R-:W-:Y:S01]  /*8680*/  ISETP.GT.U32.AND P4, PT, R8, R96, PT ;  /* 0x000000600800720c */ /* 0x000fe20003f84070 */
[----:B------:R-:W-:-:S02]  /*8690*/  VIADD R12, R248, 0xa6 ;  /* 0x000000a6f80c7836 */ /* 0x000fc40000000000 */
[C---:B------:R-:W-:Y:S02]  /*86a0*/  VIADD R13, R248.reuse, 0xa7 ;  /* 0x000000a7f80d7836 */ /* 0x040fe40000000000 */
[----:B------:R-:W-:Y:S01]  /*86b0*/  @!P3 IMAD.MOV R216, RZ, RZ, -R216 ;  /* 0x000000ffffd8b224 */ /* 0x000fe200078e0ad8 */
[----:B------:R-:W-:Y:S01]  /*86c0*/  IABS R130, R12 ;  /* 0x0000000c00827213 */ /* 0x000fe20000000000 */
[----:B------:R-:W-:Y:S01]  /*86d0*/  @!P0 IMAD.MOV R7, RZ, RZ, -R7 ;  /* 0x000000ffff078224 */ /* 0x000fe200078e0a07 */
[----:B------:R-:W-:Y:S01]  /*86e0*/  IABS R159, R13 ;  /* 0x0000000d009f7213 */ /* 0x000fe20000000000 */
[----:B------:R-:W-:Y:S01]  /*86f0*/  VIADD R14, R248, 0xa8 ;  /* 0x000000a8f80e7836 */ /* 0x000fe20000000000 */
[----:B------:R-:W-:Y:S01]  /*8700*/  @!P6 IADD3 R38, R38, -R8, RZ ;  /* 0x800000082626e210 */ /* 0x000fe20007ffe0ff */
[--C-:B------:R-:W-:Y:S01]  /*8710*/  @!P1 IMAD.IADD R67, R67, 0x1, -R8.reuse ;  /* 0x0000000143439824 */ /* 0x100fe200078e0a08 */
[----:B------:R-:W-:Y:S01]  /*8720*/  ISETP.GE.AND P3, PT, R15, RZ, PT ;  /* 0x000000ff0f00720c */ /* 0x000fe20003f66270 */
[----:B------:R-:W-:Y:S01]  /*8730*/  @!P4 IMAD.IADD R96, R96, 0x1, -R8 ;  /* 0x000000016060c824 */ /* 0x000fe200078e0a08 */
[C---:B------:R-:W-:Y:S01]  /*8740*/  ISETP.GT.U32.AND P1, PT, R8.reuse, R38, PT ;  /* 0x000000260800720c */ /* 0x040fe20003f24070 */
[----:B------:R-:W-:Y:S01]  /*8750*/  IMAD.HI.U32 R10, R9, R130, RZ ;  /* 0x00000082090a7227 */ /* 0x000fe200078e00ff */
[----:B------:R-:W-:-:S02]  /*8760*/  ISETP.GT.U32.AND P0, PT, R8, R67, PT ;  /* 0x000000430800720c */ /* 0x000fc40003f04070 */
[----:B------:R-:W-:Y:S01]  /*8770*/  ISETP.GT.U32.AND P4, PT, R8, R96, PT ;  /* 0x000000600800720c */ /* 0x000fe20003f84070 */
[----:B------:R-:W-:Y:S01]  /*8780*/  IMAD.MOV R11, RZ, RZ, -R10 ;  /* 0x000000ffff0b7224 */ /* 0x000fe200078e0a0a */
[----:B------:R-:W-:Y:S01]  /*8790*/  IABS R188, R14 ;  /* 0x0000000e00bc7213 */ /* 0x000fe20000000000 */
[----:B------:R-:W-:Y:S01]  /*87a0*/  IMAD.HI.U32 R10, R9, R159, RZ ;  /* 0x0000009f090a7227 */ /* 0x000fe200078e00ff */
[----:B------:R-:W-:Y:S02]  /*87b0*/  ISETP.GE.AND P6, PT, R12, RZ, PT ;  /* 0x000000ff0c00720c */ /* 0x000fe40003fc6270 */
[----:B------:R-:W-:Y:S01]  /*87c0*/  IABS R12, R16 ;  /* 0x00000010000c7213 */ /* 0x000fe20000000000 */
[----:B------:R-:W-:Y:S02]  /*87d0*/  IMAD R130, R8, R11, R130 ;  /* 0x0000000b08827224 */ /* 0x000fe400078e0282 */
[----:B------:R-:W-:Y:S02]  /*87e0*/  IMAD.MOV R10, RZ, RZ, -R10 ;  /* 0x000000ffff0a7224 */ /* 0x000fe400078e0a0a */
[----:B------:R-:W-:Y:S01]  /*87f0*/  @!P1 IMAD.IADD R38, R38, 0x1, -R8 ;  /* 0x0000000126269824 */ /* 0x000fe200078e0a08 */
[C---:B------:R-:W-:Y:S01]  /*8800*/  ISETP.GT.U32.AND P1, PT, R8.reuse, R130, PT ;  /* 0x000000820800720c */ /* 0x040fe20003f24070 */
[----:B------:R-:W-:-:S02]  /*8810*/  IMAD R159, R8, R10, R159 ;  /* 0x0000000a089f7224 */ /* 0x000fc400078e029f */
[----:B------:R-:W-:Y:S02]  /*8820*/  @!P4 IMAD.IADD R96, R96, 0x1, -R8 ;  /* 0x000000016060c824 */ /* 0x000fe400078e0a08 */
[----:B------:R-:W-:Y:S01]  /*8830*/  VIADD R15, R248, 0xa9 ;  /* 0x000000a9f80f7836 */ /* 0x000fe20000000000 */
[----:B------:R-:W-:Y:S01]  /*8840*/  ISETP.GT.U32.AND P4, PT, R8, R159, PT ;  /* 0x0000009f0800720c */ /* 0x000fe20003f84070 */
[----:B------:R-:W-:-:S03]  /*8850*/  IMAD.HI.U32 R10, R9, R188, RZ ;  /* 0x000000bc090a7227 */ /* 0x000fc600078e00ff */
[----:B------:R-:W-:Y:S01]  /*8860*/  IABS R217, R15 ;  /* 0x0000000f00d97213 */ /* 0x000fe20000000000 */
[--C-:B------:R-:W-:Y:S01]  /*8870*/  @!P0 IMAD.IADD R67, R67, 0x1, -R8.reuse ;  /* 0x0000000143438824 */ /* 0x100fe200078e0a08 */
[----:B------:R-:W-:Y:S01]  /*8880*/  ISETP.GE.AND P0, PT, R13, RZ, PT ;  /* 0x000000ff0d00720c */ /* 0x000fe20003f06270 */
[----:B------:R-:W-:Y:S01]  /*8890*/  @!P1 IMAD.IADD R130, R130, 0x1, -R8 ;  /* 0x0000000182829824 */ /* 0x000fe200078e0a08 */
[----:B------:R-:W-:Y:S01]  /*88a0*/  ISETP.GE.AND P1, PT, R14, RZ, PT ;  /* 0x000000ff0e00720c */ /* 0x000fe20003f26270 */
[----:B------:R-:W-:-:S04]  /*88b0*/  IMAD.HI.U32 R11, R9, R217, RZ ;  /* 0x000000d9090b7227 */ /* 0x000fc800078e00ff */
[----:B------:R-:W-:Y:S01]  /*88c0*/  @!P4 IMAD.IADD R159, R159, 0x1, -R8 ;  /* 0x000000019f9fc824 */ /* 0x000fe200078e0a08 */
[----:B------:R-:W-:Y:S01]  /*88d0*/  ISETP.GT.U32.AND P4, PT, R8, R130, PT ;  /* 0x000000820800720c */ /* 0x000fe20003f84070 */
[----:B------:R-:W-:Y:S02]  /*88e0*/  IMAD.MOV R13, RZ, RZ, -R10 ;  /* 0x000000ffff0d7224 */ /* 0x000fe400078e0a0a */
[----:B------:R-:W-:Y:S02]  /*88f0*/  IMAD.MOV R11, RZ, RZ, -R11 ;  /* 0x000000ffff0b7224 */ /* 0x000fe400078e0a0b */
[----:B------:R-:W-:-:S04]  /*8900*/  IMAD.HI.U32 R10, R9, R12, RZ ;  /* 0x0000000c090a7227 */ /* 0x000fc800078e00ff */
[C---:B------:R-:W-:Y:S02]  /*8910*/  IMAD R217, R8.reuse, R11, R217 ;  /* 0x0000000b08d97224 */ /* 0x040fe400078e02d9 */
        /* <DEDUP_REMOVED lines=9> */
[----:B------:R-:W-:-:S02]  /*89b0*/  IMAD R188, R8, R13, R188 ;  /* 0x0000000d08bc7224 */ /* 0x000fc400078e02bc */
[----:B------:R-:W-:Y:S01]  /*89c0*/  @!P2 IMAD.MOV R67, RZ, RZ, -R67 ;  /* 0x000000ffff43a224 */ /* 0x000fe200078e0a43 */
[----:B------:R-:W-:Y:S01]  /*89d0*/  ISETP.GT.U32.AND P2, PT, R8, R159, PT ;  /* 0x0000009f0800720c */ /* 0x000fe20003f44070 */
[----:B------:R-:W-:Y:S01]  /*89e0*/  IMAD.HI.U32 R11, R9, R39, RZ ;  /* 0x00000027090b7227 */ /* 0x000fe200078e00ff */
[----:B------:R-:W-:-:S03]  /*89f0*/  IABS R68, R12 ;  /* 0x0000000c00447213 */ /* 0x000fc60000000000 */
[----:B------:R-:W-:Y:S02]  /*8a00*/  @!P3 IMAD.IADD R217, R217, 0x1, -R8 ;  /* 0x00000001d9d9b824 */ /* 0x000fe400078e0a08 */
[----:B------:R-:W-:Y:S01]  /*8a10*/  @!P5 IMAD.MOV R38, RZ, RZ, -R38 ;  /* 0x000000ffff26d224 */ /* 0x000fe200078e0a26 */
[----:B------:R-:W-:Y:S01]  /*8a20*/  ISETP.GT.U32.AND P5, PT, R8, R188, PT ;  /* 0x000000bc0800720c */ /* 0x000fe20003fa4070 */
[----:B------:R-:W-:Y:S02]  /*8a30*/  IMAD.MOV R11, RZ, RZ, -R11 ;  /* 0x000000ffff0b7224 */ /* 0x000fe400078e0a0b */
[----:B------:R-:W-:Y:S01]  /*8a40*/  @!P4 IMAD.IADD R10, R10, 0x1, -R8 ;  /* 0x000000010a0ac824 */ /* 0x000fe200078e0a08 */
[C---:B------:R-:W-:Y:S01]  /*8a50*/  ISETP.GT.U32.AND P4, PT, R8.reuse, R217, PT ;  /* 0x000000d90800720c */ /* 0x040fe20003f84070 */
[----:B------:R-:W-:Y:S02]  /*8a60*/  IMAD R39, R8, R11, R39 ;  /* 0x0000000b08277224 */ /* 0x000fe400078e0227 */
[----:B------:R-:W-:-:S04]  /*8a70*/  IMAD.HI.U32 R11, R9, R68, RZ ;  /* 0x00000044090b7227 */ /* 0x000fc800078e00ff */
[----:B------:R-:W-:Y:S02]  /*8a80*/  VIADD R13, R248, 0xad ;  /* 0x000000adf80d7836 */ /* 0x000fe40000000000 */
[----:B------:R-:W-:Y:S02]  /*8a90*/  IMAD.MOV R11, RZ, RZ, -R11 ;  /* 0x000000ffff0b7224 */ /* 0x000fe400078e0a0b */
[----:B------:R-:W-:Y:S01]  /*8aa0*/  @!P2 IMAD.IADD R159, R159, 0x1, -R8 ;  /* 0x000000019f9fa824 */ /* 0x000fe200078e0a08 */
[----:B------:R-:W-:Y:S01]  /*8ab0*/  IABS R97, R13 ;  /* 0x0000000d00617213 */ /* 0x000fe20000000000 */
[----:B------:R-:W-:Y:S01]  /*8ac0*/  @!P6 IMAD.MOV R130, RZ, RZ, -R130 ;  /* 0x000000ffff82e224 */ /* 0x000fe200078e0a82 */
[C---:B------:R-:W-:Y:S01]  /*8ad0*/  ISETP.GT.U32.AND P6, PT, R8.reuse, R10, PT ;  /* 0x0000000a0800720c */ /* 0x040fe20003fc4070 */
[----:B------:R-:W-:Y:S01]  /*8ae0*/  IMAD R68, R8, R11, R68 ;  /* 0x0000000b08447224 */ /* 0x000fe200078e0244 */
[----:B------:R-:W-:Y:S01]  /*8af0*/  ISETP.GE.AND P2, PT, R15, RZ, PT ;  /* 0x000000ff0f00720c */ /* 0x000fe20003f46270 */
[----:B------:R-:W-:Y:S01]  /*8b00*/  @!P5 IMAD.IADD R188, R188, 0x1, -R8 ;  /* 0x00000001bcbcd824 */ /* 0x000fe200078e0a08 */
[----:B------:R-:W-:Y:S01]  /*8b10*/  ISETP.GE.AND P5, PT, R16, RZ, PT ;  /* 0x000000ff1000720c */ /* 0x000fe20003fa6270 */
[----:B------:R-:W-:Y:S01]  /*8b20*/  @!P0 IMAD.MOV R159, RZ, RZ, -R159 ;  /* 0x000000ffff9f8224 */ /* 0x000fe200078e0a9f */
[----:B------:R-:W-:Y:S01]  /*8b30*/  ISETP.GT.U32.AND P0, PT, R8, R39, PT ;  /* 0x000000270800720c */ /* 0x000fe20003f04070 */
[----:B------:R-:W-:Y:S01]  /*8b40*/  IMAD.HI.U32 R11, R9, R97, RZ ;  /* 0x00000061090b7227 */ /* 0x000fe200078e00ff */
[----:B------:R-:W-:-:S02]  /*8b50*/  IADD3 R15, R248, 0xae, RZ ;  /* 0x000000aef80f7810 */ /* 0x000fc40007ffe0ff */
[C---:B------:R-:W-:Y:S01]  /*8b60*/  ISETP.GT.U32.AND P3, PT, R8.reuse, R188, PT ;  /* 0x000000bc0800720c */ /* 0x040fe20003f64070 */
[--C-:B------:R-:W-:Y:S01]  /*8b70*/  @!P4 IMAD.IADD R217, R217, 0x1, -R8.reuse ;  /* 0x00000001d9d9c824 */ /* 0x100fe200078e0a08 */
[----:B------:R-:W-:Y:S01]  /*8b80*/  ISETP.GT.U32.AND P4, PT, R8, R68, PT ;  /* 0x000000440800720c */ /* 0x000fe20003f84070 */
[----:B------:R-:W-:Y:S01]  /*8b90*/  IMAD.MOV R11, RZ, RZ, -R11 ;  /* 0x000000ffff0b7224 */ /* 0x000fe200078e0a0b */
[----:B------:R-:W-:Y:S01]  /*8ba0*/  IABS R131, R15 ;  /* 0x0000000f00837213 */ /* 0x000fe20000000000 */
[--C-:B------:R-:W-:Y:S01]  /*8bb0*/  @!P6 IMAD.IADD R10, R10, 0x1, -R8.reuse ;  /* 0x000000010a0ae824 */ /* 0x100fe200078e0a08 */
[----:B------:R-:W-:Y:S01]  /*8bc0*/  ISETP.GE.AND P6, PT, R12, RZ, PT ;  /* 0x000000ff0c00720c */ /* 0x000fe20003fc6270 */
[C---:B------:R-:W-:Y:S02]  /*8bd0*/  IMAD R97, R8.reuse, R11, R97 ;  /* 0x0000000b08617224 */ /* 0x040fe400078e0261 */
[----:B------:R-:W-:Y:S02]  /*8be0*/  @!P0 IMAD.IADD R39, R39, 0x1, -R8 ;  /* 0x0000000127278824 */ /* 0x000fe400078e0a08 */
[----:B------:R-:W-:Y:S01]  /*8bf0*/  @!P5 IMAD.MOV R10, RZ, RZ, -R10 ;  /* 0x000000ffff0ad224 */ /* 0x000fe200078e0a0a */
[----:B------:R-:W-:Y:S01]  /*8c00*/  ISETP.GT.U32.AND P5, PT, R8, R97, PT ;  /* 0x000000610800720c */ /* 0x000fe20003fa4070 */
[----:B------:R-:W-:Y:S01]  /*8c10*/  VIADD R11, R248, 0xaf ;  /* 0x000000aff80b7836 */ /* 0x000fe20000000000 */
[----:B------:R-:W-:Y:S01]  /*8c20*/  ISETP.GT.U32.AND P0, PT, R8, R39, PT ;  /* 0x000000270800720c */ /* 0x000fe20003f04070 */
[----:B------:R-:W-:-:S02]  /*8c30*/  @!P4 IMAD.IADD R68, R68, 0x1, -R8 ;  /* 0x000000014444c824 */ /* 0x000fc400078e0a08 */
[----:B------:R-:W-:Y:S01]  /*8c40*/  IMAD.HI.U32 R12, R9, R131, RZ ;  /* 0x00000083090c7227 */ /* 0x000fe200078e00ff */
[----:B------:R-:W-:Y:S02]  /*8c50*/  IABS R160, R11 ;  /* 0x0000000b00a07213 */ /* 0x000fe40000000000 */
[----:B------:R-:W-:Y:S01]  /*8c60*/  ISETP.GT.U32.AND P4, PT, R8, R68, PT ;  /* 0x000000440800720c */ /* 0x000fe20003f84070 */
[----:B------:R-:W-:Y:S02]  /*8c70*/  IMAD.MOV R12, RZ, RZ, -R12 ;  /* 0x000000ffff0c7224 */ /* 0x000fe400078e0a0c */
[--C-:B------:R-:W-:Y:S01]  /*8c80*/  @!P3 IMAD.IADD R188, R188, 0x1, -R8.reuse ;  /* 0x00000001bcbcb824 */ /* 0x100fe200078e0a08 */
[----:B------:R-:W-:Y:S01]  /*8c90*/  ISETP.GE.AND P3, PT, R14, RZ, PT ;  /* 0x000000ff0e00720c */ /* 0x000fe20003f66270 */
[--C-:B------:R-:W-:Y:S02]  /*8ca0*/  @!P5 IMAD.IADD R97, R97, 0x1, -R8.reuse ;  /* 0x000000016161d824 */ /* 0x100fe400078e0a08 */
[----:B------:R-:W-:Y:S01]  /*8cb0*/  @!P0 IMAD.IADD R39, R39, 0x1, -R8 ;  /* 0x0000000127278824 */ /* 0x000fe200078e0a08 */
[----:B------:R-:W-:Y:S01]  /*8cc0*/  ISETP.GE.AND P0, PT, R11, RZ, PT ;  /* 0x000000ff0b00720c */ /* 0x000fe20003f06270 */
[----:B------:R-:W-:Y:S01]  /*8cd0*/  IMAD.HI.U32 R11, R9, R160, RZ ;  /* 0x000000a0090b7227 */ /* 0x000fe200078e00ff */
[----:B------:R-:W-:-:S03]  /*8ce0*/  ISETP.GT.U32.AND P5, PT, R8, R97, PT ;  /* 0x000000610800720c */ /* 0x000fc60003fa4070 */
[----:B------:R-:W-:Y:S02]  /*8cf0*/  IMAD R131, R8, R12, R131 ;  /* 0x0000000c08837224 */ /* 0x000fe400078e0283 */
[----:B------:R-:W-:Y:S02]  /*8d00*/  @!P4 IMAD.IADD R68, R68, 0x1, -R8 ;  /* 0x000000014444c824 */ /* 0x000fe400078e0a08 */
[----:B------:R-:W-:Y:S02]  /*8d10*/  IMAD.MOV R11, RZ, RZ, -R11 ;  /* 0x000000ffff0b7224 */ /* 0x000fe400078e0a0b */
[----:B------:R-:W-:Y:S01]  /*8d20*/  @!P6 IMAD.MOV R68, RZ, RZ, -R68 ;  /* 0x000000ffff44e224 */ /* 0x000fe200078e0a44 */
[C---:B------:R-:W-:Y:S01]  /*8d30*/  ISETP.GT.U32.AND P6, PT, R8.reuse, R131, PT ;  /* 0x000000830800720c */ /* 0x040fe20003fc4070 */
[----:B------:R-:W-:Y:S02]  /*8d40*/  IMAD R160, R8, R11, R160 ;  /* 0x0000000b08a07224 */ /* 0x000fe400078e02a0 */
[----:B------:R-:W-:-:S02]  /*8d50*/  @!P5 IMAD.IADD R97, R97, 0x1, -R8 ;  /* 0x000000016161d824 */ /* 0x000fc400078e0a08 */
[----:B------:R-:W-:Y:S01]  /*8d60*/  VIADD R12, R248, 0xb0 ;  /* 0x000000b0f80c7836 */ /* 0x000fe20000000000 */
[----:B------:R-:W-:Y:S01]  /*8d70*/  ISETP.GT.U32.AND P5, PT, R8, R160, PT ;  /* 0x000000a00800720c */ /* 0x000fe20003fa4070 */
[----:B------:R-:W-:Y:S01]  /*8d80*/  @!P1 IMAD.MOV R188, RZ, RZ, -R188 ;  /* 0x000000ffffbc9224 */ /* 0x000fe200078e0abc */
[----:B------:R-:W-:Y:S01]  /*8d90*/  ISETP.GE.AND P1, PT, R13, RZ, PT ;  /* 0x000000ff0d00720c */ /* 0x000fe20003f26270 */
[----:B------:R-:W-:Y:S01]  /*8da0*/  @!P2 IMAD.MOV R217, RZ, RZ, -R217 ;  /* 0x000000ffffd9a224 */ /* 0x000fe200078e0ad9 */
[----:B------:R-:W-:Y:S01]  /*8db0*/  ISETP.GE.AND P2, PT, R15, RZ, PT ;  /* 0x000000ff0f00720c */ /* 0x000fe20003f46270 */
[----:B------:R-:W-:Y:S01]  /*8dc0*/  VIADD R13, R248, 0xb1 ;  /* 0x000000b1f80d7836 */ /* 0x000fe20000000000 */
[----:B------:R-:W-:Y:S01]  /*8dd0*/  IABS R189, R12 ;  /* 0x0000000c00bd7213 */ /* 0x000fe20000000000 */
[----:B------:R-:W-:Y:S01]  /*8de0*/  @!P6 IMAD.IADD R131, R131, 0x1, -R8 ;  /* 0x000000018383e824 */ /* 0x000fe200078e0a08 */
[----:B------:R-:W-:Y:S01]  /*8df0*/  ISETP.GE.AND P4, PT, R12, RZ, PT ;  /* 0x000000ff0c00720c */ /* 0x000fe20003f86270 */
[----:B------:R-:W-:Y:S01]  /*8e00*/  VIADD R15, R248, 0xb2 ;  /* 0x000000b2f80f7836 */ /* 0x000fe20000000000 */
[----:B------:R-:W-:Y:S01]  /*8e10*/  IABS R218, R13 ;  /* 0x0000000d00da7213 */ /* 0x000fe20000000000 */
[----:B------:R-:W-:Y:S01]  /*8e20*/  IMAD.HI.U32 R11, R9, R189, RZ ;  /* 0x000000bd090b7227 */ /* 0x000fe200078e00ff */
[----:B------:R-:W-:-:S02]  /*8e30*/  ISETP.GT.U32.AND P6, PT, R8, R131, PT ;  /* 0x000000830800720c */ /* 0x000fc40003fc4070 */
[----:B------:R-:W-:Y:S01]  /*8e40*/  IABS R16, R15 ;  /* 0x0000000f00107213 */ /* 0x000fe20000000000 */
[----:B------:R-:W-:Y:S02]  /*8e50*/  @!P5 IMAD.IADD R160, R160, 0x1, -R8 ;  /* 0x00000001a0a0d824 */ /* 0x000fe400078e0a08 */
[----:B------:R-:W-:Y:S01]  /*8e60*/  @!P3 IMAD.MOV R39, RZ, RZ, -R39 ;  /* 0x000000ffff27b224 */ /* 0x000fe200078e0a27 */
[----:B------:R-:W-:Y:S01]  /*8e70*/  ISETP.GE.AND P3, PT, R13, RZ, PT ;  /* 0x000000ff0d00720c */ /* 0x000fe20003f66270 */
[----:B------:R-:W-:Y:S01]  /*8e80*/  IMAD.HI.U32 R12, R9, R218, RZ ;  /* 0x000000da090c7227 */ /* 0x000fe200078e00ff */
[----:B------:R-:W-:-:S03]  /*8e90*/  ISETP.GT.U32.AND P5, PT, R8, R160, PT ;  /* 0x000000a00800720c */ /* 0x000fc60003fa4070 */
[----:B------:R-:W-:Y:S02]  /*8ea0*/  IMAD.MOV R14, RZ, RZ, -R11 ;  /* 0x000000ffff0e7224 */ /* 0x000fe400078e0a0b */
[----:B------:R-:W-:Y:S01]  /*8eb0*/  IMAD.HI.U32 R13, R9, R16, RZ ;  /* 0x00000010090d7227 */ /* 0x000fe200078e00ff */
[----:B------:R-:W-:-:S03]  /*8ec0*/  @!P6 IADD3 R131, R131, -R8, RZ ;  /* 0x800000088383e210 */ /* 0x000fc60007ffe0ff */
[----:B------:R-:W-:Y:S01]  /*8ed0*/  @!P1 IMAD.MOV R97, RZ, RZ, -R97 ;  /* 0x000000ffff619224 */ /* 0x000fe200078e0a61 */
[----:B------:R-:W-:Y:S01]  /*8ee0*/  ISETP.GE.AND P1, PT, R15, RZ, PT ;  /* 0x000000ff0f00720c */ /* 0x000fe20003f26270 */
[----:B------:R-:W-:Y:S02]  /*8ef0*/  IMAD.MOV R15, RZ, RZ, -R12 ;  /* 0x000000ffff0f7224 */ /* 0x000fe400078e0a0c */
[----:B------:R-:W-:-:S04]  /*8f00*/  IMAD.HI.U32 R11, R9, R40, RZ ;  /* 0x00000028090b7227 */ /* 0x000fc800078e00ff */
[C---:B------:R-:W-:Y:S02]  /*8f10*/  IMAD R189, R8.reuse, R14, R189 ;  /* 0x0000000e08bd7224 */ /* 0x040fe400078e02bd */
[----:B------:R-:W-:Y:S02]  /*8f20*/  IMAD.MOV R13, RZ, RZ, -R13 ;  /* 0x000000ffff0d7224 */ /* 0x000fe400078e0a0d */
[C---:B------:R-:W-:Y:S01]  /*8f30*/  IMAD R218, R8.reuse, R15, R218 ;  /* 0x0000000f08da7224 */ /* 0x040fe200078e02da */
[C---:B------:R-:W-:Y:S01]  /*8f40*/  ISETP.GT.U32.AND P6, PT, R8.reuse, R189, PT ;  /* 0x000000bd0800720c */ /* 0x040fe20003fc4070 */
[----:B------:R-:W-:Y:S02]  /*8f50*/  IMAD.MOV R17, RZ, RZ, -R11 ;  /* 0x000000ffff117224 */ /* 0x000fe400078e0a0b */
[C---:B------:R-:W-:Y:S02]  /*8f60*/  IMAD R11, R8.reuse, R13, R16 ;  /* 0x0000000d080b7224 */ /* 0x040fe400078e0210 */
[----:B------:R-:W-:Y:S01]  /*8f70*/  @!P2 IMAD.MOV R131, RZ, RZ, -R131 ;  /* 0x000000ffff83a224 */ /* 0x000fe200078e0a83 */
[----:B------:R-:W-:Y:S01]  /*8f80*/  ISETP.GT.U32.AND P2, PT, R8, R218, PT ;  /* 0x000000da0800720c */ /* 0x000fe20003f44070 */
[----:B------:R-:W-:Y:S01]  /*8f90*/  @!P5 IMAD.IADD R160, R160, 0x1, -R8 ;  /* 0x00000001a0a0d824 */ /* 0x000fe200078e0a08 */
[----:B------:R-:W-:Y:S01]  /*8fa0*/  ISETP.GT.U32.AND P5, PT, R8, R11, PT ;  /* 0x0000000b0800720c */ /* 0x000fe20003fa4070 */
[----:B------:R-:W-:-:S02]  /*8fb0*/  VIADD R16, R248, 0xb4 ;  /* 0x000000b4f8107836 */ /* 0x000fc40000000000 */
[----:B------:R-:W-:Y:S02]  /*8fc0*/  VIADD R42, R248, 0xb5 ;  /* 0x000000b5f82a7836 */ /* 0x000fe40000000000 */
[----:B------:R-:W-:Y:S01]  /*8fd0*/  @!P6 IMAD.IADD R189, R189, 0x1, -R8 ;  /* 0x00000001bdbde824 */ /* 0x000fe200078e0a08 */
[----:B------:R-:W-:Y:S01]  /*8fe0*/  IABS R69, R16 ;  /* 0x0000001000457213 */ /* 0x000fe20000000000 */
[----:B------:R-:W-:Y:S01]  /*8ff0*/  IMAD R40, R8, R17, R40 ;  /* 0x0000001108287224 */ /* 0x000fe200078e0228 */
[----:B------:R-:W-:Y:S01]  /*9000*/  IABS R98, R42 ;  /* 0x0000002a00627213 */ /* 0x000fe20000000000 */
[----:B------:R-:W-:Y:S01]  /*9010*/  VIADD R49, R248, 0xb6 ;  /* 0x000000b6f8317836 */ /* 0x000fe20000000000 */
[----:B------:R-:W-:Y:S01]  /*9020*/  ISETP.GT.U32.AND P6, PT, R8, R189, PT ;  /* 0x000000bd0800720c */ /* 0x000fe20003fc4070 */
[--C-:B------:R-:W-:Y:S02]  /*9030*/  @!P2 IMAD.IADD R218, R218, 0x1, -R8.reuse ;  /* 0x00000001dadaa824 */ /* 0x100fe400078e0a08 */
[----:B------:R-:W-:Y:S01]  /*9040*/  @!P5 IMAD.IADD R11, R11, 0x1, -R8 ;  /* 0x000000010b0bd824 */ /* 0x000fe200078e0a08 */
[----:B------:R-:W-:Y:S01]  /*9050*/  IABS R132, R49 ;  /* 0x0000003100847213 */ /* 0x000fe20000000000 */
[----:B------:R-:W-:Y:S01]  /*9060*/  IMAD.HI.U32 R12, R9, R69, RZ ;  /* 0x00000045090c7227 */ /* 0x000fe200078e00ff */
[----:B------:R-:W-:-:S02]  /*9070*/  ISETP.GT.U32.AND P2, PT, R8, R218, PT ;  /* 0x000000da0800720c */ /* 0x000fc40003f44070 */
[----:B------:R-:W-:Y:S01]  /*9080*/  ISETP.GT.U32.AND P5, PT, R8, R11, PT ;  /* 0x0000000b0800720c */ /* 0x000fe20003fa4070 */
[----:B------:R-:W-:-:S04]  /*9090*/  IMAD.HI.U32 R13, R9, R98, RZ ;  /* 0x00000062090d7227 */ /* 0x000fc800078e00ff */
[----:B------:R-:W-:Y:S02]  /*90a0*/  IMAD.MOV R12, RZ, RZ, -R12 ;  /* 0x000000ffff0c7224 */ /* 0x000fe400078e0a0c */
[----:B------:R-:W-:Y:S02]  /*90b0*/  IMAD.MOV R13, RZ, RZ, -R13 ;  /* 0x000000ffff0d7224 */ /* 0x000fe400078e0a0d */
[C---:B------:R-:W-:Y:S02]  /*90c0*/  IMAD R69, R8.reuse, R12, R69 ;  /* 0x0000000c08457224 */ /* 0x040fe400078e0245 */
[----:B------:R-:W-:Y:S01]  /*90d0*/  @!P6 IMAD.IADD R189, R189, 0x1, -R8 ;  /* 0x00000001bdbde824 */ /* 0x000fe200078e0a08 */
[C---:B------:R-:W-:Y:S01]  /*90e0*/  ISETP.GT.U32.AND P6, PT, R8.reuse, R40, PT ;  /* 0x000000280800720c */ /* 0x040fe20003fc4070 */
[----:B------:R-:W-:Y:S02]  /*90f0*/  IMAD R98, R8, R13, R98 ;  /* 0x0000000d08627224 */ /* 0x000fe400078e0262 */
[--C-:B------:R-:W-:Y:S01]  /*9100*/  @!P2 IMAD.IADD R218, R218, 0x1, -R8.reuse ;  /* 0x00000001dadaa824 */ /* 0x100fe200078e0a08 */
[C---:B------:R-:W-:Y:S01]  /*9110*/  ISETP.GT.U32.AND P2, PT, R8.reuse, R69, PT ;  /* 0x000000450800720c */ /* 0x040fe20003f44070 */
[----:B------:R-:W-:Y:S01]  /*9120*/  @!P5 IMAD.IADD R11, R11, 0x1, -R8 ;  /* 0x000000010b0bd824 */ /* 0x000fe200078e0a08 */
[----:B------:R-:W-:Y:S01]  /*9130*/  ISETP.GT.U32.AND P5, PT, R8, R98, PT ;  /* 0x000000620800720c */ /* 0x000fe20003fa4070 */
[----:B------:R-:W-:-:S02]  /*9140*/  VIADD R17, R248, 0xb7 ;  /* 0x000000b7f8117836 */ /* 0x000fc40000000000 */
[----:B------:R-:W-:Y:S02]  /*9150*/  VIADD R18, R248, 0xb8 ;  /* 0x000000b8f8127836 */ /* 0x000fe40000000000 */
[----:B------:R-:W-:Y:S01]  /*9160*/  IMAD.HI.U32 R14, R9, R132, RZ ;  /* 0x00000084090e7227 */ /* 0x000fe200078e00ff */
[----:B------:R-:W-:Y:S02]  /*9170*/  IABS R161, R17 ;  /* 0x0000001100a17213 */ /* 0x000fe40000000000 */
[----:B------:R-:W-:Y:S01]  /*9180*/  IABS R190, R18 ;  /* 0x0000001200be7213 */ /* 0x000fe20000000000 */
[--C-:B------:R-:W-:Y:S02]  /*9190*/  @!P6 IMAD.IADD R40, R40, 0x1, -R8.reuse ;  /* 0x000000012828e824 */ /* 0x100fe400078e0a08 */
[--C-:B------:R-:W-:Y:S02]  /*91a0*/  @!P2 IMAD.IADD R69, R69, 0x1, -R8.reuse ;  /* 0x000000014545a824 */ /* 0x100fe400078e0a08 */
[----:B------:R-:W-:Y:S01]  /*91b0*/  @!P5 IMAD.IADD R98, R98, 0x1, -R8 ;  /* 0x000000016262d824 */ /* 0x000fe200078e0a08 */
[C---:B------:R-:W-:Y:S01]  /*91c0*/  ISETP.GT.U32.AND P6, PT, R8.reuse, R40, PT ;  /* 0x000000280800720c */ /* 0x040fe20003fc4070 */
[----:B------:R-:W-:Y:S01]  /*91d0*/  IMAD.HI.U32 R15, R9, R161, RZ ;  /* 0x000000a1090f7227 */ /* 0x000fe200078e00ff */
[----:B------:R-:W-:-:S02]  /*91e0*/  ISETP.GT.U32.AND P2, PT, R8, R69, PT ;  /* 0x000000450800720c */ /* 0x000fc40003f44070 */
[----:B------:R-:W-:Y:S01]  /*91f0*/  ISETP.GT.U32.AND P5, PT, R8, R98, PT ;  /* 0x000000620800720c */ /* 0x000fe20003fa4070 */
[----:B------:R-:W-:Y:S02]  /*9200*/  IMAD.MOV R19, RZ, RZ, -R14 ;  /* 0x000000ffff137224 */ /* 0x000fe400078e0a0e */
[----:B------:R-:W-:-:S04]  /*9210*/  IMAD.HI.U32 R12, R9, R190, RZ ;  /* 0x000000be090c7227 */ /* 0x000fc800078e00ff */
[----:B------:R-:W-:Y:S02]  /*9220*/  IMAD.MOV R15, RZ, RZ, -R15 ;  /* 0x000000ffff0f7224 */ /* 0x000fe400078e0a0f */
[C---:B------:R-:W-:Y:S02]  /*9230*/  IMAD R132, R8.reuse, R19, R132 ;  /* 0x0000001308847224 */ /* 0x040fe400078e0284 */
[----:B------:R-:W-:Y:S02]  /*9240*/  IMAD.MOV R13, RZ, RZ, -R12 ;  /* 0x000000ffff0d7224 */ /* 0x000fe400078e0a0c */
[----:B------:R-:W-:Y:S02]  /*9250*/  IMAD R161, R8, R15, R161 ;  /* 0x0000000f08a17224 */ /* 0x000fe400078e02a1 */
[----:B------:R-:W-:Y:S01]  /*9260*/  @!P6 IMAD.IADD R40, R40, 0x1, -R8 ;  /* 0x000000012828e824 */ /* 0x000fe200078e0a08 */
[C---:B------:R-:W-:Y:S01]  /*9270*/  ISETP.GT.U32.AND P6, PT, R8.reuse, R132, PT ;  /* 0x000000840800720c */ /* 0x040fe20003fc4070 */
[----:B------:R-:W-:-:S02]  /*9280*/  IMAD R190, R8, R13, R190 ;  /* 0x0000000d08be7224 */ /* 0x000fc400078e02be */
[--C-:B------:R-:W-:Y:S01]  /*9290*/  @!P2 IMAD.IADD R69, R69, 0x1, -R8.reuse ;  /* 0x000000014545a824 */ /* 0x100fe200078e0a08 */
[----:B------:R-:W-:Y:S01]  /*92a0*/  ISETP.GT.U32.AND P2, PT, R8, R161, PT ;  /* 0x000000a10800720c */ /* 0x000fe20003f44070 */
[--C-:B------:R-:W-:Y:S01]  /*92b0*/  @!P5 IMAD.IADD R98, R98, 0x1, -R8.reuse ;  /* 0x000000016262d824 */ /* 0x100fe200078e0a08 */
[----:B------:R-:W-:Y:S01]  /*92c0*/  ISETP.GT.U32.AND P5, PT, R8, R190, PT ;  /* 0x000000be0800720c */ /* 0x000fe20003fa4070 */
[C---:B------:R-:W-:Y:S02]  /*92d0*/  VIADD R48, R248.reuse, 0xb9 ;  /* 0x000000b9f8307836 */ /* 0x040fe40000000000 */
[C---:B------:R-:W-:Y:S02]  /*92e0*/  VIADD R19, R248.reuse, 0xba ;  /* 0x000000baf8137836 */ /* 0x040fe40000000000 */
[C---:B------:R-:W-:Y:S01]  /*92f0*/  VIADD R20, R248.reuse, 0xbb ;  /* 0x000000bbf8147836 */ /* 0x040fe20000000000 */
[----:B------:R-:W-:Y:S01]  /*9300*/  IABS R219, R48 ;  /* 0x0000003000db7213 */ /* 0x000fe20000000000 */
[----:B-1----:R-:W-:Y:S01]  /*9310*/  VIADD R56, R248, 0xbc ;  /* 0x000000bcf8387836 */ /* 0x002fe20000000000 */
[----:B------:R-:W-:Y:S01]  /*9320*/  @!P6 IADD3 R132, R132, -R8, RZ ;  /* 0x800000088484e210 */ /* 0x000fe20007ffe0ff */
[----:B------:R-:W-:Y:S01]  /*9330*/  VIADD R205, R248, 0xbd ;  /* 0x000000bdf8cd7836 */ /* 0x000fe20000000000 */
[----:B------:R-:W-:Y:S01]  /*9340*/  IABS R15, R19 ;  /* 0x00000013000f7213 */ /* 0x000fe20000000000 */
[----:B------:R-:W-:Y:S01]  /*9350*/  @!P2 IMAD.IADD R161, R161, 0x1, -R8 ;  /* 0x00000001a1a1a824 */ /* 0x000fe200078e0a08 */
[----:B------:R-:W-:Y:S01]  /*9360*/  ISETP.GT.U32.AND P6, PT, R8, R132, PT ;  /* 0x000000840800720c */ /* 0x000fe20003fc4070 */
[----:B------:R-:W-:Y:S01]  /*9370*/  IMAD.HI.U32 R12, R9, R219, RZ ;  /* 0x000000db090c7227 */ /* 0x000fe200078e00ff */
[----:B------:R-:W-:-:S02]  /*9380*/  IABS R41, R20 ;  /* 0x0000001400297213 */ /* 0x000fc40000000000 */
[----:B------:R-:W-:Y:S01]  /*9390*/  ISETP.GT.U32.AND P2, PT, R8, R161, PT ;  /* 0x000000a10800720c */ /* 0x000fe20003f44070 */
[----:B------:R-:W-:Y:S01]  /*93a0*/  @!P5 IMAD.IADD R190, R190, 0x1, -R8 ;  /* 0x00000001bebed824 */ /* 0x000fe200078e0a08 */
[----:B------:R-:W-:Y:S01]  /*93b0*/  IABS R70, R56 ;  /* 0x0000003800467213 */ /* 0x000fe20000000000 */
[C---:B------:R-:W-:Y:S01]  /*93c0*/  IMAD.HI.U32 R13, R9.reuse, R15, RZ ;  /* 0x0000000f090d7227 */ /* 0x040fe200078e00ff */
[----:B------:R-:W-:Y:S02]  /*93d0*/  IABS R99, R205 ;  /* 0x000000cd00637213 */ /* 0x000fe40000000000 */
        /* <DEDUP_REMOVED lines=12> */
[----:B------:R-:W-:Y:S01]  /*94a0*/  @!P5 IMAD.IADD R190, R190, 0x1, -R8 ;  /* 0x00000001bebed824 */ /* 0x000fe200078e0a08 */
[----:B------:R-:W-:Y:S01]  /*94b0*/  ISETP.GT.U32.AND P5, PT, R8, R41, PT ;  /* 0x000000290800720c */ /* 0x000fe20003fa4070 */
[----:B------:R-:W-:Y:S02]  /*94c0*/  VIADD R176, R248, 0xbe ;  /* 0x000000bef8b07836 */ /* 0x000fe40000000000 */
[----:B------:R-:W-:-:S03]  /*94d0*/  IMAD.HI.U32 R13, R9, R70, RZ ;  /* 0x00000046090d7227 */ /* 0x000fc600078e00ff */
[----:B------:R-:W-:Y:S01]  /*94e0*/  IABS R133, R176 ;  /* 0x000000b000857213 */ /* 0x000fe20000000000 */
[----:B------:R-:W-:Y:S01]  /*94f0*/  @!P6 IMAD.IADD R219, R219, 0x1, -R8 ;  /* 0x00000001dbdbe824 */ /* 0x000fe200078e0a08 */
[----:B------:R-:W-:Y:S01]  /*9500*/  ISETP.GE.AND P6, PT, R43, RZ, PT ;  /* 0x000000ff2b00720c */ /* 0x000fe20003fc6270 */
[----:B------:R-:W-:Y:S01]  /*9510*/  IMAD.HI.U32 R14, R9, R99, RZ ;  /* 0x00000063090e7227 */ /* 0x000fe200078e00ff */
[----:B------:R-:W-:-:S03]  /*9520*/  IABS R43, R248 ;  /* 0x000000f8002b7213 */ /* 0x000fc60000000000 */
[--C-:B------:R-:W-:Y:S01]  /*9530*/  @!P2 IMAD.IADD R12, R12, 0x1, -R8.reuse ;  /* 0x000000010c0ca824 */ /* 0x100fe200078e0a08 */
[C---:B------:R-:W-:Y:S01]  /*9540*/  ISETP.GT.U32.AND P2, PT, R8.reuse, R219, PT ;  /* 0x000000db0800720c */ /* 0x040fe20003f44070 */
[----:B------:R-:W-:Y:S02]  /*9550*/  @!P5 IMAD.IADD R41, R41, 0x1, -R8 ;  /* 0x000000012929d824 */ /* 0x000fe400078e0a08 */
[----:B------:R-:W-:Y:S01]  /*9560*/  IMAD.MOV R15, RZ, RZ, -R13 ;  /* 0x000000ffff0f7224 */ /* 0x000fe200078e0a0d */
[C---:B------:R-:W-:Y:S01]  /*9570*/  ISETP.GT.U32.AND P5, PT, R8.reuse, R12, PT ;  /* 0x0000000c0800720c */ /* 0x040fe20003fa4070 */
[----:B------:R-:W-:Y:S01]  /*9580*/  @!P0 IMAD.MOV R160, RZ, RZ, -R160 ;  /* 0x000000ffffa08224 */ /* 0x000fe200078e0aa0 */
[----:B------:R-:W-:Y:S01]  /*9590*/  ISETP.GT.U32.AND P0, PT, R8, R41, PT ;  /* 0x000000290800720c */ /* 0x000fe20003f04070 */
[----:B------:R-:W-:-:S04]  /*95a0*/  IMAD.HI.U32 R13, R9, R133, RZ ;  /* 0x00000085090d7227 */ /* 0x000fc800078e00ff */
[----:B------:R-:W-:Y:S02]  /*95b0*/  IMAD.MOV R14, RZ, RZ, -R14 ;  /* 0x000000ffff0e7224 */ /* 0x000fe400078e0a0e */
[C---:B------:R-:W-:Y:S02]  /*95c0*/  IMAD R70, R8.reuse, R15, R70 ;  /* 0x0000000f08467224 */ /* 0x040fe400078e0246 */
[----:B------:R-:W-:Y:S02]  /*95d0*/  IMAD.MOV R13, RZ, RZ, -R13 ;  /* 0x000000ffff0d7224 */ /* 0x000fe400078e0a0d */
[C---:B------:R-:W-:Y:S02]  /*95e0*/  IMAD R99, R8.reuse, R14, R99 ;  /* 0x0000000e08637224 */ /* 0x040fe400078e0263 */
[----:B------:R-:W-:Y:S01]  /*95f0*/  @!P2 IMAD.IADD R219, R219, 0x1, -R8 ;  /* 0x00000001dbdba824 */ /* 0x000fe200078e0a08 */
[C---:B------:R-:W-:Y:S01]  /*9600*/  ISETP.GT.U32.AND P2, PT, R8.reuse, R70, PT ;  /* 0x000000460800720c */ /* 0x040fe20003f44070 */
[----:B------:R-:W-:-:S02]  /*9610*/  IMAD R133, R8, R13, R133 ;  /* 0x0000000d08857224 */ /* 0x000fc400078e0285 */
[--C-:B------:R-:W-:Y:S01]  /*9620*/  @!P5 IMAD.IADD R12, R12, 0x1, -R8.reuse ;  /* 0x000000010c0cd824 */ /* 0x100fe200078e0a08 */
[----:B------:R-:W-:Y:S01]  /*9630*/  ISETP.GT.U32.AND P5, PT, R8, R99, PT ;  /* 0x000000630800720c */ /* 0x000fe20003fa4070 */
[----:B------:R-:W-:Y:S02]  /*9640*/  VIADD R147, R248, 0xbf ;  /* 0x000000bff8937836 */ /* 0x000fe40000000000 */
[--C-:B------:R-:W-:Y:S01]  /*9650*/  @!P0 IMAD.IADD R41, R41, 0x1, -R8.reuse ;  /* 0x0000000129298824 */ /* 0x100fe200078e0a08 */
[----:B------:R-:W-:Y:S01]  /*9660*/  ISETP.GT.U32.AND P0, PT, R8, R133, PT ;  /* 0x000000850800720c */ /* 0x000fe20003f04070 */
[C---:B------:R-:W-:Y:S01]  /*9670*/  VIADD R114, R248.reuse, 0xc0 ;  /* 0x000000c0f8727836 */ /* 0x040fe20000000000 */
[----:B------:R-:W-:Y:S01]  /*9680*/  IABS R162, R147 ;  /* 0x0000009300a27213 */ /* 0x000fe20000000000 */
[----:B------:R-:W-:Y:S02]  /*9690*/  VIADD R84, R248, 0xc1 ;  /* 0x000000c1f8547836 */ /* 0x000fe40000000000 */
[----:B------:R-:W-:Y:S01]  /*96a0*/  @!P2 IMAD.IADD R70, R70, 0x1, -R8 ;  /* 0x000000014646a824 */ /* 0x000fe200078e0a08 */
[----:B------:R-:W-:Y:S01]  /*96b0*/  IABS R191, R114 ;  /* 0x0000007200bf7213 */ /* 0x000fe20000000000 */
[----:B------:R-:W-:Y:S01]  /*96c0*/  IMAD.HI.U32 R14, R9, R162, RZ ;  /* 0x000000a2090e7227 */ /* 0x000fe200078e00ff */
[----:B------:R-:W-:-:S03]  /*96d0*/  IABS R220, R84 ;  /* 0x0000005400dc7213 */ /* 0x000fc60000000000 */
[----:B------:R-:W-:Y:S01]  /*96e0*/  @!P5 IMAD.IADD R99, R99, 0x1, -R8 ;  /* 0x000000016363d824 */ /* 0x000fe200078e0a08 */
[----:B------:R-:W-:Y:S01]  /*96f0*/  ISETP.GT.U32.AND P5, PT, R8, R70, PT ;  /* 0x000000460800720c */ /* 0x000fe20003fa4070 */
[----:B------:R-:W-:Y:S02]  /*9700*/  IMAD.MOV R15, RZ, RZ, -R14 ;  /* 0x000000ffff0f7224 */ /* 0x000fe400078e0a0e */
[----:B------:R-:W-:-:S04]  /*9710*/  IMAD.HI.U32 R14, R9, R191, RZ ;  /* 0x000000bf090e7227 */ /* 0x000fc800078e00ff */
[----:B------:R-:W-:Y:S01]  /*9720*/  @!P0 IMAD.IADD R133, R133, 0x1, -R8 ;  /* 0x0000000185858824 */ /* 0x000fe200078e0a08 */
[C---:B------:R-:W-:Y:S01]  /*9730*/  ISETP.GT.U32.AND P0, PT, R8.reuse, R99, PT ;  /* 0x000000630800720c */ /* 0x040fe20003f04070 */
[----:B------:R-:W-:Y:S02]  /*9740*/  IMAD.MOV R14, RZ, RZ, -R14 ;  /* 0x000000ffff0e7224 */ /* 0x000fe400078e0a0e */
[----:B------:R-:W-:Y:S01]  /*9750*/  @!P4 IMAD.MOV R189, RZ, RZ, -R189 ;  /* 0x000000ffffbdc224 */ /* 0x000fe200078e0abd */
[C---:B------:R-:W-:Y:S01]  /*9760*/  ISETP.GT.U32.AND P4, PT, R8.reuse, R133, PT ;  /* 0x000000850800720c */ /* 0x040fe20003f84070 */
[----:B------:R-:W-:Y:S02]  /*9770*/  IMAD R162, R8, R15, R162 ;  /* 0x0000000f08a27224 */ /* 0x000fe400078e02a2 */
[----:B------:R-:W-:-:S03]  /*9780*/  IMAD.HI.U32 R13, R9, R43, RZ ;  /* 0x0000002b090d7227 */ /* 0x000fc600078e00ff */
[----:B------:R-:W-:Y:S01]  /*9790*/  ISETP.GT.U32.AND P2, PT, R8, R162, PT ;  /* 0x000000a20800720c */ /* 0x000fe20003f44070 */
[----:B------:R-:W-:-:S04]  /*97a0*/  IMAD.HI.U32 R15, R9, R220, RZ ;  /* 0x000000dc090f7227 */ /* 0x000fc800078e00ff */
[----:B------:R-:W-:Y:S02]  /*97b0*/  IMAD R191, R8, R14, R191 ;  /* 0x0000000e08bf7224 */ /* 0x000fe400078e02bf */
[----:B------:R-:W-:Y:S02]  /*97c0*/  IMAD.MOV R13, RZ, RZ, -R13 ;  /* 0x000000ffff0d7224 */ /* 0x000fe400078e0a0d */
[----:B------:R-:W-:Y:S02]  /*97d0*/  IMAD.MOV R45, RZ, RZ, -R15 ;  /* 0x000000ffff2d7224 */ /* 0x000fe400078e0a0f */
[----:B------:R-:W-:Y:S01]  /*97e0*/  @!P5 IMAD.IADD R70, R70, 0x1, -R8 ;  /* 0x000000014646d824 */ /* 0x000fe200078e0a08 */
[C---:B------:R-:W-:Y:S01]  /*97f0*/  ISETP.GT.U32.AND P5, PT, R8.reuse, R191, PT ;  /* 0x000000bf0800720c */ /* 0x040fe20003fa4070 */
[C---:B------:R-:W-:Y:S02]  /*9800*/  IMAD R15, R8.reuse, R13, R43 ;  /* 0x0000000d080f7224 */ /* 0x040fe400078e022b */
[----:B------:R-:W-:-:S02]  /*9810*/  IMAD R220, R8, R45, R220 ;  /* 0x0000002d08dc7224 */ /* 0x000fc400078e02dc */
[--C-:B------:R-:W-:Y:S02]  /*9820*/  @!P0 IMAD.IADD R99, R99, 0x1, -R8.reuse ;  /* 0x0000000163638824 */ /* 0x100fe400078e0a08 */
[--C-:B------:R-:W-:Y:S01]  /*9830*/  @!P4 IMAD.IADD R133, R133, 0x1, -R8.reuse ;  /* 0x000000018585c824 */ /* 0x100fe200078e0a08 */
[----:B------:R-:W-:Y:S01]  /*9840*/  ISETP.GT.U32.AND P0, PT, R8, R220, PT ;  /* 0x000000dc0800720c */ /* 0x000fe20003f04070 */
[--C-:B------:R-:W-:Y:S01]  /*9850*/  @!P2 IMAD.IADD R162, R162, 0x1, -R8.reuse ;  /* 0x00000001a2a2a824 */ /* 0x100fe200078e0a08 */
[----:B------:R-:W-:Y:S01]  /*9860*/  ISETP.GT.U32.AND P4, PT, R8, R15, PT ;  /* 0x0000000f0800720c */ /* 0x000fe20003f84070 */
[----:B------:R-:W-:Y:S02]  /*9870*/  VIADD R55, R248, 0xc2 ;  /* 0x000000c2f8377836 */ /* 0x000fe40000000000 */
[----:B------:R-:W-:Y:S01]  /*9880*/  @!P5 IMAD.IADD R191, R191, 0x1, -R8 ;  /* 0x00000001bfbfd824 */ /* 0x000fe200078e0a08 */
[----:B------:R-:W-:Y:S01]  /*9890*/  ISETP.GT.U32.AND P2, PT, R8, R162, PT ;  /* 0x000000a20800720c */ /* 0x000fe20003f44070 */
[----:B------:R-:W-:Y:S01]  /*98a0*/  VIADD R26, R248, 0xc3 ;  /* 0x000000c3f81a7836 */ /* 0x000fe20000000000 */
[----:B------:R-:W-:Y:S01]  /*98b0*/  IABS R43, R55 ;  /* 0x00000037002b7213 */ /* 0x000fe20000000000 */
[----:B------:R-:W-:Y:S01]  /*98c0*/  @!P3 IMAD.MOV R218, RZ, RZ, -R218 ;  /* 0x000000ffffdab224 */ /* 0x000fe200078e0ada */
[----:B------:R-:W-:Y:S01]  /*98d0*/  ISETP.GT.U32.AND P5, PT, R8, R191, PT ;  /* 0x000000bf0800720c */ /* 0x000fe20003fa4070 */
[----:B------:R-:W-:Y:S01]  /*98e0*/  VIADD R204, R248, 0xc5 ;  /* 0x000000c5f8cc7836 */ /* 0x000fe20000000000 */
[----:B------:R-:W-:Y:S01]  /*98f0*/  IABS R44, R26 ;  /* 0x0000001a002c7213 */ /* 0x000fe20000000000 */
[--C-:B------:R-:W-:Y:S01]  /*9900*/  @!P0 IMAD.IADD R220, R220, 0x1, -R8.reuse ;  /* 0x00000001dcdc8824 */ /* 0x100fe200078e0a08 */
[----:B------:R-:W-:Y:S01]  /*9910*/  ISETP.GE.AND P0, PT, R42, RZ, PT ;  /* 0x000000ff2a00720c */ /* 0x000fe20003f06270 */
[----:B------:R-:W-:Y:S01]  /*9920*/  @!P4 IMAD.IADD R15, R15, 0x1, -R8 ;  /* 0x000000010f0fc824 */ /* 0x000fe200078e0a08 */
[----:B------:R-:W-:Y:S01]  /*9930*/  IABS R100, R204 ;  /* 0x000000cc00647213 */ /* 0x000fe20000000000 */
[C---:B------:R-:W-:Y:S01]  /*9940*/  IMAD.HI.U32 R13, R9.reuse, R43, RZ ;  /* 0x0000002b090d7227 */ /* 0x040fe200078e00ff */
[C---:B------:R-:W-:Y:S01]  /*9950*/  ISETP.GT.U32.AND P4, PT, R8.reuse, R220, PT ;  /* 0x000000dc0800720c */ /* 0x040fe20003f84070 */
[----:B------:R-:W-:Y:S01]  /*9960*/  UIADD3 UR8, UR8, 0x3f, URZ ;  /* 0x0000003f08087890 */ /* 0x000fe2000fffe03f */
[----:B------:R-:W-:Y:S01]  /*9970*/  ISETP.GT.U32.AND P3, PT, R8, R15, PT ;  /* 0x0000000f0800720c */ /* 0x000fe20003f64070 */
[----:B------:R-:W-:Y:S01]  /*9980*/  IMAD.MOV R13, RZ, RZ, -R13 ;  /* 0x000000ffff0d7224 */ /* 0x000fe200078e0a0d */
[----:B------:R1:W-:Y:S01]  /*9990*/  STL [R1+0x54dc], R55 ;  /* 0x0054dc3701007387 */ /* 0x0003e20000100800 */
[----:B------:R-:W-:-:S04]  /*99a0*/  IMAD.HI.U32 R14, R9, R44, RZ ;  /* 0x0000002c090e7227 */ /* 0x000fc800078e00ff */
[--C-:B------:R-:W-:Y:S01]  /*99b0*/  @!P2 IMAD.IADD R162, R162, 0x1, -R8.reuse ;  /* 0x00000001a2a2a824 */ /* 0x100fe200078e0a08 */
[----:B------:R-:W-:Y:S01]  /*99c0*/  ISETP.GE.AND P2, PT, R16, RZ, PT ;  /* 0x000000ff1000720c */ /* 0x000fe20003f46270 */
[--C-:B------:R-:W-:Y:S01]  /*99d0*/  @!P5 IMAD.IADD R191, R191, 0x1, -R8.reuse ;  /* 0x00000001bfbfd824 */ /* 0x100fe200078e0a08 */
[----:B------:R-:W-:Y:S01]  /*99e0*/  ISETP.GE.AND P5, PT, R248, RZ, PT ;  /* 0x000000fff800720c */ /* 0x000fe20003fa6270 */
[----:B------:R-:W-:Y:S02]  /*99f0*/  IMAD R13, R8, R13, R43 ;  /* 0x0000000d080d7224 */ /* 0x000fe400078e022b */
[----:B------:R-:W-:Y:S02]  /*9a00*/  @!P4 IMAD.IADD R220, R220, 0x1, -R8 ;  /* 0x00000001dcdcc824 */ /* 0x000fe400078e0a08 */
[----:B------:R-:W-:Y:S01]  /*9a10*/  VIADD R175, R248, 0xc6 ;  /* 0x000000c6f8af7836 */ /* 0x000fe20000000000 */
[----:B------:R-:W-:Y:S01]  /*9a20*/  ISETP.GT.U32.AND P4, PT, R8, R13, PT ;  /* 0x0000000d0800720c */ /* 0x000fe20003f84070 */
[----:B------:R-:W-:-:S04]  /*9a30*/  IMAD.HI.U32 R16, R9, R71, RZ ;  /* 0x0000004709107227 */ /* 0x000fc800078e00ff */
[C---:B------:R-:W-:Y:S01]  /*9a40*/  VIADD R146, R248.reuse, 0xc7 ;  /* 0x000000c7f8927836 */ /* 0x040fe20000000000 */
[----:B------:R-:W-:Y:S01]  /*9a50*/  IABS R134, R175 ;  /* 0x000000af00867213 */ /* 0x000fe20000000000 */
[----:B------:R-:W-:Y:S02]  /*9a60*/  IMAD.MOV R43, RZ, RZ, -R14 ;  /* 0x000000ffff2b7224 */ /* 0x000fe400078e0a0e */
[C---:B------:R-:W-:Y:S01]  /*9a70*/  VIADD R113, R248.reuse, 0xc8 ;  /* 0x000000c8f8717836 */ /* 0x040fe20000000000 */
[----:B------:R-:W-:Y:S01]  /*9a80*/  IABS R163, R146 ;  /* 0x0000009200a37213 */ /* 0x000fe20000000000 */
[----:B------:R-:W-:Y:S02]  /*9a90*/  IMAD.MOV R16, RZ, RZ, -R16 ;  /* 0x000000ffff107224 */ /* 0x000fe400078e0a10 */
[----:B------:R-:W-:Y:S01]  /*9aa0*/  VIADD R83, R248, 0xc9 ;  /* 0x000000c9f8537836 */ /* 0x000fe20000000000 */
[----:B------:R-:W-:Y:S01]  /*9ab0*/  IABS R230, R113 ;  /* 0x0000007100e67213 */ /* 0x000fe20000000000 */
[----:B------:R-:W-:-:S02]  /*9ac0*/  IMAD R42, R8, R43, R44 ;  /* 0x0000002b082a7224 */ /* 0x000fc400078e022c */
[----:B------:R-:W-:Y:S01]  /*9ad0*/  VIADD R54, R248, 0xca ;  /* 0x000000caf8367836 */ /* 0x000fe20000000000 */
[----:B------:R-:W-:Y:S01]  /*9ae0*/  IABS R221, R83 ;  /* 0x0000005300dd7213 */ /* 0x000fe20000000000 */
[----:B------:R-:W-:Y:S01]  /*9af0*/  @!P3 IMAD.IADD R15, R15, 0x1, -R8 ;  /* 0x000000010f0fb824 */ /* 0x000fe200078e0a08 */
[C---:B------:R-:W-:Y:S01]  /*9b00*/  ISETP.GT.U32.AND P3, PT, R8.reuse, R42, PT ;  /* 0x0000002a0800720c */ /* 0x040fe20003f64070 */
[----:B------:R-:W-:Y:S02]  /*9b10*/  IMAD R71, R8, R16, R71 ;  /* 0x0000001008477224 */ /* 0x000fe400078e0247 */
[C---:B------:R-:W-:Y:S02]  /*9b20*/  VIADD R242, R248.reuse, 0xcc ;  /* 0x000000ccf8f27836 */ /* 0x040fe40000000000 */
[C---:B------:R-:W-:Y:S02]  /*9b30*/  VIADD R25, R248.reuse, 0xcb ;  /* 0x000000cbf8197836 */ /* 0x040fe40000000000 */
[----:B------:R-:W-:Y:S01]  /*9b40*/  VIADD R203, R248, 0xcd ;  /* 0x000000cdf8cb7836 */ /* 0x000fe20000000000 */
[----:B------:R-:W-:Y:S01]  /*9b50*/  IABS R72, R242 ;  /* 0x000000f200487213 */ /* 0x000fe20000000000 */
[----:B------:R-:W-:-:S02]  /*9b60*/  IMAD.MOV.U32 R247, RZ, RZ, R15 ;  /* 0x000000fffff77224 */ /* 0x000fc400078e000f */
[----:B------:R-:W-:Y:S01]  /*9b70*/  VIADD R174, R248, 0xce ;  /* 0x000000cef8ae7836 */ /* 0x000fe20000000000 */
[----:B------:R-:W-:Y:S01]  /*9b80*/  IABS R101, R203 ;  /* 0x000000cb00657213 */ /* 0x000fe20000000000 */
[----:B------:R-:W-:Y:S01]  /*9b90*/  @!P5 IMAD.MOV R247, RZ, RZ, -R247 ;  /* 0x000000fffff7d224 */ /* 0x000fe200078e0af7 */
[----:B------:R-:W-:Y:S01]  /*9ba0*/  ISETP.GT.U32.AND P5, PT, R8, R71, PT ;  /* 0x000000470800720c */ /* 0x000fe20003fa4070 */
[--C-:B------:R-:W-:Y:S01]  /*9bb0*/  @!P4 IMAD.IADD R13, R13, 0x1, -R8.reuse ;  /* 0x000000010d0dc824 */ /* 0x100fe200078e0a08 */
[----:B------:R-:W-:Y:S01]  /*9bc0*/  IABS R135, R174 ;  /* 0x000000ae00877213 */ /* 0x000fe20000000000 */
[----:B------:R-:W-:Y:S02]  /*9bd0*/  @!P3 IMAD.IADD R42, R42, 0x1, -R8 ;  /* 0x000000012a2ab824 */ /* 0x000fe400078e0a08 */
[----:B------:R-:W-:Y:S01]  /*9be0*/  VIADD R145, R248, 0xcf ;  /* 0x000000cff8917836 */ /* 0x000fe20000000000 */
[C---:B------:R-:W-:Y:S01]  /*9bf0*/  ISETP.GT.U32.AND P4, PT, R8.reuse, R13, PT ;  /* 0x0000000d0800720c */ /* 0x040fe20003f84070 */
[----:B------:R-:W-:Y:S01]  /*9c00*/  IMAD.HI.U32 R14, R9, R100, RZ ;  /* 0x00000064090e7227 */ /* 0x000fe200078e00ff */
[----:B------:R-:W-:-:S03]  /*9c10*/  ISETP.GT.U32.AND P3, PT, R8, R42, PT ;  /* 0x0000002a0800720c */ /* 0x000fc60003f64070 */
[C---:B------:R-:W-:Y:S01]  /*9c20*/  VIADD R112, R248.reuse, 0xd0 ;  /* 0x000000d0f8707836 */ /* 0x040fe20000000000 */
[----:B------:R-:W-:Y:S01]  /*9c30*/  IABS R164, R145 ;  /* 0x0000009100a47213 */ /* 0x000fe20000000000 */
[----:B------:R-:W-:Y:S02]  /*9c40*/  @!P5 IMAD.IADD R71, R71, 0x1, -R8 ;  /* 0x000000014747d824 */ /* 0x000fe400078e0a08 */
[----:B------:R-:W-:Y:S01]  /*9c50*/  VIADD R82, R248, 0xd1 ;  /* 0x000000d1f8527836 */ /* 0x000fe20000000000 */
[----:B------:R-:W-:Y:S01]  /*9c60*/  IABS R193, R112 ;  /* 0x0000007000c17213 */ /* 0x000fe20000000000 */
[----:B------:R-:W-:Y:S01]  /*9c70*/  IMAD.HI.U32 R15, R9, R134, RZ ;  /* 0x00000086090f7227 */ /* 0x000fe200078e00ff */
[----:B------:R-:W-:-:S03]  /*9c80*/  ISETP.GT.U32.AND P5, PT, R8, R71, PT ;  /* 0x000000470800720c */ /* 0x000fc60003fa4070 */
[----:B------:R-:W-:Y:S01]  /*9c90*/  VIADD R53, R248, 0xd2 ;  /* 0x000000d2f8357836 */ /* 0x000fe20000000000 */
[----:B------:R-:W-:Y:S01]  /*9ca0*/  @!P4 IADD3 R13, R13, -R8, RZ ;  /* 0x800000080d0dc210 */ /* 0x000fe20007ffe0ff */
[----:B------:R-:W-:Y:S01]  /*9cb0*/  IMAD.MOV R43, RZ, RZ, -R14 ;  /* 0x000000ffff2b7224 */ /* 0x000fe200078e0a0e */
[----:B------:R-:W-:Y:S01]  /*9cc0*/  IABS R222, R82 ;  /* 0x0000005200de7213 */ /* 0x000fe20000000000 */
[----:B------:R-:W-:-:S04]  /*9cd0*/  IMAD.HI.U32 R14, R9, R163, RZ ;  /* 0x000000a3090e7227 */ /* 0x000fc800078e00ff */
[C---:B------:R-:W-:Y:S02]  /*9ce0*/  VIADD R24, R248.reuse, 0xd3 ;  /* 0x000000d3f8187836 */ /* 0x040fe40000000000 */
[C---:B------:R-:W-:Y:S02]  /*9cf0*/  VIADD R241, R248.reuse, 0xd4 ;  /* 0x000000d4f8f17836 */ /* 0x040fe40000000000 */
[C---:B------:R-:W-:Y:S02]  /*9d00*/  VIADD R202, R248.reuse, 0xd5 ;  /* 0x000000d5f8ca7836 */ /* 0x040fe40000000000 */
[----:B------:R-:W-:Y:S01]  /*9d10*/  VIADD R173, R248, 0xd6 ;  /* 0x000000d6f8ad7836 */ /* 0x000fe20000000000 */
[----:B------:R-:W-:Y:S01]  /*9d20*/  IABS R73, R241 ;  /* 0x000000f100497213 */ /* 0x000fe20000000000 */
[----:B------:R-:W-:Y:S01]  /*9d30*/  IMAD.MOV R15, RZ, RZ, -R15 ;  /* 0x000000ffff0f7224 */ /* 0x000fe200078e0a0f */
[----:B------:R-:W-:Y:S01]  /*9d40*/  IABS R102, R202 ;  /* 0x000000ca00667213 */ /* 0x000fe20000000000 */
[----:B------:R-:W-:Y:S01]  /*9d50*/  IMAD R100, R8, R43, R100 ;  /* 0x0000002b08647224 */ /* 0x000fe200078e0264 */
[----:B------:R-:W-:Y:S01]  /*9d60*/  IABS R136, R173 ;  /* 0x000000ad00887213 */ /* 0x000fe20000000000 */
[----:B------:R-:W-:-:S02]  /*9d70*/  IMAD.MOV R14, RZ, RZ, -R14 ;  /* 0x000000ffff0e7224 */ /* 0x000fc400078e0a0e */
[----:B------:R-:W-:Y:S01]  /*9d80*/  VIADD R144, R248, 0xd7 ;  /* 0x000000d7f8907836 */ /* 0x000fe20000000000 */
[C---:B------:R-:W-:Y:S01]  /*9d90*/  ISETP.GT.U32.AND P4, PT, R8.reuse, R100, PT ;  /* 0x000000640800720c */ /* 0x040fe20003f84070 */
[----:B------:R-:W-:Y:S02]  /*9da0*/  IMAD R134, R8, R15, R134 ;  /* 0x0000000f08867224 */ /* 0x000fe400078e0286 */
[----:B------:R-:W-:Y:S01]  /*9db0*/  VIADD R111, R248, 0xd8 ;  /* 0x000000d8f86f7836 */ /* 0x000fe20000000000 */
[----:B------:R-:W-:Y:S01]  /*9dc0*/  IABS R165, R144 ;  /* 0x0000009000a57213 */ /* 0x000fe20000000000 */
[----:B------:R-:W-:Y:S01]  /*9dd0*/  IMAD R163, R8, R14, R163 ;  /* 0x0000000e08a37224 */ /* 0x000fe200078e02a3 */
[----:B------:R-:W-:Y:S01]  /*9de0*/  IABS R14, R54 ;  /* 0x00000036000e7213 */ /* 0x000fe20000000000 */
[--C-:B------:R-:W-:Y:S01]  /*9df0*/  @!P3 IMAD.IADD R42, R42, 0x1, -R8.reuse ;  /* 0x000000012a2ab824 */ /* 0x100fe200078e0a08 */
[C---:B------:R-:W-:Y:S01]  /*9e00*/  ISETP.GT.U32.AND P3, PT, R8.reuse, R134, PT ;  /* 0x000000860800720c */ /* 0x040fe20003f64070 */
[----:B------:R-:W-:Y:S01]  /*9e10*/  @!P5 IMAD.IADD R71, R71, 0x1, -R8 ;  /* 0x000000014747d824 */ /* 0x000fe200078e0a08 */
[----:B------:R-:W-:Y:S01]  /*9e20*/  ISETP.GT.U32.AND P5, PT, R8, R163, PT ;  /* 0x000000a30800720c */ /* 0x000fe20003fa4070 */
[----:B------:R-:W-:Y:S01]  /*9e30*/  IMAD.HI.U32 R16, R9, R230, RZ ;  /* 0x000000e609107227 */ /* 0x000fe200078e00ff */
[----:B------:R-:W-:-:S03]  /*9e40*/  IABS R194, R111 ;  /* 0x0000006f00c27213 */ /* 0x000fc60000000000 */
[C---:B------:R-:W-:Y:S02]  /*9e50*/  VIADD R81, R248.reuse, 0xd9 ;  /* 0x000000d9f8517836 */ /* 0x040fe40000000000 */
[----:B------:R-:W-:Y:S02]  /*9e60*/  VIADD R52, R248, 0xda ;  /* 0x000000daf8347836 */ /* 0x000fe40000000000 */
[----:B------:R-:W-:Y:S01]  /*9e70*/  @!P1 IMAD.MOV R11, RZ, RZ, -R11 ;  /* 0x000000ffff0b9224 */ /* 0x000fe200078e0a0b */
[----:B------:R-:W-:Y:S01]  /*9e80*/  IABS R223, R81 ;  /* 0x0000005100df7213 */ /* 0x000fe20000000000 */
[--C-:B------:R-:W-:Y:S02]  /*9e90*/  @!P4 IMAD.IADD R100, R100, 0x1, -R8.reuse ;  /* 0x000000016464c824 */ /* 0x100fe400078e0a08 */
[C---:B------:R-:W-:Y:S02]  /*9ea0*/  VIADD R23, R248.reuse, 0xdb ;  /* 0x000000dbf8177836 */ /* 0x040fe40000000000 */
[----:B------:R-:W-:Y:S01]  /*9eb0*/  VIADD R240, R248, 0xdc ;  /* 0x000000dcf8f07836 */ /* 0x000fe20000000000 */
[----:B------:R-:W-:Y:S01]  /*9ec0*/  ISETP.GT.U32.AND P4, PT, R8, R100, PT ;  /* 0x000000640800720c */ /* 0x000fe20003f84070 */
[----:B------:R-:W-:-:S02]  /*9ed0*/  @!P3 IMAD.IADD R134, R134, 0x1, -R8 ;  /* 0x000000018686b824 */ /* 0x000fc400078e0a08 */
[C---:B------:R-:W-:Y:S02]  /*9ee0*/  VIADD R201, R248.reuse, 0xdd ;  /* 0x000000ddf8c97836 */ /* 0x040fe40000000000 */
[----:B------:R-:W-:Y:S01]  /*9ef0*/  VIADD R172, R248, 0xde ;  /* 0x000000def8ac7836 */ /* 0x000fe20000000000 */
[C---:B------:R-:W-:Y:S01]  /*9f00*/  ISETP.GT.U32.AND P3, PT, R8.reuse, R134, PT ;  /* 0x000000860800720c */ /* 0x040fe20003f64070 */
[----:B------:R-:W-:Y:S01]  /*9f10*/  @!P5 IMAD.IADD R163, R163, 0x1, -R8 ;  /* 0x00000001a3a3d824 */ /* 0x000fe200078e0a08 */
[----:B------:R-:W-:Y:S01]  /*9f20*/  IABS R103, R201 ;  /* 0x000000c900677213 */ /* 0x000fe20000000000 */
[----:B------:R-:W-:Y:S01]  /*9f30*/  IMAD.MOV R43, RZ, RZ, -R16 ;  /* 0x000000ffff2b7224 */ /* 0x000fe200078e0a10 */
[----:B------:R-:W-:Y:S01]  /*9f40*/  IABS R137, R172 ;  /* 0x000000ac00897213 */ /* 0x000fe20000000000 */
[----:B------:R-:W-:Y:S01]  /*9f50*/  IMAD.HI.U32 R45, R9, R221, RZ ;  /* 0x000000dd092d7227 */ /* 0x000fe200078e00ff */
[----:B------:R-:W-:-:S03]  /*9f60*/  ISETP.GT.U32.AND P5, PT, R8, R163, PT ;  /* 0x000000a30800720c */ /* 0x000fc60003fa4070 */
[----:B------:R-:W-:Y:S02]  /*9f70*/  @!P6 IMAD.MOV R40, RZ, RZ, -R40 ;  /* 0x000000ffff28e224 */ /* 0x000fe400078e0a28 */
[C---:B------:R-:W-:Y:S02]  /*9f80*/  VIADD R143, R248.reuse, 0xdf ;  /* 0x000000dff88f7836 */ /* 0x040fe40000000000 */
[C---:B------:R-:W-:Y:S02]  /*9f90*/  VIADD R110, R248.reuse, 0xe0 ;  /* 0x000000e0f86e7836 */ /* 0x040fe40000000000 */
[----:B------:R-:W-:Y:S01]  /*9fa0*/  VIADD R80, R248, 0xe1 ;  /* 0x000000e1f8507836 */ /* 0x000fe20000000000 */
[----:B------:R-:W-:Y:S01]  /*9fb0*/  IABS R166, R143 ;  /* 0x0000008f00a67213 */ /* 0x000fe20000000000 */
[----:B------:R-:W-:Y:S01]  /*9fc0*/  IMAD R230, R8, R43, R230 ;  /* 0x0000002b08e67224 */ /* 0x000fe200078e02e6 */
[----:B------:R-:W-:Y:S01]  /*9fd0*/  IABS R43, R25 ;  /* 0x00000019002b7213 */ /* 0x000fe20000000000 */
[----:B------:R-:W-:Y:S01]  /*9fe0*/  IMAD.HI.U32 R44, R9, R14, RZ ;  /* 0x0000000e092c7227 */ /* 0x000fe200078e00ff */
[----:B------:R-:W-:-:S03]  /*9ff0*/  IABS R195, R110 ;  /* 0x0000006e00c37213 */ /* 0x000fc60000000000 */
[C---:B------:R-:W-:Y:S01]  /*a000*/  VIADD R51, R248.reuse, 0xe2 ;  /* 0x000000e2f8337836 */ /* 0x040fe20000000000 */
[----:B------:R-:W-:Y:S01]  /*a010*/  IABS R224, R80 ;  /* 0x0000005000e07213 */ /* 0x000fe20000000000 */
[----:B------:R-:W-:Y:S02]  /*a020*/  IMAD.MOV R45, RZ, RZ, -R45 ;  /* 0x000000ffff2d7224 */ /* 0x000fe400078e0a2d */
[C---:B------:R-:W-:Y:S02]  /*a030*/  VIADD R22, R248.reuse, 0xe3 ;  /* 0x000000e3f8167836 */ /* 0x040fe40000000000 */
[C---:B------:R-:W-:Y:S02]  /*a040*/  VIADD R239, R248.reuse, 0xe4 ;  /* 0x000000e4f8ef7836 */ /* 0x040fe40000000000 */
[C---:B------:R-:W-:Y:S02]  /*a050*/  VIADD R200, R248.reuse, 0xe5 ;  /* 0x000000e5f8c87836 */ /* 0x040fe40000000000 */
[----:B------:R-:W-:Y:S01]  /*a060*/  VIADD R171, R248, 0xe6 ;  /* 0x000000e6f8ab7836 */ /* 0x000fe20000000000 */
[----:B------:R-:W-:Y:S01]  /*a070*/  IABS R75, R239 ;  /* 0x000000ef004b7213 */ /* 0x000fe20000000000 */
[----:B------:R-:W-:Y:S01]  /*a080*/  IMAD.MOV R44, RZ, RZ, -R44 ;  /* 0x000000ffff2c7224 */ /* 0x000fe200078e0a2c */
[----:B------:R-:W-:Y:S01]  /*a090*/  IABS R104, R200 ;  /* 0x000000c800687213 */ /* 0x000fe20000000000 */
[----:B------:R-:W-:Y:S01]  /*a0a0*/  @!P4 IMAD.IADD R100, R100, 0x1, -R8 ;  /* 0x000000016464c824 */ /* 0x000fe200078e0a08 */
[C---:B------:R-:W-:Y:S01]  /*a0b0*/  ISETP.GT.U32.AND P4, PT, R8.reuse, R230, PT ;  /* 0x000000e60800720c */ /* 0x040fe20003f84070 */
[C---:B------:R-:W-:Y:S01]  /*a0c0*/  IMAD R221, R8.reuse, R45, R221 ;  /* 0x0000002d08dd7224 */ /* 0x040fe200078e02dd */
[----:B------:R-:W-:Y:S01]  /*a0d0*/  IABS R138, R171 ;  /* 0x000000ab008a7213 */ /* 0x000fe20000000000 */
[----:B------:R-:W-:-:S02]  /*a0e0*/  IMAD R14, R8, R44, R14 ;  /* 0x0000002c080e7224 */ /* 0x000fc400078e020e */
[C---:B------:R-:W-:Y:S02]  /*a0f0*/  VIADD R109, R248.reuse, 0xe8 ;  /* 0x000000e8f86d7836 */ /* 0x040fe40000000000 */
[C---:B------:R-:W-:Y:S02]  /*a100*/  VIADD R142, R248.reuse, 0xe7 ;  /* 0x000000e7f88e7836 */ /* 0x040fe40000000000 */
[----:B------:R-:W-:Y:S01]  /*a110*/  VIADD R79, R248, 0xe9 ;  /* 0x000000e9f84f7836 */ /* 0x000fe20000000000 */
[----:B------:R-:W-:Y:S01]  /*a120*/  IABS R196, R109 ;  /* 0x0000006d00c47213 */ /* 0x000fe20000000000 */
[--C-:B------:R-:W-:Y:S01]  /*a130*/  @!P3 IMAD.IADD R134, R134, 0x1, -R8.reuse ;  /* 0x000000018686b824 */ /* 0x100fe200078e0a08 */
[C---:B------:R-:W-:Y:S01]  /*a140*/  ISETP.GT.U32.AND P3, PT, R8.reuse, R221, PT ;  /* 0x000000dd0800720c */ /* 0x040fe20003f64070 */
[--C-:B------:R-:W-:Y:S01]  /*a150*/  @!P5 IMAD.IADD R163, R163, 0x1, -R8.reuse ;  /* 0x00000001a3a3d824 */ /* 0x100fe200078e0a08 */
[----:B------:R-:W-:Y:S01]  /*a160*/  ISETP.GT.U32.AND P5, PT, R8, R14, PT ;  /* 0x0000000e0800720c */ /* 0x000fe20003fa4070 */
[----:B------:R-:W-:Y:S01]  /*a170*/  @!P4 IMAD.IADD R230, R230, 0x1, -R8 ;  /* 0x00000001e6e6c824 */ /* 0x000fe200078e0a08 */
[----:B------:R-:W-:Y:S01]  /*a180*/  IABS R167, R142 ;  /* 0x0000008e00a77213 */ /* 0x000fe20000000000 */
[----:B------:R-:W-:Y:S01]  /*a190*/  IMAD.HI.U32 R15, R9, R72, RZ ;  /* 0x00000048090f7227 */ /* 0x000fe200078e00ff */
[----:B------:R-:W-:-:S03]  /*a1a0*/  IABS R225, R79 ;  /* 0x0000004f00e17213 */ /* 0x000fc60000000000 */
[----:B------:R-:W-:Y:S01]  /*a1b0*/  VIADD R232, R248, 0xeb ;  /* 0x000000ebf8e87836 */ /* 0x000fe20000000000 */
[----:B------:R-:W-:Y:S01]  /*a1c0*/  ISETP.GT.U32.AND P4, PT, R8, R230, PT ;  /* 0x000000e60800720c */ /* 0x000fe20003f84070 */
[----:B------:R-:W-:-:S04]  /*a1d0*/  IMAD.HI.U32 R16, R9, R43, RZ ;  /* 0x0000002b09107227 */ /* 0x000fc800078e00ff */
[C---:B------:R-:W-:Y:S02]  /*a1e0*/  VIADD R50, R248.reuse, 0xea ;  /* 0x000000eaf8327836 */ /* 0x040fe40000000000 */
[C---:B------:R-:W-:Y:S02]  /*a1f0*/  VIADD R231, R248.reuse, 0xec ;  /* 0x000000ecf8e77836 */ /* 0x040fe40000000000 */
[C---:B------:R-:W-:Y:S02]  /*a200*/  VIADD R229, R248.reuse, 0xed ;  /* 0x000000edf8e57836 */ /* 0x040fe40000000000 */
[C---:B------:R-:W-:Y:S01]  /*a210*/  VIADD R236, R248.reuse, 0xee ;  /* 0x000000eef8ec7836 */ /* 0x040fe20000000000 */
[----:B------:R-:W-:Y:S01]  /*a220*/  IABS R105, R231 ;  /* 0x000000e700697213 */ /* 0x000fe20000000000 */
[--C-:B------:R-:W-:Y:S02]  /*a230*/  @!P3 IMAD.IADD R221, R221, 0x1, -R8.reuse ;  /* 0x00000001ddddb824 */ /* 0x100fe400078e0a08 */
[----:B------:R-:W-:Y:S01]  /*a240*/  VIADD R123, R248, 0xef ;  /* 0x000000eff87b7836 */ /* 0x000fe20000000000 */
[----:B------:R-:W-:Y:S01]  /*a250*/  IABS R139, R236 ;  /* 0x000000ec008b7213 */ /* 0x000fe20000000000 */
[----:B------:R-:W-:Y:S01]  /*a260*/  @!P5 IMAD.IADD R14, R14, 0x1, -R8 ;  /* 0x000000010e0ed824 */ /* 0x000fe200078e0a08 */
[C---:B------:R-:W-:Y:S01]  /*a270*/  ISETP.GT.U32.AND P3, PT, R8.reuse, R221, PT ;  /* 0x000000dd0800720c */ /* 0x040fe20003f64070 */
[----:B------:R-:W-:Y:S01]  /*a280*/  IMAD.MOV R15, RZ, RZ, -R15 ;  /* 0x000000ffff0f7224 */ /* 0x000fe200078e0a0f */
[----:B------:R-:W-:Y:S01]  /*a290*/  IABS R168, R123 ;  /* 0x0000007b00a87213 */ /* 0x000fe20000000000 */
[----:B------:R-:W-:Y:S01]  /*a2a0*/  IMAD.MOV R16, RZ, RZ, -R16 ;  /* 0x000000ffff107224 */ /* 0x000fe200078e0a10 */
[C---:B------:R-:W-:Y:S01]  /*a2b0*/  ISETP.GT.U32.AND P5, PT, R8.reuse, R14, PT ;  /* 0x0000000e0800720c */ /* 0x040fe20003fa4070 */
[----:B------:R-:W-:-:S02]  /*a2c0*/  IMAD R72, R8, R15, R72 ;  /* 0x0000000f08487224 */ /* 0x000fc400078e0248 */
[----:B------:R-:W-:Y:S02]  /*a2d0*/  @!P0 IMAD.MOV R98, RZ, RZ, -R98 ;  /* 0x000000ffff628224 */ /* 0x000fe400078e0a62 */
[C---:B------:R-:W-:Y:S02]  /*a2e0*/  VIADD R199, R248.reuse, 0xf1 ;  /* 0x000000f1f8c77836 */ /* 0x040fe40000000000 */
[C---:B------:R-:W-:Y:S02]  /*a2f0*/  VIADD R170, R248.reuse, 0xf2 ;  /* 0x000000f2f8aa7836 */ /* 0x040fe40000000000 */
[----:B------:R-:W-:Y:S01]  /*a300*/  VIADD R238, R248, 0xf0 ;  /* 0x000000f0f8ee7836 */ /* 0x000fe20000000000 */
[----:B------:R-:W-:Y:S01]  /*a310*/  IABS R226, R199 ;  /* 0x000000c700e27213 */ /* 0x000fe20000000000 */
[----:B------:R-:W-:Y:S02]  /*a320*/  IMAD R43, R8, R16, R43 ;  /* 0x00000010082b7224 */ /* 0x000fe400078e022b */
[----:B------:R-:W-:Y:S01]  /*a330*/  VIADD R141, R248, 0xf3 ;  /* 0x000000f3f88d7836 */ /* 0x000fe20000000000 */
[----:B------:R-:W-:Y:S01]  /*a340*/  IABS R197, R238 ;  /* 0x000000ee00c57213 */ /* 0x000fe20000000000 */
[----:B------:R-:W-:-:S04]  /*a350*/  IMAD.HI.U32 R15, R9, R101, RZ ;  /* 0x00000065090f7227 */ /* 0x000fc800078e00ff */
[C---:B------:R-:W-:Y:S02]  /*a360*/  VIADD R108, R248.reuse, 0xf4 ;  /* 0x000000f4f86c7836 */ /* 0x040fe40000000000 */
[C---:B------:R-:W-:Y:S02]  /*a370*/  VIADD R122, R248.reuse, 0xf5 ;  /* 0x000000f5f87a7836 */ /* 0x040fe40000000000 */
        /* <DEDUP_REMOVED lines=9> */
[----:B------:R-:W-:-:S02]  /*a410*/  IMAD R101, R8, R15, R101 ;  /* 0x0000000f08657224 */ /* 0x000fc400078e0265 */
[C---:B------:R-:W-:Y:S02]  /*a420*/  VIADD R249, R248.reuse, 0xf8 ;  /* 0x000000f8f8f97836 */ /* 0x040fe40000000000 */
[C---:B------:R-:W-:Y:S02]  /*a430*/  VIADD R252, R248.reuse, 0xfb ;  /* 0x000000fbf8fc7836 */ /* 0x040fe40000000000 */
[----:B------:R-:W-:Y:S01]  /*a440*/  VIADD R235, R248, 0xfc ;  /* 0x000000fcf8eb7836 */ /* 0x000fe20000000000 */
[----:B------:R-:W-:Y:S01]  /*a450*/  IABS R198, R249 ;  /* 0x000000f900c67213 */ /* 0x000fe20000000000 */
[--C-:B------:R-:W-:Y:S01]  /*a460*/  @!P3 IMAD.IADD R221, R221, 0x1, -R8.reuse ;  /* 0x00000001ddddb824 */ /* 0x100fe200078e0a08 */
[----:B------:R-:W-:Y:S01]  /*a470*/  ISETP.GT.U32.AND P3, PT, R8, R72, PT ;  /* 0x000000480800720c */ /* 0x000fe20003f64070 */
[--C-:B------:R-:W-:Y:S01]  /*a480*/  @!P5 IMAD.IADD R14, R14, 0x1, -R8.reuse ;  /* 0x000000010e0ed824 */ /* 0x100fe200078e0a08 */
[----:B------:R-:W-:Y:S01]  /*a490*/  ISETP.GT.U32.AND P5, PT, R8, R101, PT ;  /* 0x000000650800720c */ /* 0x000fe20003fa4070 */
[----:B------:R-:W-:-:S02]  /*a4a0*/  @!P4 IMAD.IADD R43, R43, 0x1, -R8 ;  /* 0x000000012b2bc824 */ /* 0x000fc400078e0a08 */
[C---:B------:R-:W-:Y:S02]  /*a4b0*/  VIADD R234, R248.reuse, 0xfd ;  /* 0x000000fdf8ea7836 */ /* 0x040fe40000000000 */
[----:B------:R-:W-:Y:S01]  /*a4c0*/  VIADD R21, R248, 0xfe ;  /* 0x000000fef8157836 */ /* 0x000fe20000000000 */
[----:B------:R-:W-:Y:S01]  /*a4d0*/  ISETP.GT.U32.AND P4, PT, R8, R43, PT ;  /* 0x0000002b0800720c */ /* 0x000fe20003f84070 */
[----:B------:R-:W-:Y:S01]  /*a4e0*/  IMAD.HI.U32 R45, R9, R135, RZ ;  /* 0x00000087092d7227 */ /* 0x000fe200078e00ff */
[----:B------:R-:W-:Y:S01]  /*a4f0*/  IABS R248, R235 ;  /* 0x000000eb00f87213 */ /* 0x000fe20000000000 */
[----:B------:R-:W-:Y:S01]  /*a500*/  UISETP.GT.AND UP0, UPT, UR8, 0x3f, UPT ;  /* 0x0000003f0800788c */ /* 0x000fe2000bf04270 */
[----:B------:R2:W-:Y:S01]  /*a510*/  STL [R1+0x54e0], R26 ;  /* 0x0054e01a01007387 */ /* 0x0005e20000100800 */
[--C-:B------:R-:W-:Y:S02]  /*a520*/  @!P3 IMAD.IADD R72, R72, 0x1, -R8.reuse ;  /* 0x000000014848b824 */ /* 0x100fe400078e0a08 */
[----:B------:R-:W-:-:S02]  /*a530*/  @!P5 IMAD.IADD R101, R101, 0x1, -R8 ;  /* 0x000000016565d824 */ /* 0x000fc400078e0a08 */
[----:B------:R-:W-:Y:S01]  /*a540*/  IMAD.HI.U32 R44, R9, R164, RZ ;  /* 0x000000a4092c7227 */ /* 0x000fe200078e00ff */
[----:B------:R-:W-:-:S03]  /*a550*/  ISETP.GT.U32.AND P3, PT, R8, R72, PT ;  /* 0x000000480800720c */ /* 0x000fc60003f64070 */
[----:B------:R-:W-:Y:S01]  /*a560*/  IMAD.MOV R45, RZ, RZ, -R45 ;  /* 0x000000ffff2d7224 */ /* 0x000fe200078e0a2d */
[----:B------:R-:W-:Y:S01]  /*a570*/  ISETP.GT.U32.AND P5, PT, R8, R101, PT ;  /* 0x000000650800720c */ /* 0x000fe20003fa4070 */
[----:B------:R-:W-:-:S04]  /*a580*/  IMAD.HI.U32 R16, R9, R193, RZ ;  /* 0x000000c109107227 */ /* 0x000fc800078e00ff */
[----:B------:R-:W-:Y:S01]  /*a590*/  @!P4 IMAD.IADD R43, R43, 0x1, -R8 ;  /* 0x000000012b2bc824 */ /* 0x000fe200078e0a08 */
[----:B------:R-:W-:Y:S01]  /*a5a0*/  IADD3 R16, -R16, RZ, RZ ;  /* 0x000000ff10107210 */ /* 0x000fe20007ffe1ff */
[----:B------:R-:W-:Y:S02]  /*a5b0*/  IMAD.MOV R44, RZ, RZ, -R44 ;  /* 0x000000ffff2c7224 */ /* 0x000fe400078e0a2c */
[----:B------:R-:W-:-:S04]  /*a5c0*/  IMAD.HI.U32 R15, R9, R222, RZ ;  /* 0x000000de090f7227 */ /* 0x000fc800078e00ff */
[----:B------:R-:W-:-:S04]  /*a5d0*/  IMAD.HI.U32 R74, R9, R165, RZ ;  /* 0x000000a5094a7227 */ /* 0x000fc800078e00ff */
[----:B------:R-:W-:Y:S01]  /*a5e0*/  IMAD.HI.U32 R47, R9, R194, RZ ;  /* 0x000000c2092f7227 */ /* 0x000fe200078e00ff */
[----:B------:R-:W-:-:S03]  /*a5f0*/  IADD3 R74, -R74, RZ, RZ ;  /* 0x000000ff4a4a7210 */ /* 0x000fc60007ffe1ff */
[----:B------:R-:W-:-:S04]  /*a600*/  IMAD.HI.U32 R77, R9, R75, RZ ;  /* 0x0000004b094d7227 */ /* 0x000fc800078e00ff */
[----:B------:R-:W-:Y:S01]  /*a610*/  @!P2 IMAD.MOV R69, RZ, RZ, -R69 ;  /* 0x000000ffff45a224 */ /* 0x000fe200078e0a45 */
[----:B------:R-:W-:Y:S01]  /*a620*/  USEL UR4, URZ, 0x4, !UP0 ;  /* 0x000000043f047887 */ /* 0x000fe2000c000000 */
[C---:B------:R-:W-:Y:S01]  /*a630*/  IMAD R135, R8.reuse, R45, R135 ;  /* 0x0000002d08877224 */ /* 0x040fe200078e0287 */
[----:B------:R3:W-:Y:S01]  /*a640*/  STL [R1+0x54e4], R243 ;  /* 0x0054e4f301007387 */ /* 0x0007e20000100800 */
[C---:B------:R-:W-:Y:S01]  /*a650*/  IMAD R164, R8.reuse, R44, R164 ;  /* 0x0000002c08a47224 */ /* 0x040fe200078e02a4 */
[----:B------:R-:W-:Y:S01]  /*a660*/  IABS R44, R24 ;  /* 0x00000018002c7213 */ /* 0x000fe20000000000 */
[C---:B------:R-:W-:Y:S01]  /*a670*/  IMAD R193, R8.reuse, R16, R193 ;  /* 0x0000001008c17224 */ /* 0x040fe200078e02c1 */
[----:B------:R-:W-:Y:S01]  /*a680*/  ISETP.GT.U32.AND P4, PT, R8, R135, PT ;  /* 0x000000870800720c */ /* 0x000fe20003f84070 */
[--C-:B------:R-:W-:Y:S01]  /*a690*/  @!P3 IMAD.IADD R72, R72, 0x1, -R8.reuse ;  /* 0x000000014848b824 */ /* 0x100fe200078e0a08 */
[C---:B------:R-:W-:Y:S01]  /*a6a0*/  ISETP.GT.U32.AND P3, PT, R8.reuse, R164, PT ;  /* 0x000000a40800720c */ /* 0x040fe20003f64070 */
[----:B------:R-:W-:Y:S01]  /*a6b0*/  @!P5 IMAD.IADD R101, R101, 0x1, -R8 ;  /* 0x000000016565d824 */ /* 0x000fe200078e0a08 */
[----:B------:R-:W-:Y:S01]  /*a6c0*/  ISETP.GT.U32.AND P5, PT, R8, R193, PT ;  /* 0x000000c10800720c */ /* 0x000fe20003fa4070 */
[----:B------:R-:W-:Y:S01]  /*a6d0*/  IMAD.MOV R15, RZ, RZ, -R15 ;  /* 0x000000ffff0f7224 */ /* 0x000fe200078e0a0f */
[----:B------:R4:W-:Y:S01]  /*a6e0*/  STL [R1+0x54e8], R204 ;  /* 0x0054e8cc01007387 */ /* 0x0009e20000100800 */
[----:B------:R-:W-:-:S03]  /*a6f0*/  IMAD.HI.U32 R46, R9, R44, RZ ;  /* 0x0000002c092e7227 */ /* 0x000fc600078e00ff */
[----:B------:R4:W-:Y:S01]  /*a700*/  STL [R1+0x54ec], R175 ;  /* 0x0054ecaf01007387 */ /* 0x0009e20000100800 */
[----:B------:R-:W-:Y:S01]  /*a710*/  IMAD R222, R8, R15, R222 ;  /* 0x0000000f08de7224 */ /* 0x000fe200078e02de */
[----:B------:R-:W-:Y:S01]  /*a720*/  IABS R15, R53 ;  /* 0x00000035000f7213 */ /* 0x000fe20000000000 */
[--C-:B------:R-:W-:Y:S01]  /*a730*/  @!P4 IMAD.IADD R135, R135, 0x1, -R8.reuse ;  /* 0x000000018787c824 */ /* 0x100fe200078e0a08 */
[----:B------:R4:W-:Y:S01]  /*a740*/  STL [R1+0x54f0], R146 ;  /* 0x0054f09201007387 */ /* 0x0009e20000100800 */
[--C-:B------:R-:W-:Y:S02]  /*a750*/  @!P3 IMAD.IADD R164, R164, 0x1, -R8.reuse ;  /* 0x00000001a4a4b824 */ /* 0x100fe400078e0a08 */
[----:B------:R-:W-:Y:S01]  /*a760*/  @!P5 IMAD.IADD R193, R193, 0x1, -R8 ;  /* 0x00000001c1c1d824 */ /* 0x000fe200078e0a08 */
[C---:B------:R-:W-:Y:S01]  /*a770*/  ISETP.GT.U32.AND P4, PT, R8.reuse, R135, PT ;  /* 0x000000870800720c */ /* 0x040fe20003f84070 */
[----:B------:R-:W-:Y:S01]  /*a780*/  IMAD.HI.U32 R16, R9, R15, RZ ;  /* 0x0000000f09107227 */ /* 0x000fe200078e00ff */
[C---:B------:R-:W-:Y:S01]  /*a790*/  ISETP.GT.U32.AND P3, PT, R8.reuse, R164, PT ;  /* 0x000000a40800720c */ /* 0x040fe20003f64070 */
[----:B------:R4:W-:Y:S01]  /*a7a0*/  STL [R1+0x54f4], R113 ;  /* 0x0054f47101007387 */ /* 0x0009e20000100800 */
[----:B------:R-:W-:Y:S01]  /*a7b0*/  ISETP.GT.U32.AND P5, PT, R8, R193, PT ;  /* 0x000000c10800720c */ /* 0x000fe20003fa4070 */
[----:B------:R-:W-:-:S02]  /*a7c0*/  IMAD.MOV R16, RZ, RZ, -R16 ;  /* 0x000000ffff107224 */ /* 0x000fc400078e0a10 */
[----:B------:R-:W-:Y:S01]  /*a7d0*/  IMAD.MOV R46, RZ, RZ, -R46 ;  /* 0x000000ffff2e7224 */ /* 0x000fe200078e0a2e */
[----:B------:R4:W-:Y:S01]  /*a7e0*/  STL [R1+0x54f8], R83 ;  /* 0x0054f85301007387 */ /* 0x0009e20000100800 */
[C---:B------:R-:W-:Y:S02]  /*a7f0*/  IMAD R15, R8.reuse, R16, R15 ;  /* 0x00000010080f7224 */ /* 0x040fe400078e020f */
[C---:B------:R-:W-:Y:S01]  /*a800*/  IMAD R44, R8.reuse, R46, R44 ;  /* 0x0000002e082c7224 */ /* 0x040fe200078e022c */
[----:B------:R4:W-:Y:S01]  /*a810*/  STL [R1+0x54fc], R54 ;  /* 0x0054fc3601007387 */ /* 0x0009e20000100800 */
[--C-:B------:R-:W-:Y:S01]  /*a820*/  @!P4 IMAD.IADD R135, R135, 0x1, -R8.reuse ;  /* 0x000000018787c824 */ /* 0x100fe200078e0a08 */
[----:B------:R-:W-:Y:S01]  /*a830*/  ISETP.GT.U32.AND P4, PT, R8, R222, PT ;  /* 0x000000de0800720c */ /* 0x000fe20003f84070 */
[--C-:B------:R-:W-:Y:S01]  /*a840*/  @!P3 IMAD.IADD R164, R164, 0x1, -R8.reuse ;  /* 0x00000001a4a4b824 */ /* 0x100fe200078e0a08 */
[C---:B------:R-:W-:Y:S01]  /*a850*/  ISETP.GT.U32.AND P3, PT, R8.reuse, R15, PT ;  /* 0x0000000f0800720c */ /* 0x040fe20003f64070 */
[----:B------:R-:W-:Y:S01]  /*a860*/  @!P5 IMAD.IADD R193, R193, 0x1, -R8 ;  /* 0x00000001c1c1d824 */ /* 0x000fe200078e0a08 */
[----:B------:R-:W-:Y:S01]  /*a870*/  ISETP.GT.U32.AND P5, PT, R8, R44, PT ;  /* 0x0000002c0800720c */ /* 0x000fe20003fa4070 */
[C---:B------:R-:W-:Y:S01]  /*a880*/  IMAD.HI.U32 R45, R9.reuse, R73, RZ ;  /* 0x00000049092d7227 */ /* 0x040fe200078e00ff */
[----:B------:R4:W-:Y:S03]  /*a890*/  STL [R1+0x5500], R25 ;  /* 0x0055001901007387 */ /* 0x0009e60000100800 */
[----:B------:R-:W-:Y:S01]  /*a8a0*/  IMAD.MOV R45, RZ, RZ, -R45 ;  /* 0x000000ffff2d7224 */ /* 0x000fe200078e0a2d */
[----:B------:R4:W-:Y:S01]  /*a8b0*/  STL [R1+0x5508], R242 ;  /* 0x005508f201007387 */ /* 0x0009e20000100800 */
[----:B------:R-:W-:-:S03]  /*a8c0*/  IMAD.HI.U32 R16, R9, R102, RZ ;  /* 0x0000006609107227 */ /* 0x000fc600078e00ff */
[----:B------:R4:W-:Y:S01]  /*a8d0*/  STL [R1+0x5504], R203 ;  /* 0x005504cb01007387 */ /* 0x0009e20000100800 */
[--C-:B------:R-:W-:Y:S02]  /*a8e0*/  @!P4 IMAD.IADD R222, R222, 0x1, -R8.reuse ;  /* 0x00000001dedec824 */ /* 0x100fe400078e0a08 */
[--C-:B------:R-:W-:Y:S01]  /*a8f0*/  @!P3 IMAD.IADD R15, R15, 0x1, -R8.reuse ;  /* 0x000000010f0fb824 */ /* 0x100fe200078e0a08 */
[----:B------:R4:W-:Y:S01]  /*a900*/  STL [R1+0x550c], R174 ;  /* 0x00550cae01007387 */ /* 0x0009e20000100800 */
[----:B------:R-:W-:Y:S01]  /*a910*/  @!P5 IMAD.IADD R44, R44, 0x1, -R8 ;  /* 0x000000012c2cd824 */ /* 0x000fe200078e0a08 */
[C---:B------:R-:W-:Y:S01]  /*a920*/  ISETP.GT.U32.AND P4, PT, R8.reuse, R222, PT ;  /* 0x000000de0800720c */ /* 0x040fe20003f84070 */
[C---:B------:R-:W-:Y:S01]  /*a930*/  IMAD R73, R8.reuse, R45, R73 ;  /* 0x0000002d08497224 */ /* 0x040fe200078e0249 */
[C---:B------:R-:W-:Y:S01]  /*a940*/  ISETP.GT.U32.AND P3, PT, R8.reuse, R15, PT ;  /* 0x0000000f0800720c */ /* 0x040fe20003f64070 */
[----:B------:R-:W-:Y:S01]  /*a950*/  IMAD.MOV R16, RZ, RZ, -R16 ;  /* 0x000000ffff107224 */ /* 0x000fe200078e0a10 */
[C---:B------:R-:W-:Y:S01]  /*a960*/  ISETP.GT.U32.AND P5, PT, R8.reuse, R44, PT ;  /* 0x0000002c0800720c */ /* 0x040fe20003fa4070 */
[----:B------:R-:W-:Y:S01]  /*a970*/  IMAD.HI.U32 R45, R9, R136, RZ ;  /* 0x00000088092d7227 */ /* 0x000fe200078e00ff */
[----:B------:R4:W-:Y:S03]  /*a980*/  STL [R1+0x5510], R145 ;  /* 0x0055109101007387 */ /* 0x0009e60000100800 */
[----:B------:R-:W-:Y:S01]  /*a990*/  IMAD R102, R8, R16, R102 ;  /* 0x0000001008667224 */ /* 0x000fe200078e0266 */
[----:B------:R-:W-:Y:S01]  /*a9a0*/  IABS R16, R52 ;  /* 0x0000003400107213 */ /* 0x000fe20000000000 */
[----:B------:R-:W-:Y:S01]  /*a9b0*/  IMAD.MOV R45, RZ, RZ, -R45 ;  /* 0x000000ffff2d7224 */ /* 0x000fe200078e0a2d */
[----:B------:R4:W-:Y:S01]  /*a9c0*/  STL [R1+0x5514], R112 ;  /* 0x0055147001007387 */ /* 0x0009e20000100800 */
[----:B------:R-:W-:Y:S01]  /*a9d0*/  @!P4 IMAD.IADD R222, R222, 0x1, -R8 ;  /* 0x00000001dedec824 */ /* 0x000fe200078e0a08 */
[C---:B------:R-:W-:Y:S01]  /*a9e0*/  ISETP.GT.U32.AND P4, PT, R8.reuse, R73, PT ;  /* 0x000000490800720c */ /* 0x040fe20003f84070 */
[C---:B------:R-:W-:Y:S01]  /*a9f0*/  IMAD R136, R8.reuse, R45, R136 ;  /* 0x0000002d08887224 */ /* 0x040fe200078e0288 */
[----:B------:R4:W-:Y:S01]  /*aa00*/  STL [R1+0x551c], R82 ;  /* 0x00551c5201007387 */ /* 0x0009e20000100800 */
[--C-:B------:R-:W-:Y:S01]  /*aa10*/  @!P3 IMAD.IADD R15, R15, 0x1, -R8.reuse ;  /* 0x000000010f0fb824 */ /* 0x100fe200078e0a08 */
[----:B------:R-:W-:Y:S01]  /*aa20*/  ISETP.GT.U32.AND P3, PT, R8, R102, PT ;  /* 0x000000660800720c */ /* 0x000fe20003f64070 */
[----:B------:R-:W-:Y:S01]  /*aa30*/  @!P5 IMAD.IADD R44, R44, 0x1, -R8 ;  /* 0x000000012c2cd824 */ /* 0x000fe200078e0a08 */
[C---:B------:R-:W-:Y:S01]  /*aa40*/  ISETP.GT.U32.AND P5, PT, R8.reuse, R136, PT ;  /* 0x000000880800720c */ /* 0x040fe20003fa4070 */
[----:B------:R-:W-:Y:S01]  /*aa50*/  IMAD.MOV R47, RZ, RZ, -R47 ;  /* 0x000000ffff2f7224 */ /* 0x000fe200078e0a2f */
[----:B------:R4:W-:Y:S01]  /*aa60*/  STL [R1+0x5518], R53 ;  /* 0x0055183501007387 */ /* 0x0009e20000100800 */
[C---:B------:R-:W-:Y:S01]  /*aa70*/  IMAD R165, R8.reuse, R74, R165 ;  /* 0x0000004a08a57224 */ /* 0x040fe200078e02a5 */
[----:B------:R-:W-:Y:S01]  /*aa80*/  IABS R74, R240 ;  /* 0x000000f0004a7213 */ /* 0x000fe20000000000 */
[----:B------:R-:W-:Y:S01]  /*aa90*/  IMAD R194, R8, R47, R194 ;  /* 0x0000002f08c27224 */ /* 0x000fe200078e02c2 */
[----:B------:R4:W-:Y:S01]  /*aaa0*/  STL [R1+0x5520], R24 ;  /* 0x0055201801007387 */ /* 0x0009e20000100800 */
[--C-:B------:R-:W-:Y:S01]  /*aab0*/  @!P4 IMAD.IADD R73, R73, 0x1, -R8.reuse ;  /* 0x000000014949c824 */ /* 0x100fe200078e0a08 */
[----:B------:R-:W-:Y:S01]  /*aac0*/  ISETP.GE.AND P4, PT, R49, RZ, PT ;  /* 0x000000ff3100720c */ /* 0x000fe20003f86270 */
[C---:B------:R-:W-:Y:S01]  /*aad0*/  IMAD.HI.U32 R46, R9.reuse, R223, RZ ;  /* 0x000000df092e7227 */ /* 0x040fe200078e00ff */
[----:B------:R4:W-:Y:S03]  /*aae0*/  STL [R1+0x5524], R241 ;  /* 0x005524f101007387 */ /* 0x0009e60000100800 */
[--C-:B------:R-:W-:Y:S01]  /*aaf0*/  @!P3 IMAD.IADD R102, R102, 0x1, -R8.reuse ;  /* 0x000000016666b824 */ /* 0x100fe200078e0a08 */
[----:B------:R-:W-:Y:S01]  /*ab00*/  ISETP.GT.U32.AND P3, PT, R8, R73, PT ;  /* 0x000000490800720c */ /* 0x000fe20003f64070 */
[----:B------:R-:W-:Y:S01]  /*ab10*/  @!P5 IMAD.IADD R136, R136, 0x1, -R8 ;  /* 0x000000018888d824 */ /* 0x000fe200078e0a08 */
[----:B------:R4:W-:Y:S01]  /*ab20*/  STL [R1+0x552c], R202 ;  /* 0x00552cca01007387 */ /* 0x0009e20000100800 */
[----:B------:R-:W-:Y:S01]  /*ab30*/  IMAD.HI.U32 R45, R9, R16, RZ ;  /* 0x00000010092d7227 */ /* 0x000fe200078e00ff */
[----:B------:R-:W-:-:S02]  /*ab40*/  ISETP.GT.U32.AND P5, PT, R8, R102, PT ;  /* 0x000000660800720c */ /* 0x000fc40003fa4070 */
[C---:B------:R-:W-:Y:S01]  /*ab50*/  ISETP.GT.U32.AND P1, PT, R8.reuse, R136, PT ;  /* 0x000000880800720c */ /* 0x040fe20003f24070 */
[----:B------:R-:W-:Y:S01]  /*ab60*/  IMAD.MOV R46, RZ, RZ, -R46 ;  /* 0x000000ffff2e7224 */ /* 0x000fe200078e0a2e */
[----:B------:R4:W-:Y:S01]  /*ab70*/  STL [R1+0x5528], R173 ;  /* 0x005528ad01007387 */ /* 0x0009e20000100800 */
[----:B------:R-:W-:Y:S02]  /*ab80*/  IMAD.MOV R45, RZ, RZ, -R45 ;  /* 0x000000ffff2d7224 */ /* 0x000fe400078e0a2d */
[C---:B------:R-:W-:Y:S01]  /*ab90*/  IMAD R223, R8.reuse, R46, R223 ;  /* 0x0000002e08df7224 */ /* 0x040fe200078e02df */
[----:B------:R4:W-:Y:S01]  /*aba0*/  STL [R1+0x5530], R144 ;  /* 0x0055309001007387 */ /* 0x0009e20000100800 */
[----:B------:R-:W-:Y:S01]  /*abb0*/  @!P3 IMAD.IADD R73, R73, 0x1, -R8 ;  /* 0x000000014949b824 */ /* 0x000fe200078e0a08 */
[C---:B------:R-:W-:Y:S01]  /*abc0*/  ISETP.GT.U32.AND P3, PT, R8.reuse, R165, PT ;  /* 0x000000a50800720c */ /* 0x040fe20003f64070 */
[----:B------:R-:W-:Y:S01]  /*abd0*/  IMAD R16, R8, R45, R16 ;  /* 0x0000002d08107224 */ /* 0x000fe200078e0210 */
[----:B------:R-:W-:Y:S01]  /*abe0*/  IABS R45, R23 ;  /* 0x00000017002d7213 */ /* 0x000fe20000000000 */
[--C-:B------:R-:W-:Y:S01]  /*abf0*/  @!P5 IMAD.IADD R102, R102, 0x1, -R8.reuse ;  /* 0x000000016666d824 */ /* 0x100fe200078e0a08 */
[----:B------:R-:W-:Y:S01]  /*ac00*/  ISETP.GT.U32.AND P5, PT, R8, R194, PT ;  /* 0x000000c20800720c */ /* 0x000fe20003fa4070 */
[--C-:B------:R-:W-:Y:S01]  /*ac10*/  @!P1 IMAD.IADD R136, R136, 0x1, -R8.reuse ;  /* 0x0000000188889824 */ /* 0x100fe200078e0a08 */
[C---:B------:R-:W-:Y:S01]  /*ac20*/  ISETP.GT.U32.AND P1, PT, R8.reuse, R223, PT ;  /* 0x000000df0800720c */ /* 0x040fe20003f24070 */
[----:B------:R-:W-:Y:S01]  /*ac30*/  IMAD.HI.U32 R49, R9, R45, RZ ;  /* 0x0000002d09317227 */ /* 0x000fe200078e00ff */
[----:B------:R4:W-:Y:S03]  /*ac40*/  STL [R1+0x5534], R111 ;  /* 0x0055346f01007387 */ /* 0x0009e60000100800 */
[----:B------:R-:W-:Y:S01]  /*ac50*/  IMAD.MOV R49, RZ, RZ, -R49 ;  /* 0x000000ffff317224 */ /* 0x000fe200078e0a31 */
[----:B------:R4:W-:Y:S01]  /*ac60*/  STL [R1+0x5538], R81 ;  /* 0x0055385101007387 */ /* 0x0009e20000100800 */
[--C-:B------:R-:W-:Y:S01]  /*ac70*/  @!P3 IMAD.IADD R165, R165, 0x1, -R8.reuse ;  /* 0x00000001a5a5b824 */ /* 0x100fe200078e0a08 */
[C---:B------:R-:W-:Y:S01]  /*ac80*/  ISETP.GT.U32.AND P3, PT, R8.reuse, R16, PT ;  /* 0x000000100800720c */ /* 0x040fe20003f64070 */
[----:B------:R-:W-:Y:S01]  /*ac90*/  IMAD R45, R8, R49, R45 ;  /* 0x00000031082d7224 */ /* 0x000fe200078e022d */
[----:B------:R4:W-:Y:S01]  /*aca0*/  STL [R1+0x5540], R52 ;  /* 0x0055403401007387 */ /* 0x0009e20000100800 */
[--C-:B------:R-:W-:Y:S01]  /*acb0*/  @!P5 IMAD.IADD R194, R194, 0x1, -R8.reuse ;  /* 0x00000001c2c2d824 */ /* 0x100fe200078e0a08 */
[C---:B------:R-:W-:Y:S01]  /*acc0*/  ISETP.GT.U32.AND P5, PT, R8.reuse, R165, PT ;  /* 0x000000a50800720c */ /* 0x040fe20003fa4070 */
[----:B------:R-:W-:Y:S01]  /*acd0*/  @!P1 IMAD.IADD R223, R223, 0x1, -R8 ;  /* 0x00000001dfdf9824 */ /* 0x000fe200078e0a08 */
[----:B------:R4:W-:Y:S01]  /*ace0*/  STL [R1+0x553c], R23 ;  /* 0x00553c1701007387 */ /* 0x0009e20000100800 */
[----:B------:R-:W-:Y:S01]  /*acf0*/  IMAD.HI.U32 R47, R9, R74, RZ ;  /* 0x0000004a092f7227 */ /* 0x000fe200078e00ff */
[----:B------:R-:W-:-:S02]  /*ad00*/  ISETP.GT.U32.AND P1, PT, R8, R194, PT ;  /* 0x000000c20800720c */ /* 0x000fc40003f24070 */
[----:B------:R4:W-:Y:S01]  /*ad10*/  STL [R1+0x5544], R240 ;  /* 0x005544f001007387 */ /* 0x0009e20000100800 */
[----:B------:R-:W-:-:S03]  /*ad20*/  IMAD.HI.U32 R46, R9, R103, RZ ;  /* 0x00000067092e7227 */ /* 0x000fc600078e00ff */
[----:B------:R4:W-:Y:S01]  /*ad30*/  STL [R1+0x554c], R201 ;  /* 0x00554cc901007387 */ /* 0x0009e20000100800 */
[--C-:B------:R-:W-:Y:S01]  /*ad40*/  @!P3 IMAD.IADD R16, R16, 0x1, -R8.reuse ;  /* 0x000000011010b824 */ /* 0x100fe200078e0a08 */
[C---:B------:R-:W-:Y:S01]  /*ad50*/  ISETP.GT.U32.AND P3, PT, R8.reuse, R223, PT ;  /* 0x000000df0800720c */ /* 0x040fe20003f64070 */
[----:B------:R-:W-:Y:S01]  /*ad60*/  @!P5 IMAD.IADD R165, R165, 0x1, -R8 ;  /* 0x00000001a5a5d824 */ /* 0x000fe200078e0a08 */
[C---:B------:R-:W-:Y:S01]  /*ad70*/  ISETP.GT.U32.AND P5, PT, R8.reuse, R45, PT ;  /* 0x0000002d0800720c */ /* 0x040fe20003fa4070 */
[----:B------:R-:W-:Y:S01]  /*ad80*/  IMAD.MOV R47, RZ, RZ, -R47 ;  /* 0x000000ffff2f7224 */ /* 0x000fe200078e0a2f */
[C---:B------:R-:W-:Y:S01]  /*ad90*/  ISETP.GT.U32.AND P6, PT, R8.reuse, R16, PT ;  /* 0x000000100800720c */ /* 0x040fe20003fc4070 */
[----:B------:R-:W-:Y:S01]  /*ada0*/  IMAD.MOV R46, RZ, RZ, -R46 ;  /* 0x000000ffff2e7224 */ /* 0x000fe200078e0a2e */
[----:B------:R4:W-:Y:S01]  /*adb0*/  STL [R1+0x5548], R172 ;  /* 0x005548ac01007387 */ /* 0x0009e20000100800 */
[C---:B------:R-:W-:Y:S02]  /*adc0*/  IMAD R74, R8.reuse, R47, R74 ;  /* 0x0000002f084a7224 */ /* 0x040fe400078e024a */
[----:B------:R-:W-:Y:S01]  /*add0*/  IMAD R103, R8, R46, R103 ;  /* 0x0000002e08677224 */ /* 0x000fe200078e0267 */
[----:B------:R4:W-:Y:S01]  /*ade0*/  STL [R1+0x5550], R143 ;  /* 0x0055508f01007387 */ /* 0x0009e20000100800 */
[--C-:B------:R-:W-:Y:S01]  /*adf0*/  @!P1 IMAD.IADD R194, R194, 0x1, -R8.reuse ;  /* 0x00000001c2c29824 */ /* 0x100fe200078e0a08 */
[C---:B------:R-:W-:Y:S01]  /*ae00*/  ISETP.GT.U32.AND P1, PT, R8.reuse, R74, PT ;  /* 0x0000004a0800720c */ /* 0x040fe20003f24070 */
[--C-:B------:R-:W-:Y:S01]  /*ae10*/  @!P3 IMAD.IADD R223, R223, 0x1, -R8.reuse ;  /* 0x00000001dfdfb824 */ /* 0x100fe200078e0a08 */
[----:B------:R-:W-:Y:S01]  /*ae20*/  ISETP.GT.U32.AND P3, PT, R8, R103, PT ;  /* 0x000000670800720c */ /* 0x000fe20003f64070 */
[----:B------:R-:W-:Y:S01]  /*ae30*/  @!P5 IMAD.IADD R45, R45, 0x1, -R8 ;  /* 0x000000012d2dd824 */ /* 0x000fe200078e0a08 */
[----:B------:R4:W-:Y:S01]  /*ae40*/  STL [R1+0x5558], R110 ;  /* 0x0055586e01007387 */ /* 0x0009e20000100800 */
[----:B------:R-:W-:Y:S01]  /*ae50*/  IMAD.HI.U32 R47, R9, R137, RZ ;  /* 0x00000089092f7227 */ /* 0x000fe200078e00ff */
[----:B------:R-:W-:-:S02]  /*ae60*/  @!P6 IADD3 R16, R16, -R8, RZ ;  /* 0x800000081010e210 */ /* 0x000fc40007ffe0ff */
[----:B------:R-:W-:Y:S01]  /*ae70*/  ISETP.GT.U32.AND P5, PT, R8, R45, PT ;  /* 0x0000002d0800720c */ /* 0x000fe20003fa4070 */
[----:B------:R-:W-:Y:S01]  /*ae80*/  IMAD.MOV R47, RZ, RZ, -R47 ;  /* 0x000000ffff2f7224 */ /* 0x000fe200078e0a2f */
[----:B------:R-:W-:Y:S01]  /*ae90*/  ISETP.GE.AND P6, PT, R17, RZ, PT ;  /* 0x000000ff1100720c */ /* 0x000fe20003fc6270 */
[----:B------:R-:W-:Y:S01]  /*aea0*/  IMAD.HI.U32 R46, R9, R166, RZ ;  /* 0x000000a6092e7227 */ /* 0x000fe200078e00ff */
[----:B------:R4:W-:Y:S03]  /*aeb0*/  STL [R1+0x5554], R80 ;  /* 0x0055545001007387 */ /* 0x0009e60000100800 */
[--C-:B------:R-:W-:Y:S01]  /*aec0*/  @!P1 IMAD.IADD R74, R74, 0x1, -R8.reuse ;  /* 0x000000014a4a9824 */ /* 0x100fe200078e0a08 */
[----:B------:R4:W-:Y:S01]  /*aed0*/  STL [R1+0x555c], R51 ;  /* 0x00555c3301007387 */ /* 0x0009e20000100800 */
[C---:B------:R-:W-:Y:S02]  /*aee0*/  IMAD R137, R8.reuse, R47, R137 ;  /* 0x0000002f08897224 */ /* 0x040fe400078e0289 */
[--C-:B------:R-:W-:Y:S01]  /*aef0*/  @!P3 IMAD.IADD R103, R103, 0x1, -R8.reuse ;  /* 0x000000016767b824 */ /* 0x100fe200078e0a08 */
[C---:B------:R-:W-:Y:S01]  /*af00*/  ISETP.GT.U32.AND P1, PT, R8.reuse, R74, PT ;  /* 0x0000004a0800720c */ /* 0x040fe20003f24070 */
[----:B------:R-:W-:Y:S01]  /*af10*/  @!P5 IMAD.IADD R45, R45, 0x1, -R8 ;  /* 0x000000012d2dd824 */ /* 0x000fe200078e0a08 */
[C---:B------:R-:W-:Y:S01]  /*af20*/  ISETP.GT.U32.AND P5, PT, R8.reuse, R137, PT ;  /* 0x000000890800720c */ /* 0x040fe20003fa4070 */
[----:B------:R-:W-:Y:S01]  /*af30*/  IMAD.HI.U32 R49, R9, R195, RZ ;  /* 0x000000c309317227 */ /* 0x000fe200078e00ff */
[----:B------:R-:W-:Y:S01]  /*af40*/  ISETP.GT.U32.AND P3, PT, R8, R103, PT ;  /* 0x000000670800720c */ /* 0x000fe20003f64070 */
[----:B------:R4:W-:Y:S02]  /*af50*/  STL [R1+0x5560], R22 ;  /* 0x0055601601007387 */ /* 0x0009e40000100800 */
[----:B------:R-:W-:-:S02]  /*af60*/  IMAD.MOV R17, RZ, RZ, -R46 ;  /* 0x000000ffff117224 */ /* 0x000fc400078e0a2e */
[----:B------:R-:W-:Y:S01]  /*af70*/  IMAD.MOV R46, RZ, RZ, -R49 ;  /* 0x000000ffff2e7224 */ /* 0x000fe200078e0a31 */
[----:B------:R4:W-:Y:S01]  /*af80*/  STL [R1+0x5568], R239 ;  /* 0x005568ef01007387 */ /* 0x0009e20000100800 */
[C---:B------:R-:W-:Y:S01]  /*af90*/  IMAD R166, R8.reuse, R17, R166 ;  /* 0x0000001108a67224 */ /* 0x040fe200078e02a6 */
[----:B------:R-:W-:Y:S01]  /*afa0*/  IABS R17, R51 ;  /* 0x0000003300117213 */ /* 0x000fe20000000000 */
[----:B------:R-:W-:Y:S01]  /*afb0*/  IMAD R195, R8, R46, R195 ;  /* 0x0000002e08c37224 */ /* 0x000fe200078e02c3 */
[----:B------:R-:W-:Y:S01]  /*afc0*/  IABS R46, R22 ;  /* 0x00000016002e7213 */ /* 0x000fe20000000000 */
[--C-:B------:R-:W-:Y:S01]  /*afd0*/  @!P1 IMAD.IADD R74, R74, 0x1, -R8.reuse ;  /* 0x000000014a4a9824 */ /* 0x100fe200078e0a08 */
[C---:B------:R-:W-:Y:S01]  /*afe0*/  ISETP.GT.U32.AND P1, PT, R8.reuse, R166, PT ;  /* 0x000000a60800720c */ /* 0x040fe20003f24070 */
[--C-:B------:R-:W-:Y:S01]  /*aff0*/  @!P3 IMAD.IADD R103, R103, 0x1, -R8.reuse ;  /* 0x000000016767b824 */ /* 0x100fe200078e0a08 */
[----:B------:R-:W-:Y:S01]  /*b000*/  ISETP.GT.U32.AND P3, PT, R8, R195, PT ;  /* 0x000000c30800720c */ /* 0x000fe20003f64070 */
[----:B------:R-:W-:Y:S01]  /*b010*/  @!P5 IMAD.IADD R137, R137, 0x1, -R8 ;  /* 0x000000018989d824 */ /* 0x000fe200078e0a08 */
[----:B------:R4:W-:Y:S01]  /*b020*/  STL [R1+0x5564], R200 ;  /* 0x005564c801007387 */ /* 0x0009e20000100800 */
[----:B------:R-:W-:-:S03]  /*b030*/  IMAD.HI.U32 R47, R9, R224, RZ ;  /* 0x000000e0092f7227 */ /* 0x000fc600078e00ff */
[----:B------:R-:W-:Y:S01]  /*b040*/  ISETP.GT.U32.AND P5, PT, R8, R137, PT ;  /* 0x000000890800720c */ /* 0x000fe20003fa4070 */
[----:B------:R-:W-:Y:S01]  /*b050*/  IMAD.MOV R47, RZ, RZ, -R47 ;  /* 0x000000ffff2f7224 */ /* 0x000fe200078e0a2f */
[----:B------:R4:W-:Y:S01]  /*b060*/  STL [R1+0x557c], R171 ;  /* 0x00557cab01007387 */ /* 0x0009e20000100800 */
[----:B------:R-:W-:-:S03]  /*b070*/  IMAD.HI.U32 R49, R9, R17, RZ ;  /* 0x0000001109317227 */ /* 0x000fc600078e00ff */
[----:B------:R4:W-:Y:S01]  /*b080*/  STL [R1+0x5580], R142 ;  /* 0x0055808e01007387 */ /* 0x0009e20000100800 */
[----:B------:R-:W-:Y:S02]  /*b090*/  @!P1 IMAD.IADD R166, R166, 0x1, -R8 ;  /* 0x00000001a6a69824 */ /* 0x000fe400078e0a08 */
[C---:B------:R-:W-:Y:S01]  /*b0a0*/  IMAD R224, R8.reuse, R47, R224 ;  /* 0x0000002f08e07224 */ /* 0x040fe200078e02e0 */
[----:B------:R4:W-:Y:S01]  /*b0b0*/  STL [R1+0x558c], R109 ;  /* 0x00558c6d01007387 */ /* 0x0009e20000100800 */
        /* <DEDUP_REMOVED lines=19> */
[----:B------:R-:W-:-:S02]  /*b1f0*/  IMAD.MOV R77, RZ, RZ, -R77 ;  /* 0x000000ffff4d7224 */ /* 0x000fc400078e0a4d */
[----:B------:R-:W-:Y:S01]  /*b200*/  IMAD.HI.U32 R47, R9, R104, RZ ;  /* 0x00000068092f7227 */ /* 0x000fe200078e00ff */
[C---:B------:R-:W-:Y:S01]  /*b210*/  ISETP.GT.U32.AND P5, PT, R8.reuse, R224, PT ;  /* 0x000000e00800720c */ /* 0x040fe20003fa4070 */
[----:B------:R4:W-:Y:S02]  /*b220*/  STL [R1+0x55a8], R229 ;  /* 0x0055a8e501007387 */ /* 0x0009e40000100800 */
[----:B------:R-:W-:Y:S02]  /*b230*/  IMAD R75, R8, R77, R75 ;  /* 0x0000004d084b7224 */ /* 0x000fe400078e024b */
[--C-:B------:R-:W-:Y:S01]  /*b240*/  @!P1 IMAD.IADD R17, R17, 0x1, -R8.reuse ;  /* 0x0000000111119824 */ /* 0x100fe200078e0a08 */
[----:B------:R4:W-:Y:S01]  /*b250*/  STL [R1+0x55b4], R236 ;  /* 0x0055b4ec01007387 */ /* 0x0009e20000100800 */
[--C-:B------:R-:W-:Y:S02]  /*b260*/  @!P3 IMAD.IADD R46, R46, 0x1, -R8.reuse ;  /* 0x000000012e2eb824 */ /* 0x100fe400078e0a08 */
[----:B------:R-:W-:Y:S01]  /*b270*/  IMAD.MOV R47, RZ, RZ, -R47 ;  /* 0x000000ffff2f7224 */ /* 0x000fe200078e0a2f */
[C---:B------:R-:W-:Y:S01]  /*b280*/  ISETP.GT.U32.AND P1, PT, R8.reuse, R17, PT ;  /* 0x000000110800720c */ /* 0x040fe20003f24070 */
[C---:B------:R-:W-:Y:S01]  /*b290*/  IMAD.HI.U32 R76, R9.reuse, R138, RZ ;  /* 0x0000008a094c7227 */ /* 0x040fe200078e00ff */
[----:B------:R-:W-:Y:S01]  /*b2a0*/  ISETP.GT.U32.AND P3, PT, R8, R46, PT ;  /* 0x0000002e0800720c */ /* 0x000fe20003f64070 */
[----:B------:R4:W-:Y:S02]  /*b2b0*/  STL [R1+0x55cc], R123 ;  /* 0x0055cc7b01007387 */ /* 0x0009e40000100800 */
[----:B------:R-:W-:Y:S01]  /*b2c0*/  @!P5 IMAD.IADD R224, R224, 0x1, -R8 ;  /* 0x00000001e0e0d824 */ /* 0x000fe200078e0a08 */
[C---:B------:R-:W-:Y:S01]  /*b2d0*/  ISETP.GT.U32.AND P5, PT, R8.reuse, R75, PT ;  /* 0x0000004b0800720c */ /* 0x040fe20003fa4070 */
[----:B------:R-:W-:Y:S01]  /*b2e0*/  IMAD R104, R8, R47, R104 ;  /* 0x0000002f08687224 */ /* 0x000fe200078e0268 */
[----:B------:R-:W-:Y:S01]  /*b2f0*/  IADD3 R47, -R76, RZ, RZ ;  /* 0x000000ff4c2f7210 */ /* 0x000fe20007ffe1ff */
[----:B------:R-:W-:Y:S01]  /*b300*/  IMAD.HI.U32 R49, R9, R196, RZ ;  /* 0x000000c409317227 */ /* 0x000fe200078e00ff */
[----:B------:R-:W-:Y:S03]  /*b310*/  STL [R1+0x55c8], R238 ;  /* 0x0055c8ee01007387 */ /* 0x000fe60000100800 */
[C---:B------:R-:W-:Y:S01]  /*b320*/  IMAD R138, R8.reuse, R47, R138 ;  /* 0x0000002f088a7224 */ /* 0x040fe200078e028a */
[----:B------:R-:W-:Y:S01]  /*b330*/  STL [R1+0x55c4], R199 ;  /* 0x0055c4c701007387 */ /* 0x000fe20000100800 */
[--C-:B------:R-:W-:Y:S01]  /*b340*/  @!P1 IMAD.IADD R17, R17, 0x1, -R8.reuse ;  /* 0x0000000111119824 */ /* 0x100fe200078e0a08 */
[----:B------:R-:W-:Y:S01]  /*b350*/  ISETP.GT.U32.AND P1, PT, R8, R104, PT ;  /* 0x000000680800720c */ /* 0x000fe20003f24070 */
[--C-:B------:R-:W-:Y:S01]  /*b360*/  @!P3 IMAD.IADD R46, R46, 0x1, -R8.reuse ;  /* 0x000000012e2eb824 */ /* 0x100fe200078e0a08 */
[----:B------:R-:W-:Y:S01]  /*b370*/  ISETP.GT.U32.AND P3, PT, R8, R138, PT ;  /* 0x0000008a0800720c */ /* 0x000fe20003f64070 */
[----:B------:R-:W-:Y:S01]  /*b380*/  @!P5 IMAD.IADD R75, R75, 0x1, -R8 ;  /* 0x000000014b4bd824 */ /* 0x000fe200078e0a08 */
[----:B------:R-:W-:Y:S01]  /*b390*/  STL [R1+0x55c0], R170 ;  /* 0x0055c0aa01007387 */ /* 0x000fe20000100800 */
[----:B------:R-:W-:-:S02]  /*b3a0*/  IMAD.MOV R49, RZ, RZ, -R49 ;  /* 0x000000ffff317224 */ /* 0x000fc400078e0a31 */
[C---:B------:R-:W-:Y:S01]  /*b3b0*/  IMAD.HI.U32 R77, R9.reuse, R167, RZ ;  /* 0x000000a7094d7227 */ /* 0x040fe200078e00ff */
[C---:B------:R-:W-:Y:S01]  /*b3c0*/  ISETP.GT.U32.AND P5, PT, R8.reuse, R75, PT ;  /* 0x0000004b0800720c */ /* 0x040fe20003fa4070 */
[----:B------:R-:W-:Y:S02]  /*b3d0*/  STL [R1+0x55bc], R141 ;  /* 0x0055bc8d01007387 */ /* 0x000fe40000100800 */
[----:B------:R-:W-:Y:S01]  /*b3e0*/  IMAD R196, R8, R49, R196 ;  /* 0x0000003108c47224 */ /* 0x000fe200078e02c4 */
[----:B------:R-:W-:Y:S01]  /*b3f0*/  IABS R49, R50 ;  /* 0x0000003200317213 */ /* 0x000fe20000000000 */
[--C-:B------:R-:W-:Y:S01]  /*b400*/  @!P1 IMAD.IADD R104, R104, 0x1, -R8.reuse ;  /* 0x0000000168689824 */ /* 0x100fe200078e0a08 */
[----:B------:R-:W-:Y:S01]  /*b410*/  STL [R1+0x55b8], R108 ;  /* 0x0055b86c01007387 */ /* 0x000fe20000100800 */
[--C-:B------:R-:W-:Y:S02]  /*b420*/  @!P3 IMAD.IADD R138, R138, 0x1, -R8.reuse ;  /* 0x000000018a8ab824 */ /* 0x100fe400078e0a08 */
[----:B------:R-:W-:Y:S01]  /*b430*/  IMAD.MOV R76, RZ, RZ, -R77 ;  /* 0x000000ffff4c7224 */ /* 0x000fe200078e0a4d */
[C---:B------:R-:W-:Y:S01]  /*b440*/  ISETP.GT.U32.AND P3, PT, R8.reuse, R104, PT ;  /* 0x000000680800720c */ /* 0x040fe20003f64070 */
[----:B------:R-:W-:Y:S01]  /*b450*/  IMAD.HI.U32 R47, R9, R225, RZ ;  /* 0x000000e1092f7227 */ /* 0x000fe200078e00ff */
[C---:B------:R-:W-:Y:S01]  /*b460*/  ISETP.GT.U32.AND P2, PT, R8.reuse, R138, PT ;  /* 0x0000008a0800720c */ /* 0x040fe20003f44070 */
[----:B------:R4:W-:Y:S01]  /*b470*/  STL [R1+0x55ac], R122 ;  /* 0x0055ac7a01007387 */ /* 0x0009e20000100800 */
[----:B------:R-:W-:Y:S01]  /*b480*/  IABS R77, R232 ;  /* 0x000000e8004d7213 */ /* 0x000fe20000000000 */
[----:B------:R-:W-:Y:S01]  /*b490*/  @!P5 IMAD.IADD R75, R75, 0x1, -R8 ;  /* 0x000000014b4bd824 */ /* 0x000fe200078e0a08 */
[C---:B------:R-:W-:Y:S01]  /*b4a0*/  ISETP.GT.U32.AND P5, PT, R8.reuse, R196, PT ;  /* 0x000000c40800720c */ /* 0x040fe20003fa4070 */
[----:B------:R-:W-:Y:S01]  /*b4b0*/  IMAD R167, R8, R76, R167 ;  /* 0x0000004c08a77224 */ /* 0x000fe200078e02a7 */
[----:B------:R4:W-:Y:S01]  /*b4c0*/  STL [R1+0x55a0], R78 ;  /* 0x0055a04e01007387 */ /* 0x0009e20000100800 */
[----:B------:R-:W-:-:S02]  /*b4d0*/  IMAD.MOV R76, RZ, RZ, -R47 ;  /* 0x000000ffff4c7224 */ /* 0x000fc400078e0a2f */
[----:B------:R-:W-:Y:S01]  /*b4e0*/  IMAD.MOV.U32 R47, RZ, RZ, R77 ;  /* 0x000000ffff2f7224 */ /* 0x000fe200078e004d */
[C---:B------:R-:W-:Y:S01]  /*b4f0*/  ISETP.GT.U32.AND P1, PT, R8.reuse, R167, PT ;  /* 0x000000a70800720c */ /* 0x040fe20003f24070 */
[----:B------:R-:W-:Y:S01]  /*b500*/  IMAD R225, R8, R76, R225 ;  /* 0x0000004c08e17224 */ /* 0x000fe200078e02e1 */
[----:B------:R4:W-:Y:S01]  /*b510*/  STL [R1+0x5598], R237 ;  /* 0x005598ed01007387 */ /* 0x0009e20000100800 */
[--C-:B------:R-:W-:Y:S02]  /*b520*/  @!P3 IMAD.IADD R104, R104, 0x1, -R8.reuse ;  /* 0x000000016868b824 */ /* 0x100fe400078e0a08 */
[----:B------:R-:W-:Y:S01]  /*b530*/  IMAD.HI.U32 R77, R9, R49, RZ ;  /* 0x00000031094d7227 */ /* 0x000fe200078e00ff */
[----:B------:R-:W-:Y:S01]  /*b540*/  ISETP.GT.U32.AND P3, PT, R8, R225, PT ;  /* 0x000000e10800720c */ /* 0x000fe20003f64070 */
[----:B------:R4:W-:Y:S02]  /*b550*/  STL [R1+0x5594], R249 ;  /* 0x005594f901007387 */ /* 0x0009e40000100800 */
[----:B------:R-:W-:-:S02]  /*b560*/  @!P5 IMAD.IADD R196, R196, 0x1, -R8 ;  /* 0x00000001c4c4d824 */ /* 0x000fc400078e0a08 */
[--C-:B------:R-:W-:Y:S01]  /*b570*/  @!P2 IMAD.IADD R138, R138, 0x1, -R8.reuse ;  /* 0x000000018a8aa824 */ /* 0x100fe200078e0a08 */
[----:B------:R-:W-:Y:S01]  /*b580*/  ISETP.GE.AND P2, PT, R18, RZ, PT ;  /* 0x000000ff1200720c */ /* 0x000fe20003f46270 */
[----:B------:R-:W-:Y:S01]  /*b590*/  IMAD.MOV R18, RZ, RZ, -R77 ;  /* 0x000000ffff127224 */ /* 0x000fe200078e0a4d */
[C---:B------:R-:W-:Y:S01]  /*b5a0*/  ISETP.GT.U32.AND P5, PT, R8.reuse, R196, PT ;  /* 0x000000c40800720c */ /* 0x040fe20003fa4070 */
[----:B------:R-:W-:Y:S01]  /*b5b0*/  IMAD.MOV.U32 R76, RZ, RZ, R105 ;  /* 0x000000ffff4c7224 */ /* 0x000fe200078e0069 */
[----:B------:R4:W-:Y:S01]  /*b5c0*/  STL [R1+0x5588], R250 ;  /* 0x005588fa01007387 */ /* 0x0009e20000100800 */
[----:B------:R-:W-:Y:S02]  /*b5d0*/  IMAD R18, R8, R18, R49 ;  /* 0x0000001208127224 */ /* 0x000fe400078e0231 */
[----:B------:R-:W-:Y:S01]  /*b5e0*/  @!P3 IMAD.IADD R225, R225, 0x1, -R8 ;  /* 0x00000001e1e1b824 */ /* 0x000fe200078e0a08 */
[----:B------:R4:W-:Y:S01]  /*b5f0*/  STL [R1+0x5584], R251 ;  /* 0x005584fb01007387 */ /* 0x0009e20000100800 */
[----:B------:R-:W-:-:S03]  /*b600*/  IMAD.HI.U32 R105, R9, R47, RZ ;  /* 0x0000002f09697227 */ /* 0x000fc600078e00ff */
[----:B------:R-:W-:Y:S01]  /*b610*/  ISETP.GT.U32.AND P3, PT, R8, R225, PT ;  /* 0x000000e10800720c */ /* 0x000fe20003f64070 */
[----:B------:R-:W-:Y:S01]  /*b620*/  @!P1 IMAD.IADD R167, R167, 0x1, -R8 ;  /* 0x00000001a7a79824 */ /* 0x000fe200078e0a08 */
[----:B------:R4:W-:Y:S01]  /*b630*/  STL [R1+0x5578], R252 ;  /* 0x005578fc01007387 */ /* 0x0009e20000100800 */
[----:B------:R-:W-:Y:S01]  /*b640*/  @!P5 IADD3 R196, R196, -R8, RZ ;  /* 0x80000008c4c4d210 */ /* 0x000fe20007ffe0ff */
[----:B------:R-:W-:Y:S01]  /*b650*/  IMAD.HI.U32 R106, R9, R76, RZ ;  /* 0x0000004c096a7227 */ /* 0x000fe200078e00ff */
[C---:B------:R-:W-:Y:S01]  /*b660*/  ISETP.GT.U32.AND P5, PT, R8.reuse, R18, PT ;  /* 0x000000120800720c */ /* 0x040fe20003fa4070 */
[----:B------:R4:W-:Y:S01]  /*b670*/  STL [R1+0x5574], R235 ;  /* 0x005574eb01007387 */ /* 0x0009e20000100800 */
[C---:B------:R-:W-:Y:S01]  /*b680*/  ISETP.GT.U32.AND P1, PT, R8.reuse, R167, PT ;  /* 0x000000a70800720c */ /* 0x040fe20003f24070 */
[----:B------:R-:W-:Y:S02]  /*b690*/  IMAD.MOV R77, RZ, RZ, -R105 ;  /* 0x000000ffff4d7224 */ /* 0x000fe400078e0a69 */
[----:B------:R-:W-:Y:S01]  /*b6a0*/  IMAD.MOV R105, RZ, RZ, -R106 ;  /* 0x000000ffff697224 */ /* 0x000fe200078e0a6a */
[----:B------:R4:W-:Y:S01]  /*b6b0*/  STL [R1+0x5570], R234 ;  /* 0x005570ea01007387 */ /* 0x0009e20000100800 */
[----:B------:R-:W-:-:S02]  /*b6c0*/  IMAD R47, R8, R77, R47 ;  /* 0x0000004d082f7224 */ /* 0x000fc400078e022f */
[C---:B------:R-:W-:Y:S01]  /*b6d0*/  IMAD R76, R8.reuse, R105, R76 ;  /* 0x00000069084c7224 */ /* 0x040fe200078e024c */
[----:B------:R-:W-:Y:S01]  /*b6e0*/  IABS R105, R229 ;  /* 0x000000e500697213 */ /* 0x000fe20000000000 */
[--C-:B------:R-:W-:Y:S01]  /*b6f0*/  @!P3 IMAD.IADD R225, R225, 0x1, -R8.reuse ;  /* 0x00000001e1e1b824 */ /* 0x100fe200078e0a08 */
[----:B------:R-:W-:Y:S01]  /*b700*/  ISETP.GT.U32.AND P3, PT, R8, R47, PT ;  /* 0x0000002f0800720c */ /* 0x000fe20003f64070 */
[--C-:B------:R-:W-:Y:S01]  /*b710*/  @!P5 IMAD.IADD R18, R18, 0x1, -R8.reuse ;  /* 0x000000011212d824 */ /* 0x100fe200078e0a08 */
[----:B------:R-:W-:Y:S01]  /*b720*/  ISETP.GT.U32.AND P5, PT, R8, R76, PT ;  /* 0x0000004c0800720c */ /* 0x000fe20003fa4070 */
[----:B------:R-:W-:Y:S01]  /*b730*/  @!P1 IMAD.IADD R167, R167, 0x1, -R8 ;  /* 0x00000001a7a79824 */ /* 0x000fe200078e0a08 */
[----:B------:R-:W-:Y:S01]  /*b740*/  ISETP.GE.AND P1, PT, R48, RZ, PT ;  /* 0x000000ff3000720c */ /* 0x000fe20003f26270 */
[----:B------:R-:W-:Y:S01]  /*b750*/  IMAD.HI.U32 R48, R9, R105, RZ ;  /* 0x0000006909307227 */ /* 0x000fe200078e00ff */
[----:B------:R4:W-:Y:S03]  /*b760*/  STL [R1+0x556c], R21 ;  /* 0x00556c1501007387 */ /* 0x0009e60000100800 */
[----:B------:R-:W-:-:S02]  /*b770*/  IMAD.MOV R48, RZ, RZ, -R48 ;  /* 0x000000ffff307224 */ /* 0x000fc400078e0a30 */
[----:B------:R-:W-:-:S04]  /*b780*/  IMAD.HI.U32 R49, R9, R168, RZ ;  /* 0x000000a809317227 */ /* 0x000fc800078e00ff */
[--C-:B------:R-:W-:Y:S01]  /*b790*/  @!P3 IMAD.IADD R47, R47, 0x1, -R8.reuse ;  /* 0x000000012f2fb824 */ /* 0x100fe200078e0a08 */
[----:B------:R-:W-:Y:S01]  /*b7a0*/  ISETP.GT.U32.AND P3, PT, R8, R18, PT ;  /* 0x000000120800720c */ /* 0x000fe20003f64070 */
[----:B------:R-:W-:Y:S02]  /*b7b0*/  @!P5 IMAD.IADD R76, R76, 0x1, -R8 ;  /* 0x000000014c4cd824 */ /* 0x000fe400078e0a08 */
[C---:B------:R-:W-:Y:S01]  /*b7c0*/  IMAD R105, R8.reuse, R48, R105 ;  /* 0x0000003008697224 */ /* 0x040fe200078e0269 */
[C---:B------:R-:W-:Y:S01]  /*b7d0*/  ISETP.GT.U32.AND P5, PT, R8.reuse, R47, PT ;  /* 0x0000002f0800720c */ /* 0x040fe20003fa4070 */
[----:B------:R-:W-:Y:S01]  /*b7e0*/  IMAD.HI.U32 R48, R9, R139, RZ ;  /* 0x0000008b09307227 */ /* 0x000fe200078e00ff */
[----:B------:R-:W-:-:S03]  /*b7f0*/  ISETP.GT.U32.AND P0, PT, R8, R76, PT ;  /* 0x0000004c0800720c */ /* 0x000fc60003f04070 */
[----:B------:R-:W-:Y:S02]  /*b800*/  IMAD.MOV R48, RZ, RZ, -R48 ;  /* 0x000000ffff307224 */ /* 0x000fe400078e0a30 */
[----:B------:R-:W-:Y:S02]  /*b810*/  IMAD.MOV R49, RZ, RZ, -R49 ;  /* 0x000000ffff317224 */ /* 0x000fe400078e0a31 */
[C---:B------:R-:W-:Y:S02]  /*b820*/  IMAD R139, R8.reuse, R48, R139 ;  /* 0x00000030088b7224 */ /* 0x040fe400078e028b */
[C---:B------:R-:W-:Y:S01]  /*b830*/  IMAD R168, R8.reuse, R49, R168 ;  /* 0x0000003108a87224 */ /* 0x040fe200078e02a8 */
[----:B------:R-:W-:Y:S01]  /*b840*/  IABS R49, R170 ;  /* 0x000000aa00317213 */ /* 0x000fe20000000000 */
[--C-:B------:R-:W-:Y:S01]  /*b850*/  @!P5 IMAD.IADD R47, R47, 0x1, -R8.reuse ;  /* 0x000000012f2fd824 */ /* 0x100fe200078e0a08 */
[----:B------:R-:W-:Y:S01]  /*b860*/  ISETP.GT.U32.AND P5, PT, R8, R139, PT ;  /* 0x0000008b0800720c */ /* 0x000fe20003fa4070 */
[--C-:B------:R-:W-:Y:S01]  /*b870*/  @!P3 IMAD.IADD R18, R18, 0x1, -R8.reuse ;  /* 0x000000011212b824 */ /* 0x100fe200078e0a08 */
[----:B------:R-:W-:Y:S01]  /*b880*/  ISETP.GT.U32.AND P3, PT, R8, R105, PT ;  /* 0x000000690800720c */ /* 0x000fe20003f64070 */
[----:B------:R-:W-:Y:S01]  /*b890*/  @!P0 IMAD.IADD R76, R76, 0x1, -R8 ;  /* 0x000000014c4c8824 */ /* 0x000fe200078e0a08 */
[----:B------:R-:W-:Y:S01]  /*b8a0*/  ISETP.GT.U32.AND P0, PT, R8, R168, PT ;  /* 0x000000a80800720c */ /* 0x000fe20003f04070 */
[----:B------:R-:W-:-:S04]  /*b8b0*/  IMAD.HI.U32 R106, R9, R226, RZ ;  /* 0x000000e2096a7227 */ /* 0x000fc800078e00ff */
[----:B------:R-:W-:Y:S02]  /*b8c0*/  @!P4 IMAD.MOV R132, RZ, RZ, -R132 ;  /* 0x000000ffff84c224 */ /* 0x000fe400078e0a84 */
[----:B------:R-:W-:Y:S01]  /*b8d0*/  IMAD.MOV R48, RZ, RZ, -R106 ;  /* 0x000000ffff307224 */ /* 0x000fe200078e0a6a */
[----:B------:R-:W-:Y:S01]  /*b8e0*/  IABS R106, R122 ;  /* 0x0000007a006a7213 */ /* 0x000fe20000000000 */
[--C-:B------:R-:W-:Y:S02]  /*b8f0*/  @!P5 IMAD.IADD R139, R139, 0x1, -R8.reuse ;  /* 0x000000018b8bd824 */ /* 0x100fe400078e0a08 */
[--C-:B------:R-:W-:Y:S02]  /*b900*/  @!P3 IMAD.IADD R105, R105, 0x1, -R8.reuse ;  /* 0x000000016969b824 */ /* 0x100fe400078e0a08 */
[----:B------:R-:W-:Y:S01]  /*b910*/  @!P0 IMAD.IADD R168, R168, 0x1, -R8 ;  /* 0x00000001a8a88824 */ /* 0x000fe200078e0a08 */
[C---:B------:R-:W-:Y:S01]  /*b920*/  ISETP.GT.U32.AND P0, PT, R8.reuse, R139, PT ;  /* 0x0000008b0800720c */ /* 0x040fe20003f04070 */
[----:B------:R-:W-:Y:S01]  /*b930*/  IMAD.HI.U32 R107, R9, R49, RZ ;  /* 0x00000031096b7227 */ /* 0x000fe200078e00ff */
[----:B------:R-:W-:-:S02]  /*b940*/  ISETP.GT.U32.AND P5, PT, R8, R105, PT ;  /* 0x000000690800720c */ /* 0x000fc40003fa4070 */
[C---:B------:R-:W-:Y:S01]  /*b950*/  ISETP.GT.U32.AND P4, PT, R8.reuse, R168, PT ;  /* 0x000000a80800720c */ /* 0x040fe20003f84070 */
[----:B------:R-:W-:Y:S01]  /*b960*/  IMAD R226, R8, R48, R226 ;  /* 0x0000003008e27224 */ /* 0x000fe200078e02e2 */
[----:B------:R-:W-:Y:S01]  /*b970*/  IABS R48, R141 ;  /* 0x0000008d00307213 */ /* 0x000fe20000000000 */
[----:B------:R-:W-:Y:S02]  /*b980*/  IMAD.MOV R107, RZ, RZ, -R107 ;  /* 0x000000ffff6b7224 */ /* 0x000fe400078e0a6b */
[----:B------:R-:W-:-:S04]  /*b990*/  IMAD.HI.U32 R77, R9, R197, RZ ;  /* 0x000000c5094d7227 */ /* 0x000fc800078e00ff */
[--C-:B------:R-:W-:Y:S01]  /*b9a0*/  @!P0 IMAD.IADD R139, R139, 0x1, -R8.reuse ;  /* 0x000000018b8b8824 */ /* 0x100fe200078e0a08 */
[----:B------:R-:W-:Y:S01]  /*b9b0*/  ISETP.GE.AND P0, PT, R19, RZ, PT ;  /* 0x000000ff1300720c */ /* 0x000fe20003f06270 */
[--C-:B------:R-:W-:Y:S01]  /*b9c0*/  @!P5 IMAD.IADD R105, R105, 0x1, -R8.reuse ;  /* 0x000000016969d824 */ /* 0x100fe200078e0a08 */
[C---:B------:R-:W-:Y:S01]  /*b9d0*/  ISETP.GT.U32.AND P5, PT, R8.reuse, R226, PT ;  /* 0x000000e20800720c */ /* 0x040fe20003fa4070 */
[----:B------:R-:W-:Y:S02]  /*b9e0*/  IMAD R19, R8, R107, R49 ;  /* 0x0000006b08137224 */ /* 0x000fe400078e0231 */
[----:B------:R-:W-:Y:S02]  /*b9f0*/  @!P4 IMAD.IADD R168, R168, 0x1, -R8 ;  /* 0x00000001a8a8c824 */ /* 0x000fe400078e0a08 */
[----:B------:R-:W-:Y:S01]  /*ba00*/  IMAD.MOV R77, RZ, RZ, -R77 ;  /* 0x000000ffff4d7224 */ /* 0x000fe200078e0a4d */
[----:B------:R-:W-:Y:S01]  /*ba10*/  ISETP.GT.U32.AND P4, PT, R8, R19, PT ;  /* 0x000000130800720c */ /* 0x000fe20003f84070 */
[----:B------:R-:W-:-:S04]  /*ba20*/  IMAD.HI.U32 R124, R9, R48, RZ ;  /* 0x00000030097c7227 */ /* 0x000fc800078e00ff */
[----:B------:R-:W-:Y:S01]  /*ba30*/  IMAD R197, R8, R77, R197 ;  /* 0x0000004d08c57224 */ /* 0x000fe200078e02c5 */
[----:B------:R-:W-:Y:S01]  /*ba40*/  IABS R77, R108 ;  /* 0x0000006c004d7213 */ /* 0x000fe20000000000 */
[----:B------:R-:W-:Y:S02]  /*ba50*/  @!P5 IMAD.IADD R226, R226, 0x1, -R8 ;  /* 0x00000001e2e2d824 */ /* 0x000fe400078e0a08 */
[----:B------:R-:W-:Y:S01]  /*ba60*/  IMAD.MOV R49, RZ, RZ, -R124 ;  /* 0x000000ffff317224 */ /* 0x000fe200078e0a7c */
[C---:B------:R-:W-:Y:S01]  /*ba70*/  ISETP.GT.U32.AND P3, PT, R8.reuse, R197, PT ;  /* 0x000000c50800720c */ /* 0x040fe20003f64070 */
[----:B------:R-:W-:Y:S01]  /*ba80*/  IMAD.HI.U32 R125, R9, R77, RZ ;  /* 0x0000004d097d7227 */ /* 0x000fe200078e00ff */
[----:B------:R-:W-:-:S03]  /*ba90*/  ISETP.GT.U32.AND P5, PT, R8, R226, PT ;  /* 0x000000e20800720c */ /* 0x000fc60003fa4070 */
[----:B------:R-:W-:Y:S02]  /*baa0*/  @!P4 IMAD.IADD R19, R19, 0x1, -R8 ;  /* 0x000000011313c824 */ /* 0x000fe400078e0a08 */
[----:B------:R-:W-:Y:S02]  /*bab0*/  IMAD.MOV R107, RZ, RZ, -R125 ;  /* 0x000000ffff6b7224 */ /* 0x000fe400078e0a7d */
[C---:B------:R-:W-:Y:S01]  /*bac0*/  IMAD R48, R8.reuse, R49, R48 ;  /* 0x0000003108307224 */ /* 0x040fe200078e0230 */
[C---:B------:R-:W-:Y:S01]  /*bad0*/  ISETP.GT.U32.AND P4, PT, R8.reuse, R19, PT ;  /* 0x000000130800720c */ /* 0x040fe20003f84070 */
[----:B------:R-:W-:Y:S02]  /*bae0*/  IMAD R77, R8, R107, R77 ;  /* 0x0000006b084d7224 */ /* 0x000fe400078e024d */
[--C-:B------:R-:W-:Y:S02]  /*baf0*/  @!P3 IMAD.IADD R197, R197, 0x1, -R8.reuse ;  /* 0x00000001c5c5b824 */ /* 0x100fe400078e0a08 */
[----:B------:R-:W-:Y:S01]  /*bb00*/  @!P5 IMAD.IADD R226, R226, 0x1, -R8 ;  /* 0x00000001e2e2d824 */ /* 0x000fe200078e0a08 */
[C---:B------:R-:W-:Y:S01]  /*bb10*/  ISETP.GT.U32.AND P5, PT, R8.reuse, R48, PT ;  /* 0x000000300800720c */ /* 0x040fe20003fa4070 */
[----:B------:R-:W-:Y:S01]  /*bb20*/  IMAD.HI.U32 R140, R9, R106, RZ ;  /* 0x0000006a098c7227 */ /* 0x000fe200078e00ff */
[----:B------:R-:W-:-:S03]  /*bb30*/  ISETP.GT.U32.AND P3, PT, R8, R197, PT ;  /* 0x000000c50800720c */ /* 0x000fc60003f64070 */
[----:B------:R-:W-:Y:S01]  /*bb40*/  IMAD.MOV R124, RZ, RZ, -R140 ;  /* 0x000000ffff7c7224 */ /* 0x000fe200078e0a8c */
[----:B------:R-:W-:Y:S01]  /*bb50*/  IABS R140, R78 ;  /* 0x0000004e008c7213 */ /* 0x000fe20000000000 */
[----:B------:R-:W-:Y:S01]  /*bb60*/  @!P4 IMAD.IADD R19, R19, 0x1, -R8 ;  /* 0x000000011313c824 */ /* 0x000fe200078e0a08 */
[C---:B------:R-:W-:Y:S01]  /*bb70*/  ISETP.GT.U32.AND P4, PT, R8.reuse, R77, PT ;  /* 0x0000004d0800720c */ /* 0x040fe20003f84070 */
[----:B------:R-:W-:Y:S02]  /*bb80*/  IMAD R106, R8, R124, R106 ;  /* 0x0000007c086a7224 */ /* 0x000fe400078e026a */
[----:B------:R-:W-:-:S04]  /*bb90*/  IMAD.HI.U32 R49, R9, R140, RZ ;  /* 0x0000008c09317227 */ /* 0x000fc800078e00ff */
[--C-:B------:R-:W-:Y:S01]  /*bba0*/  @!P5 IMAD.IADD R48, R48, 0x1, -R8.reuse ;  /* 0x000000013030d824 */ /* 0x100fe200078e0a08 */
[----:B------:R-:W-:Y:S01]  /*bbb0*/  @!P3 IADD3 R197, R197, -R8, RZ ;  /* 0x80000008c5c5b210 */ /* 0x000fe20007ffe0ff */
[----:B------:R-:W-:Y:S01]  /*bbc0*/  IMAD.MOV R49, RZ, RZ, -R49 ;  /* 0x000000ffff317224 */ /* 0x000fe200078e0a31 */
[----:B------:R-:W-:Y:S01]  /*bbd0*/  ISETP.GT.U32.AND P5, PT, R8, R106, PT ;  /* 0x0000006a0800720c */ /* 0x000fe20003fa4070 */
[----:B------:R-:W-:Y:S01]  /*bbe0*/  @!P6 IMAD.MOV R161, RZ, RZ, -R161 ;  /* 0x000000ffffa1e224 */ /* 0x000fe200078e0aa1 */
[----:B------:R-:W-:Y:S01]  /*bbf0*/  ISETP.GE.AND P3, PT, R20, RZ, PT ;  /* 0x000000ff1400720c */ /* 0x000fe20003f66270 */
[----:B------:R-:W-:Y:S01]  /*bc00*/  @!P4 IMAD.IADD R77, R77, 0x1, -R8 ;  /* 0x000000014d4dc824 */ /* 0x000fe200078e0a08 */
[C---:B------:R-:W-:Y:S01]  /*bc10*/  ISETP.GT.U32.AND P4, PT, R8.reuse, R48, PT ;  /* 0x000000300800720c */ /* 0x040fe20003f84070 */
[C---:B------:R-:W-:Y:S01]  /*bc20*/  IMAD R140, R8.reuse, R49, R140 ;  /* 0x00000031088c7224 */ /* 0x040fe200078e028c */
[----:B------:R-:W-:Y:S01]  /*bc30*/  IABS R20, R251 ;  /* 0x000000fb00147213 */ /* 0x000fe20000000000 */
[----:B------:R-:W-:Y:S01]  /*bc40*/  IMAD.HI.U32 R107, R9, R169, RZ ;  /* 0x000000a9096b7227 */ /* 0x000fe200078e00ff */
[----:B------:R-:W-:-:S03]  /*bc50*/  ISETP.GT.U32.AND P6, PT, R8, R77, PT ;  /* 0x0000004d0800720c */ /* 0x000fc60003fc4070 */
[----:B------:R-:W-:Y:S02]  /*bc60*/  IMAD.MOV R107, RZ, RZ, -R107 ;  /* 0x000000ffff6b7224 */ /* 0x000fe400078e0a6b */
[----:B------:R-:W-:-:S04]  /*bc70*/  IMAD.HI.U32 R125, R9, R227, RZ ;  /* 0x000000e3097d7227 */ /* 0x000fc800078e00ff */
[----:B------:R-:W-:Y:S01]  /*bc80*/  @!P4 IMAD.IADD R48, R48, 0x1, -R8 ;  /* 0x000000013030c824 */ /* 0x000fe200078e0a08 */
[----:B------:R-:W-:Y:S01]  /*bc90*/  ISETP.GT.U32.AND P4, PT, R8, R140, PT ;  /* 0x0000008c0800720c */ /* 0x000fe20003f84070 */
[----:B------:R-:W-:-:S04]  /*bca0*/  IMAD.HI.U32 R233, R9, R20, RZ ;  /* 0x0000001409e97227 */ /* 0x000fc800078e00ff */
[----:B------:R-:W-:Y:S01]  /*bcb0*/  IMAD R169, R8, R107, R169 ;  /* 0x0000006b08a97224 */ /* 0x000fe200078e02a9 */
[----:B------:R-:W-:Y:S01]  /*bcc0*/  IABS R107, R21 ;  /* 0x00000015006b7213 */ /* 0x000fe20000000000 */
[----:B------:R-:W-:Y:S02]  /*bcd0*/  IMAD.MOV R125, RZ, RZ, -R125 ;  /* 0x000000ffff7d7224 */ /* 0x000fe400078e0a7d */
[----:B------:R-:W-:Y:S01]  /*bce0*/  IMAD.MOV R49, RZ, RZ, -R233 ;  /* 0x000000ffff317224 */ /* 0x000fe200078e0ae9 */
[----:B------:R-:W-:Y:S01]  /*bcf0*/  IABS R233, R234 ;  /* 0x000000ea00e97213 */ /* 0x000fe20000000000 */
[----:B------:R-:W-:-:S04]  /*bd00*/  IMAD.HI.U32 R124, R9, R198, RZ ;  /* 0x000000c6097c7227 */ /* 0x000fc800078e00ff */
[--C-:B------:R-:W-:Y:S02]  /*bd10*/  @!P5 IMAD.IADD R106, R106, 0x1, -R8.reuse ;  /* 0x000000016a6ad824 */ /* 0x100fe400078e0a08 */
[----:B------:R-:W-:Y:S01]  /*bd20*/  @!P6 IMAD.IADD R77, R77, 0x1, -R8 ;  /* 0x000000014d4de824 */ /* 0x000fe200078e0a08 */
[C---:B------:R-:W-:Y:S01]  /*bd30*/  ISETP.GT.U32.AND P6, PT, R8.reuse, R169, PT ;  /* 0x000000a90800720c */ /* 0x040fe20003fc4070 */
[C---:B------:R-:W-:Y:S01]  /*bd40*/  IMAD R227, R8.reuse, R125, R227 ;  /* 0x0000007d08e37224 */ /* 0x040fe200078e02e3 */
[C---:B------:R-:W-:Y:S01]  /*bd50*/  ISETP.GT.U32.AND P5, PT, R8.reuse, R106, PT ;  /* 0x0000006a0800720c */ /* 0x040fe20003fa4070 */
[----:B------:R-:W-:Y:S01]  /*bd60*/  IMAD R20, R8, R49, R20 ;  /* 0x0000003108147224 */ /* 0x000fe200078e0214 */
[----:B------:R-:W-:Y:S01]  /*bd70*/  IABS R49, R252 ;  /* 0x000000fc00317213 */ /* 0x000fe20000000000 */
[----:B------:R-:W-:Y:S02]  /*bd80*/  IMAD.MOV R124, RZ, RZ, -R124 ;  /* 0x000000ffff7c7224 */ /* 0x000fe400078e0a7c */
[----:B------:R-:W-:Y:S01]  /*bd90*/  @!P4 IMAD.IADD R140, R140, 0x1, -R8 ;  /* 0x000000018c8cc824 */ /* 0x000fe200078e0a08 */
[C---:B------:R-:W-:Y:S01]  /*bda0*/  ISETP.GT.U32.AND P4, PT, R8.reuse, R227, PT ;  /* 0x000000e30800720c */ /* 0x040fe20003f84070 */
[----:B------:R-:W-:-:S02]  /*bdb0*/  IMAD R198, R8, R124, R198 ;  /* 0x0000007c08c67224 */ /* 0x000fc400078e02c6 */
[----:B------:R-:W-:-:S04]  /*bdc0*/  IMAD.HI.U32 R124, R9, R49, RZ ;  /* 0x00000031097c7227 */ /* 0x000fc800078e00ff */
[----:B------:R-:W-:-:S04]  /*bdd0*/  IMAD.HI.U32 R125, R9, R248, RZ ;  /* 0x000000f8097d7227 */ /* 0x000fc800078e00ff */
[----:B------:R-:W-:-:S04]  /*bde0*/  IMAD.HI.U32 R27, R9, R233, RZ ;  /* 0x000000e9091b7227 */ /* 0x000fc800078e00ff */
[----:B------:R-:W-:-:S04]  /*bdf0*/  IMAD.HI.U32 R244, R9, R107, RZ ;  /* 0x0000006b09f47227 */ /* 0x000fc800078e00ff */
[----:B------:R-:W-:Y:S02]  /*be00*/  IMAD.MOV R9, RZ, RZ, -R124 ;  /* 0x000000ffff097224 */ /* 0x000fe400078e0a7c */
[--C-:B------:R-:W-:Y:S01]  /*be10*/  @!P6 IMAD.IADD R169, R169, 0x1, -R8.reuse ;  /* 0x00000001a9a9e824 */ /* 0x100fe200078e0a08 */
[C---:B------:R-:W-:Y:S01]  /*be20*/  ISETP.GT.U32.AND P6, PT, R8.reuse, R20, PT ;  /* 0x000000140800720c */ /* 0x040fe20003fc4070 */
[----:B------:R-:W-:Y:S02]  /*be30*/  IMAD R49, R8, R9, R49 ;  /* 0x0000000908317224 */ /* 0x000fe400078e0231 */
[--C-:B------:R-:W-:Y:S01]  /*be40*/  @!P5 IMAD.IADD R106, R106, 0x1, -R8.reuse ;  /* 0x000000016a6ad824 */ /* 0x100fe200078e0a08 */
[C---:B------:R-:W-:Y:S01]  /*be50*/  ISETP.GT.U32.AND P5, PT, R8.reuse, R198, PT ;  /* 0x000000c60800720c */ /* 0x040fe20003fa4070 */
[----:B------:R-:W-:Y:S02]  /*be60*/  IMAD.MOV R124, RZ, RZ, -R125 ;  /* 0x000000ffff7c7224 */ /* 0x000fe400078e0a7d */
[----:B------:R-:W1:Y:S01]  /*be70*/  S2R R125, SR_TID.X ;  /* 0x00000000007d7919 */ /* 0x000e620000002100 */
[----:B------:R-:W-:Y:S01]  /*be80*/  @!P4 IMAD.IADD R227, R227, 0x1, -R8 ;  /* 0x00000001e3e3c824 */ /* 0x000fe200078e0a08 */
[----:B------:R-:W-:Y:S01]  /*be90*/  ISETP.GT.U32.AND P4, PT, R8, R49, PT ;  /* 0x000000310800720c */ /* 0x000fe20003f84070 */
[----:B------:R-:W-:-:S03]  /*bea0*/  @!P0 IMAD.MOV R12, RZ, RZ, -R12 ;  /* 0x000000ffff0c8224 */ /* 0x000fc600078e0a0c */
[--C-:B------:R-:W-:Y:S01]  /*beb0*/  @!P6 IMAD.IADD R20, R20, 0x1, -R8.reuse ;  /* 0x000000011414e824 */ /* 0x100fe200078e0a08 */
[C---:B------:R-:W-:Y:S02]  /*bec0*/  ISETP.GT.U32.AND P6, PT, R8.reuse, R169, PT ;  /* 0x000000a90800720c */ /* 0x040fe40003fc4070 */
[----:B------:R-:W-:Y:S01]  /*bed0*/  ISETP.GT.U32.AND P0, PT, R8, R227, PT ;  /* 0x000000e30800720c */ /* 0x000fe20003f04070 */
[----:B------:R-:W-:Y:S01]  /*bee0*/  @!P5 IMAD.IADD R198, R198, 0x1, -R8 ;  /* 0x00000001c6c6d824 */ /* 0x000fe200078e0a08 */
[----:B------:R-:W-:Y:S01]  /*bef0*/  IADD3 R9, -R27, RZ, RZ ;  /* 0x000000ff1b097210 */ /* 0x000fe20007ffe1ff */
[----:B------:R-:W-:Y:S01]  /*bf00*/  @!P2 IMAD.MOV R190, RZ, RZ, -R190 ;  /* 0x000000ffffbea224 */ /* 0x000fe200078e0abe */
[C---:B------:R-:W-:Y:S01]  /*bf10*/  ISETP.GT.U32.AND P2, PT, R8.reuse, R140, PT ;  /* 0x0000008c0800720c */ /* 0x040fe20003f44070 */
[----:B------:R-:W-:Y:S01]  /*bf20*/  IMAD R248, R8, R124, R248 ;  /* 0x0000007c08f87224 */ /* 0x000fe200078e02f8 */
[----:B------:R-:W-:Y:S01]  /*bf30*/  ISETP.GE.AND P5, PT, R56, RZ, PT ;  /* 0x000000ff3800720c */ /* 0x000fe20003fa6270 */
[----:B------:R-:W-:Y:S01]  /*bf40*/  @!P4 IMAD.IADD R49, R49, 0x1, -R8 ;  /* 0x000000013131c824 */ /* 0x000fe200078e0a08 */
[----:B------:R-:W4:Y:S01]  /*bf50*/  LDL.LU R56, [R1+0x5764] ;  /* 0x0057640001387983 */ /* 0x000f220000300800 */
[----:B------:R-:W-:-:S02]  /*bf60*/  IMAD.MOV R124, RZ, RZ, -R244 ;  /* 0x000000ffff7c7224 */ /* 0x000fc400078e0af4 */
[----:B------:R-:W-:Y:S01]  /*bf70*/  @!P1 IMAD.MOV R219, RZ, RZ, -R219 ;  /* 0x000000ffffdb9224 */ /* 0x000fe200078e0adb */
[C---:B------:R-:W-:Y:S01]  /*bf80*/  ISETP.GT.U32.AND P1, PT, R8.reuse, R198, PT ;  /* 0x000000c60800720c */ /* 0x040fe20003f24070 */
[----:B------:R-:W-:Y:S01]  /*bf90*/  @!P3 IMAD.MOV R41, RZ, RZ, -R41 ;  /* 0x000000ffff29b224 */ /* 0x000fe200078e0a29 */
[C---:B------:R-:W-:Y:S01]  /*bfa0*/  ISETP.GT.U32.AND P3, PT, R8.reuse, R20, PT ;  /* 0x000000140800720c */ /* 0x040fe20003f64070 */
[C---:B------:R-:W-:Y:S01]  /*bfb0*/  IMAD R233, R8.reuse, R9, R233 ;  /* 0x0000000908e97224 */ /* 0x040fe200078e02e9 */
[C---:B------:R-:W-:Y:S01]  /*bfc0*/  ISETP.GT.U32.AND P4, PT, R8.reuse, R49, PT ;  /* 0x000000310800720c */ /* 0x040fe20003f84070 */
[C---:B------:R-:W-:Y:S01]  /*bfd0*/  IMAD R107, R8.reuse, R124, R107 ;  /* 0x0000007c086b7224 */ /* 0x040fe200078e026b */
[----:B------:R-:W4:Y:S01]  /*bfe0*/  LDL.LU R27, [R1+0x5760] ;  /* 0x00576000011b7983 */ /* 0x000f220000300800 */
[--C-:B------:R-:W-:Y:S01]  /*bff0*/  @!P6 IMAD.IADD R169, R169, 0x1, -R8.reuse ;  /* 0x00000001a9a9e824 */ /* 0x100fe200078e0a08 */
[C---:B------:R-:W-:Y:S01]  /*c000*/  ISETP.GT.U32.AND P6, PT, R8.reuse, R233, PT ;  /* 0x000000e90800720c */ /* 0x040fe20003fc4070 */
[--C-:B------:R-:W-:Y:S01]  /*c010*/  @!P0 IMAD.IADD R227, R227, 0x1, -R8.reuse ;  /* 0x00000001e3e38824 */ /* 0x100fe200078e0a08 */
[----:B------:R-:W-:Y:S01]  /*c020*/  ISETP.GT.U32.AND P0, PT, R8, R107, PT ;  /* 0x0000006b0800720c */ /* 0x000fe20003f04070 */
[--C-:B------:R-:W-:Y:S01]  /*c030*/  @!P2 IMAD.IADD R140, R140, 0x1, -R8.reuse ;  /* 0x000000018c8ca824 */ /* 0x100fe200078e0a08 */
[----:B------:R-:W-:Y:S01]  /*c040*/  ISETP.GT.U32.AND P2, PT, R8, R248, PT ;  /* 0x000000f80800720c */ /* 0x000fe20003f44070 */
[--C-:B------:R-:W-:Y:S01]  /*c050*/  @!P1 IMAD.IADD R198, R198, 0x1, -R8.reuse ;  /* 0x00000001c6c69824 */ /* 0x100fe200078e0a08 */
[----:B------:R-:W-:Y:S01]  /*c060*/  ISETP.GE.AND P1, PT, R205, RZ, PT ;  /* 0x000000ffcd00720c */ /* 0x000fe20003f26270 */
[--C-:B------:R-:W-:Y:S01]  /*c070*/  @!P3 IMAD.IADD R20, R20, 0x1, -R8.reuse ;  /* 0x000000011414b824 */ /* 0x100fe200078e0a08 */
[----:B-1----:R-:W-:Y:S01]  /*c080*/  LOP3.LUT R125, R125, 0x1f, RZ, 0xc0, !PT ;  /* 0x0000001f7d7d7812 */ /* 0x002fe200078ec0ff */
[--C-:B------:R-:W-:Y:S01]  /*c090*/  @!P4 IMAD.IADD R49, R49, 0x1, -R8.reuse ;  /* 0x000000013131c824 */ /* 0x100fe200078e0a08 */
[----:B------:R-:W-:Y:S01]  /*c0a0*/  ISETP.GE.AND P3, PT, R176, RZ, PT ;  /* 0x000000ffb000720c */ /* 0x000fe20003f66270 */
[----:B------:R-:W-:Y:S01]  /*c0b0*/  IMAD.U32 R9, RZ, RZ, UR4 ;  /* 0x00000004ff097e24 */ /* 0x000fe2000f8e00ff */
[----:B------:R-:W-:Y:S01]  /*c0c0*/  ISETP.GE.AND P4, PT, R147, RZ, PT ;  /* 0x000000ff9300720c */ /* 0x000fe20003f86270 */
[--C-:B------:R-:W-:Y:S01]  /*c0d0*/  @!P6 IMAD.IADD R233, R233, 0x1, -R8.reuse ;  /* 0x00000001e9e9e824 */ /* 0x100fe200078e0a08 */
[C---:B------:R-:W-:Y:S01]  /*c0e0*/  LOP3.LUT R124, R125.reuse, 0x20, RZ, 0xfc, !PT ;  /* 0x000000207d7c7812 */ /* 0x040fe200078efcff */
[----:B------:R-:W-:Y:S01]  /*c0f0*/  ULDC UR4, c[0x0][0x230] ;  /* 0x00008c0000047ab9 */ /* 0x000fe20000000800 */
[----:B------:R-:W-:Y:S01]  /*c100*/  ISETP.GE.AND P6, PT, R125, UR5, PT ;  /* 0x000000057d007c0c */ /* 0x000fe2000bfc6270 */
[--C-:B------:R-:W-:Y:S01]  /*c110*/  @!P0 IMAD.IADD R107, R107, 0x1, -R8.reuse ;  /* 0x000000016b6b8824 */ /* 0x100fe200078e0a08 */
[----:B------:R-:W-:Y:S01]  /*c120*/  ISETP.GE.AND P0, PT, R124, UR4, PT ;  /* 0x000000047c007c0c */ /* 0x000fe2000bf06270 */
[----:B------:R-:W-:Y:S01]  /*c130*/  @!P2 IMAD.IADD R248, R248, 0x1, -R8 ;  /* 0x00000001f8f8a824 */ /* 0x000fe200078e0a08 */
[----:B------:R-:W-:Y:S01]  /*c140*/  ISETP.GE.AND P2, PT, R114, RZ, PT ;  /* 0x000000ff7200720c */ /* 0x000fe20003f46270 */
[----:B------:R-:W-:Y:S01]  /*c150*/  @!P1 IMAD.MOV R99, RZ, RZ, -R99 ;  /* 0x000000ffff639224 */ /* 0x000fe200078e0a63 */
[C---:B------:R-:W-:Y:S01]  /*c160*/  SEL R124, R9.reuse, RZ, !P6 ;  /* 0x000000ff097c7207 */ /* 0x040fe20007000000 */
[----:B------:R-:W-:Y:S01]  /*c170*/  @!P3 IMAD.MOV R133, RZ, RZ, -R133 ;  /* 0x000000ffff85b224 */ /* 0x000fe200078e0a85 */
[----:B------:R-:W-:Y:S01]  /*c180*/  SEL R9, R9, RZ, !P0 ;  /* 0x000000ff09097207 */ /* 0x000fe20004000000 */
[----:B------:R-:W-:Y:S01]  /*c190*/  @!P4 IMAD.MOV R162, RZ, RZ, -R162 ;  /* 0x000000ffffa2c224 */ /* 0x000fe200078e0aa2 */
[----:B------:R-:W-:Y:S01]  /*c1a0*/  ISETP.GE.AND P0, PT, R55, RZ, PT ;  /* 0x000000ff3700720c */ /* 0x000fe20003f06270 */
[----:B------:R-:W-:Y:S01]  /*c1b0*/  @!P5 IMAD.MOV R70, RZ, RZ, -R70 ;  /* 0x000000ffff46d224 */ /* 0x000fe200078e0a46 */
[----:B------:R-:W-:Y:S01]  /*c1c0*/  ISETP.GE.AND P1, PT, R26, RZ, PT ;  /* 0x000000ff1a00720c */ /* 0x000fe20003f26270 */
[----:B------:R-:W4:Y:S01]  /*c1d0*/  LDL.LU R244, [R1+0x575c] ;  /* 0x00575c0001f47983 */ /* 0x000f220000300800 */
[----:B------:R-:W-:Y:S01]  /*c1e0*/  ISETP.GE.AND P3, PT, R243, RZ, PT ;  /* 0x000000fff300720c */ /* 0x000fe20003f66270 */
[----:B------:R-:W-:Y:S01]  /*c1f0*/  ULDC.64 UR4, c[0x0][0x218] ;  /* 0x0000860000047ab9 */ /* 0x000fe20000000a00 */
[----:B------:R-:W-:Y:S01]  /*c200*/  ISETP.GE.AND P4, PT, R204, RZ, PT ;  /* 0x000000ffcc00720c */ /* 0x000fe20003f86270 */
[----:B------:R-:W-:Y:S01]  /*c210*/  @!P2 IMAD.MOV R191, RZ, RZ, -R191 ;  /* 0x000000ffffbfa224 */ /* 0x000fe200078e0abf */
[----:B------:R-:W-:Y:S01]  /*c220*/  ISETP.GE.AND P2, PT, R175, RZ, PT ;  /* 0x000000ffaf00720c */ /* 0x000fe20003f46270 */
[----:B------:R-:W4:Y:S01]  /*c230*/  LDL.LU R205, [R1+0x5758] ;  /* 0x0057580001cd7983 */ /* 0x000f220000300800 */
[----:B------:R-:W-:-:S03]  /*c240*/  ISETP.GE.AND P5, PT, R146, RZ, PT ;  /* 0x000000ff9200720c */ /* 0x000fc60003fa6270 */
[----:B------:R-:W-:Y:S01]  /*c250*/  @!P0 IMAD.MOV R13, RZ, RZ, -R13 ;  /* 0x000000ffff0d8224 */ /* 0x000fe200078e0a0d */
[----:B------:R-:W-:Y:S01]  /*c260*/  ISETP.GE.AND P0, PT, R113, RZ, PT ;  /* 0x000000ff7100720c */ /* 0x000fe20003f06270 */
        /* <DEDUP_REMOVED lines=10> */
[----:B------:R-:W4:Y:S02]  /*c310*/  LDL.LU R176, [R1+0x5754] ;  /* 0x0057540001b07983 */ /* 0x000f240000300800 */
[----:B------:R-:W-:-:S02]  /*c320*/  @!P0 IADD3 R230, -R230, RZ, RZ ;  /* 0x000000ffe6e68210 */ /* 0x000fc40007ffe1ff */
        /* <DEDUP_REMOVED lines=23> */
[----:B------:R-:W4:Y:S01]  /*c4a0*/  LDL.LU R114, [R1+0x574c] ;  /* 0x00574c0001727983 */ /* 0x000f220000300800 */
[----:B------:R-:W-:-:S02]  /*c4b0*/  ISETP.GE.AND P6, PT, R84, RZ, PT ;  /* 0x000000ff5400720c */ /* 0x000fc40003fc6270 */
[----:B------:R-:W-:Y:S01]  /*c4c0*/  ISETP.GE.AND P5, PT, R81, RZ, PT ;  /* 0x000000ff5100720c */ /* 0x000fe20003fa6270 */
[----:B------:R-:W-:Y:S01]  /*c4d0*/  @!P0 IMAD.MOV R73, RZ, RZ, -R73 ;  /* 0x000000ffff498224 */ /* 0x000fe200078e0a49 */
[----:B------:R-:W4:Y:S01]  /*c4e0*/  LDL.LU R84, [R1+0x5748] ;  /* 0x0057480001547983 */ /* 0x000f220000300800 */
[----:B------:R-:W-:Y:S01]  /*c4f0*/  ISETP.GE.AND P0, PT, R52, RZ, PT ;  /* 0x000000ff3400720c */ /* 0x000fe20003f06270 */
[----:B------:R-:W-:Y:S01]  /*c500*/  @!P1 IMAD.MOV R102, RZ, RZ, -R102 ;  /* 0x000000ffff669224 */ /* 0x000fe200078e0a66 */
[----:B------:R-:W-:Y:S01]  /*c510*/  ISETP.GE.AND P1, PT, R23, RZ, PT ;  /* 0x000000ff1700720c */ /* 0x000fe20003f26270 */
[----:B------:R-:W4:Y:S01]  /*c520*/  LDL.LU R55, [R1+0x5744] ;  /* 0x0057440001377983 */ /* 0x000f220000300800 */
[----:B------:R-:W-:Y:S01]  /*c530*/  @!P3 IMAD.MOV R136, RZ, RZ, -R136 ;  /* 0x000000ffff88b224 */ /* 0x000fe200078e0a88 */
[----:B------:R-:W-:Y:S01]  /*c540*/  ISETP.GE.AND P3, PT, R240, RZ, PT ;  /* 0x000000fff000720c */ /* 0x000fe20003f66270 */
[----:B------:R-:W-:Y:S01]  /*c550*/  @!P4 IMAD.MOV R165, RZ, RZ, -R165 ;  /* 0x000000ffffa5c224 */ /* 0x000fe200078e0aa5 */
[----:B--2---:R-:W2:Y:S01]  /*c560*/  LDL.LU R26, [R1+0x5740] ;  /* 0x00574000011a7983 */ /* 0x004ea20000300800 */
[----:B------:R-:W-:-:S03]  /*c570*/  ISETP.GE.AND P4, PT, R201, RZ, PT ;  /* 0x000000ffc900720c */ /* 0x000fc60003f86270 */
[----:B---3--:R-:W3:Y:S04]  /*c580*/  LDL.LU R243, [R1+0x573c] ;  /* 0x00573c0001f37983 */ /* 0x008ee80000300800 */
[----:B----4-:R-:W4:Y:S04]  /*c590*/  LDL.LU R204, [R1+0x5738] ;  /* 0x0057380001cc7983 */ /* 0x010f280000300800 */
[----:B------:R-:W2:Y:S01]  /*c5a0*/  LDL.LU R175, [R1+0x5734] ;  /* 0x0057340001af7983 */ /* 0x000ea20000300800 */
[----:B------:R-:W-:Y:S02]  /*c5b0*/  @!P2 IMAD.MOV R194, RZ, RZ, -R194 ;  /* 0x000000ffffc2a224 */ /* 0x000fe400078e0ac2 */
[----:B------:R-:W-:Y:S01]  /*c5c0*/  @!P6 IMAD.MOV R220, RZ, RZ, -R220 ;  /* 0x000000ffffdce224 */ /* 0x000fe200078e0adc */
[----:B------:R-:W3:Y:S04]  /*c5d0*/  LDL.LU R146, [R1+0x5730] ;  /* 0x0057300001927983 */ /* 0x000ee80000300800 */
[----:B------:R-:W4:Y:S04]  /*c5e0*/  LDL.LU R113, [R1+0x572c] ;  /* 0x00572c0001717983 */ /* 0x000f280000300800 */
[----:B------:R-:W2:Y:S01]  /*c5f0*/  LDL.LU R83, [R1+0x5728] ;  /* 0x0057280001537983 */ /* 0x000ea20000300800 */
[----:B------:R-:W-:-:S03]  /*c600*/  ISETP.GE.AND P2, PT, R172, RZ, PT ;  /* 0x000000ffac00720c */ /* 0x000fc60003f46270 */
[----:B------:R-:W3:Y:S01]  /*c610*/  LDL.LU R54, [R1+0x5724] ;  /* 0x0057240001367983 */ /* 0x000ee20000300800 */
[----:B------:R-:W-:-:S03]  /*c620*/  @!P5 IMAD.MOV R223, RZ, RZ, -R223 ;  /* 0x000000ffffdfd224 */ /* 0x000fc600078e0adf */
[----:B------:R-:W4:Y:S01]  /*c630*/  LDL.LU R25, [R1+0x5720] ;  /* 0x0057200001197983 */ /* 0x000f220000300800 */
[----:B------:R-:W-:Y:S01]  /*c640*/  ISETP.GE.AND P5, PT, R143, RZ, PT ;  /* 0x000000ff8f00720c */ /* 0x000fe20003fa6270 */
[----:B------:R-:W-:Y:S02]  /*c650*/  @!P0 IMAD.MOV R16, RZ, RZ, -R16 ;  /* 0x000000ffff108224 */ /* 0x000fe400078e0a10 */
[----:B------:R-:W2:Y:S01]  /*c660*/  LDL.LU R242, [R1+0x571c] ;  /* 0x00571c0001f27983 */ /* 0x000ea20000300800 */
[----:B------:R-:W-:Y:S01]  /*c670*/  ISETP.GE.AND P0, PT, R110, RZ, PT ;  /* 0x000000ff6e00720c */ /* 0x000fe20003f06270 */
[----:B------:R-:W-:Y:S02]  /*c680*/  @!P1 IMAD.MOV R45, RZ, RZ, -R45 ;  /* 0x000000ffff2d9224 */ /* 0x000fe400078e0a2d */
[----:B------:R-:W3:Y:S01]  /*c690*/  LDL.LU R203, [R1+0x5718] ;  /* 0x0057180001cb7983 */ /* 0x000ee20000300800 */
[----:B------:R-:W-:Y:S01]  /*c6a0*/  ISETP.GE.AND P1, PT, R80, RZ, PT ;  /* 0x000000ff5000720c */ /* 0x000fe20003f26270 */
[----:B------:R-:W-:-:S02]  /*c6b0*/  @!P3 IMAD.MOV R74, RZ, RZ, -R74 ;  /* 0x000000ffff4ab224 */ /* 0x000fc400078e0a4a */
[----:B------:R-:W4:Y:S01]  /*c6c0*/  LDL.LU R174, [R1+0x5714] ;  /* 0x0057140001ae7983 */ /* 0x000f220000300800 */
[----:B------:R-:W-:Y:S01]  /*c6d0*/  ISETP.GE.AND P3, PT, R51, RZ, PT ;  /* 0x000000ff3300720c */ /* 0x000fe20003f66270 */
[----:B------:R-:W-:Y:S02]  /*c6e0*/  @!P4 IMAD.MOV R103, RZ, RZ, -R103 ;  /* 0x000000ffff67c224 */ /* 0x000fe400078e0a67 */
[----:B------:R-:W2:Y:S01]  /*c6f0*/  LDL.LU R145, [R1+0x5710] ;  /* 0x0057100001917983 */ /* 0x000ea20000300800 */
[----:B------:R-:W-:-:S03]  /*c700*/  ISETP.GE.AND P4, PT, R22, RZ, PT ;  /* 0x000000ff1600720c */ /* 0x000fc60003f86270 */
[----:B------:R-:W3:Y:S04]  /*c710*/  LDL.LU R112, [R1+0x570c] ;  /* 0x00570c0001707983 */ /* 0x000ee80000300800 */
[----:B------:R-:W4:Y:S04]  /*c720*/  LDL.LU R82, [R1+0x5708] ;  /* 0x0057080001527983 */ /* 0x000f280000300800 */
[----:B------:R-:W2:Y:S04]  /*c730*/  LDL.LU R53, [R1+0x5704] ;  /* 0x0057040001357983 */ /* 0x000ea80000300800 */
[----:B------:R-:W3:Y:S04]  /*c740*/  LDL.LU R24, [R1+0x5700] ;  /* 0x0057000001187983 */ /* 0x000ee80000300800 */
[----:B------:R-:W4:Y:S04]  /*c750*/  LDL.LU R241, [R1+0x56fc] ;  /* 0x0056fc0001f17983 */ /* 0x000f280000300800 */
[----:B------:R-:W2:Y:S04]  /*c760*/  LDL.LU R202, [R1+0x56f8] ;  /* 0x0056f80001ca7983 */ /* 0x000ea80000300800 */
[----:B------:R-:W3:Y:S01]  /*c770*/  LDL.LU R173, [R1+0x56f4] ;  /* 0x0056f40001ad7983 */ /* 0x000ee20000300800 */
[----:B------:R-:W-:-:S03]  /*c780*/  @!P2 IMAD.MOV R137, RZ, RZ, -R137 ;  /* 0x000000ffff89a224 */ /* 0x000fc600078e0a89 */
[----:B------:R-:W4:Y:S01]  /*c790*/  LDL.LU R144, [R1+0x56f0] ;  /* 0x0056f00001907983 */ /* 0x000f220000300800 */
[----:B------:R-:W-:-:S03]  /*c7a0*/  ISETP.GE.AND P2, PT, R239, RZ, PT ;  /* 0x000000ffef00720c */ /* 0x000fc60003f46270 */
[----:B------:R-:W2:Y:S01]  /*c7b0*/  LDL.LU R111, [R1+0x56ec] ;  /* 0x0056ec00016f7983 */ /* 0x000ea20000300800 */
[----:B------:R-:W-:-:S03]  /*c7c0*/  @!P5 IMAD.MOV R166, RZ, RZ, -R166 ;  /* 0x000000ffffa6d224 */ /* 0x000fc600078e0aa6 */
[----:B------:R-:W3:Y:S01]  /*c7d0*/  LDL.LU R81, [R1+0x56e8] ;  /* 0x0056e80001517983 */ /* 0x000ee20000300800 */
[----:B------:R-:W-:Y:S01]  /*c7e0*/  ISETP.GE.AND P5, PT, R200, RZ, PT ;  /* 0x000000ffc800720c */ /* 0x000fe20003fa6270 */
[----:B------:R-:W-:Y:S02]  /*c7f0*/  @!P0 IMAD.MOV R195, RZ, RZ, -R195 ;  /* 0x000000ffffc38224 */ /* 0x000fe400078e0ac3 */
[----:B------:R-:W4:Y:S01]  /*c800*/  LDL.LU R52, [R1+0x56e4] ;  /* 0x0056e40001347983 */ /* 0x000f220000300800 */
[----:B------:R-:W-:Y:S01]  /*c810*/  ISETP.GE.AND P0, PT, R171, RZ, PT ;  /* 0x000000ffab00720c */ /* 0x000fe20003f06270 */
[----:B------:R-:W-:Y:S02]  /*c820*/  @!P1 IMAD.MOV R224, RZ, RZ, -R224 ;  /* 0x000000ffffe09224 */ /* 0x000fe400078e0ae0 */
[----:B------:R-:W2:Y:S01]  /*c830*/  LDL.LU R23, [R1+0x56e0] ;  /* 0x0056e00001177983 */ /* 0x000ea20000300800 */
[----:B------:R-:W-:Y:S01]  /*c840*/  ISETP.GE.AND P1, PT, R142, RZ, PT ;  /* 0x000000ff8e00720c */ /* 0x000fe20003f26270 */
[----:B------:R-:W-:-:S02]  /*c850*/  @!P3 IMAD.MOV R17, RZ, RZ, -R17 ;  /* 0x000000ffff11b224 */ /* 0x000fc400078e0a11 */
[----:B------:R-:W3:Y:S01]  /*c860*/  LDL.LU R240, [R1+0x56dc] ;  /* 0x0056dc0001f07983 */ /* 0x000ee20000300800 */
[----:B------:R-:W-:Y:S01]  /*c870*/  ISETP.GE.AND P3, PT, R109, RZ, PT ;  /* 0x000000ff6d00720c */ /* 0x000fe20003f66270 */
[----:B------:R-:W-:Y:S02]  /*c880*/  @!P4 IMAD.MOV R46, RZ, RZ, -R46 ;  /* 0x000000ffff2ec224 */ /* 0x000fe400078e0a2e */
[----:B------:R-:W4:Y:S01]  /*c890*/  LDL.LU R201, [R1+0x56d8] ;  /* 0x0056d80001c97983 */ /* 0x000f220000300800 */
[----:B------:R-:W-:-:S03]  /*c8a0*/  ISETP.GE.AND P4, PT, R79, RZ, PT ;  /* 0x000000ff4f00720c */ /* 0x000fc60003f86270 */
[----:B------:R-:W2:Y:S04]  /*c8b0*/  LDL.LU R172, [R1+0x56d4] ;  /* 0x0056d40001ac7983 */ /* 0x000ea80000300800 */
[----:B------:R-:W3:Y:S04]  /*c8c0*/  LDL.LU R143, [R1+0x56d0] ;  /* 0x0056d000018f7983 */ /* 0x000ee80000300800 */
[----:B------:R-:W4:Y:S04]  /*c8d0*/  LDL.LU R110, [R1+0x56cc] ;  /* 0x0056cc00016e7983 */ /* 0x000f280000300800 */
[----:B------:R-:W2:Y:S04]  /*c8e0*/  LDL.LU R80, [R1+0x56c8] ;  /* 0x0056c80001507983 */ /* 0x000ea80000300800 */
[----:B------:R-:W3:Y:S04]  /*c8f0*/  LDL.LU R51, [R1+0x56c4] ;  /* 0x0056c40001337983 */ /* 0x000ee80000300800 */
[----:B------:R-:W4:Y:S04]  /*c900*/  LDL.LU R22, [R1+0x56c0] ;  /* 0x0056c00001167983 */ /* 0x000f280000300800 */
[----:B------:R-:W2:Y:S01]  /*c910*/  LDL.LU R239, [R1+0x56bc] ;  /* 0x0056bc0001ef7983 */ /* 0x000ea20000300800 */
[----:B------:R-:W-:-:S03]  /*c920*/  @!P2 IMAD.MOV R75, RZ, RZ, -R75 ;  /* 0x000000ffff4ba224 */ /* 0x000fc600078e0a4b */
[----:B------:R-:W3:Y:S01]  /*c930*/  LDL.LU R200, [R1+0x56b8] ;  /* 0x0056b80001c87983 */ /* 0x000ee20000300800 */
[----:B------:R-:W-:-:S03]  /*c940*/  ISETP.GE.AND P2, PT, R50, RZ, PT ;  /* 0x000000ff3200720c */ /* 0x000fc60003f46270 */
[----:B------:R-:W4:Y:S01]  /*c950*/  LDL.LU R171, [R1+0x56b4] ;  /* 0x0056b40001ab7983 */ /* 0x000f220000300800 */
[----:B------:R-:W-:-:S03]  /*c960*/  @!P5 IMAD.MOV R104, RZ, RZ, -R104 ;  /* 0x000000ffff68d224 */ /* 0x000fc600078e0a68 */
[----:B------:R-:W2:Y:S01]  /*c970*/  LDL.LU R142, [R1+0x56b0] ;  /* 0x0056b000018e7983 */ /* 0x000ea20000300800 */
[----:B------:R-:W-:Y:S01]  /*c980*/  ISETP.GE.AND P5, PT, R232, RZ, PT ;  /* 0x000000ffe800720c */ /* 0x000fe20003fa6270 */
[----:B------:R-:W-:Y:S02]  /*c990*/  @!P0 IMAD.MOV R138, RZ, RZ, -R138 ;  /* 0x000000ffff8a8224 */ /* 0x000fe400078e0a8a */
[----:B------:R-:W3:Y:S01]  /*c9a0*/  LDL.LU R109, [R1+0x56ac] ;  /* 0x0056ac00016d7983 */ /* 0x000ee20000300800 */
[----:B------:R-:W-:-:S03]  /*c9b0*/  ISETP.GE.AND P0, PT, R231, RZ, PT ;  /* 0x000000ffe700720c */ /* 0x000fc60003f06270 */
[----:B------:R-:W4:Y:S01]  /*c9c0*/  LDL.LU R79, [R1+0x56a8] ;  /* 0x0056a800014f7983 */ /* 0x000f220000300800 */
[----:B------:R-:W-:Y:S01]  /*c9d0*/  @!P1 IADD3 R167, -R167, RZ, RZ ;  /* 0x000000ffa7a79210 */ /* 0x000fe20007ffe1ff */
[----:B------:R-:W-:Y:S02]  /*c9e0*/  @!P3 IMAD.MOV R196, RZ, RZ, -R196 ;  /* 0x000000ffffc4b224 */ /* 0x000fe400078e0ac4 */
[----:B------:R-:W2:Y:S01]  /*c9f0*/  LDL.LU R50, [R1+0x56a4] ;  /* 0x0056a40001327983 */ /* 0x000ea20000300800 */
[----:B------:R-:W-:Y:S01]  /*ca00*/  ISETP.GE.AND P1, PT, R229, RZ, PT ;  /* 0x000000ffe500720c */ /* 0x000fe20003f26270 */
[----:B------:R-:W-:Y:S02]  /*ca10*/  @!P4 IMAD.MOV R225, RZ, RZ, -R225 ;  /* 0x000000ffffe1c224 */ /* 0x000fe400078e0ae1 */
[----:B------:R-:W3:Y:S01]  /*ca20*/  LDL.LU R232, [R1+0x56a0] ;  /* 0x0056a00001e87983 */ /* 0x000ee20000300800 */
[----:B------:R-:W-:-:S03]  /*ca30*/  ISETP.GE.AND P3, PT, R236, RZ, PT ;  /* 0x000000ffec00720c */ /* 0x000fc60003f66270 */
[----:B------:R-:W4:Y:S01]  /*ca40*/  LDL.LU R231, [R1+0x569c] ;  /* 0x00569c0001e77983 */ /* 0x000f220000300800 */
[----:B------:R-:W-:-:S03]  /*ca50*/  ISETP.GE.AND P4, PT, R123, RZ, PT ;  /* 0x000000ff7b00720c */ /* 0x000fc60003f86270 */
[----:B------:R-:W2:Y:S04]  /*ca60*/  LDL.LU R229, [R1+0x5698] ;  /* 0x0056980001e57983 */ /* 0x000ea80000300800 */
[----:B------:R-:W3:Y:S04]  /*ca70*/  LDL.LU R236, [R1+0x5694] ;  /* 0x0056940001ec7983 */ /* 0x000ee80000300800 */
[----:B------:R-:W4:Y:S01]  /*ca80*/  LDL.LU R123, [R1+0x5690] ;  /* 0x00569000017b7983 */ /* 0x000f220000300800 */
        /* <DEDUP_REMOVED lines=9> */
[----:B------:R-:W2:Y:S01]  /*cb20*/  LDL R122, [R1+0x34ac] ;  /* 0x0034ac00017a7983 */ /* 0x000ea20000100800 */
[----:B------:R-:W-:Y:S01]  /*cb30*/  ISETP.GE.AND P1, PT, R141, RZ, PT ;  /* 0x000000ff8d00720c */ /* 0x000fe20003f26270 */
[----:B------:R-:W-:Y:S01]  /*cb40*/  @!P3 IMAD.MOV R139, RZ, RZ, -R139 ;  /* 0x000000ffff8bb224 */ /* 0x000fe200078e0a8b */
[----:B------:R-:W-:-:S02]  /*cb50*/  ISETP.GE.AND P3, PT, R108, RZ, PT ;  /* 0x000000ff6c00720c */ /* 0x000fc40003f66270 */
[----:B------:R-:W-:Y:S01]  /*cb60*/  @!P0 IMAD.MOV R19, RZ, RZ, -R19 ;  /* 0x000000ffff138224 */ /* 0x000fe200078e0a13 */
[----:B------:R-:W-:Y:S01]  /*cb70*/  ISETP.GE.AND P0, PT, R249, RZ, PT ;  /* 0x000000fff900720c */ /* 0x000fe20003f06270 */
[----:B------:R-:W-:Y:S01]  /*cb80*/  @!P2 IMAD.MOV R197, RZ, RZ, -R197 ;  /* 0x000000ffffc5a224 */ /* 0x000fe200078e0ac5 */
[----:B------:R-:W-:Y:S01]  /*cb90*/  ISETP.GE.AND P2, PT, R78, RZ, PT ;  /* 0x000000ff4e00720c */ /* 0x000fe20003f46270 */
[----:B------:R-:W-:Y:S01]  /*cba0*/  @!P5 IMAD.MOV R226, RZ, RZ, -R226 ;  /* 0x000000ffffe2d224 */ /* 0x000fe200078e0ae2 */
[----:B------:R-:W3:Y:S01]  /*cbb0*/  LDL R78, [R1+0x34b0] ;  /* 0x0034b000014e7983 */ /* 0x000ee20000100800 */
[----:B------:R-:W-:-:S03]  /*cbc0*/  ISETP.GE.AND P5, PT, R237, RZ, PT ;  /* 0x000000ffed00720c */ /* 0x000fc60003fa6270 */
[----:B------:R-:W3:Y:S05]  /*cbd0*/  LDL R237, [R1+0x34b4] ;  /* 0x0034b40001ed7983 */ /* 0x000eea0000100800 */
[----:B------:R-:W-:Y:S01]  /*cbe0*/  @!P0 IMAD.MOV R198, RZ, RZ, -R198 ;  /* 0x000000ffffc68224 */ /* 0x000fe200078e0ac6 */
[----:B------:R-:W-:-:S13]  /*cbf0*/  ISETP.GE.AND P0, PT, R252, RZ, PT ;  /* 0x000000fffc00720c */ /* 0x000fda0003f06270 */
[----:B------:R-:W-:Y:S01]  /*cc00*/  @!P0 IMAD.MOV R49, RZ, RZ, -R49 ;  /* 0x000000ffff318224 */ /* 0x000fe200078e0a31 */
[----:B----4-:R-:W-:Y:S02]  /*cc10*/  ISETP.GE.AND P0, PT, R123, RZ, PT ;  /* 0x000000ff7b00720c */ /* 0x010fe40003f06270 */
[----:B------:R-:W4:Y:S04]  /*cc20*/  LDL.LU R123, [R1+0x568c] ;  /* 0x00568c00017b7983 */ /* 0x000f280000300800 */
[----:B------:R-:W4:Y:S04]  /*cc30*/  LDL R238, [R1+0x34c8] ;  /* 0x0034c80001ee7983 */ /* 0x000f280000100800 */
[----:B------:R-:W4:Y:S04]  /*cc40*/  LDL R199, [R1+0x34c4] ;  /* 0x0034c40001c77983 */ /* 0x000f280000100800 */
[----:B------:R-:W4:Y:S04]  /*cc50*/  LDL R170, [R1+0x34c0] ;  /* 0x0034c00001aa7983 */ /* 0x000f280000100800 */
[----:B------:R-:W4:Y:S01]  /*cc60*/  LDL R141, [R1+0x34bc] ;  /* 0x0034bc00018d7983 */ /* 0x000f220000100800 */
[----:B------:R-:W-:Y:S01]  /*cc70*/  @!P3 IMAD.MOV R77, RZ, RZ, -R77 ;  /* 0x000000ffff4db224 */ /* 0x000fe200078e0a4d */
[----:B------:R-:W-:Y:S01]  /*cc80*/  ISETP.GT.U32.AND P3, PT, R8, R248, PT ;  /* 0x000000f80800720c */ /* 0x000fe20003f64070 */
[----:B------:R-:W-:Y:S01]  /*cc90*/  @!P1 IMAD.MOV R48, RZ, RZ, -R48 ;  /* 0x000000ffff309224 */ /* 0x000fe200078e0a30 */
[----:B------:R-:W-:Y:S01]  /*cca0*/  ISETP.GE.AND P1, PT, R250, RZ, PT ;  /* 0x000000fffa00720c */ /* 0x000fe20003f26270 */
[----:B------:R-:W-:Y:S01]  /*ccb0*/  @!P4 IMAD.MOV R106, RZ, RZ, -R106 ;  /* 0x000000ffff6ac224 */ /* 0x000fe200078e0a6a */
[C---:B------:R-:W-:Y:S01]  /*ccc0*/  ISETP.GT.U32.AND P4, PT, R8.reuse, R233, PT ;  /* 0x000000e90800720c */ /* 0x040fe20003f84070 */
[----:B------:R-:W-:Y:S01]  /*ccd0*/  @!P2 IMAD.MOV R140, RZ, RZ, -R140 ;  /* 0x000000ffff8ca224 */ /* 0x000fe200078e0a8c */
[----:B------:R-:W-:Y:S01]  /*cce0*/  ISETP.GT.U32.AND P2, PT, R8, R107, PT ;  /* 0x0000006b0800720c */ /* 0x000fe20003f44070 */
[----:B------:R-:W-:Y:S01]  /*ccf0*/  @!P5 IMAD.MOV R169, RZ, RZ, -R169 ;  /* 0x000000ffffa9d224 */ /* 0x000fe200078e0aa9 */
[----:B------:R-:W4:Y:S05]  /*cd00*/  LDL.LU R108, [R1+0x40] ;  /* 0x00004000016c7983 */ /* 0x000f2a0000300800 */
[--C-:B------:R-:W-:Y:S01]  /*cd10*/  @!P3 IMAD.IADD R248, R248, 0x1, -R8.reuse ;  /* 0x00000001f8f8b824 */ /* 0x100fe200078e0a08 */
[----:B--2---:R-:W-:Y:S01]  /*cd20*/  ISETP.GE.AND P3, PT, R122, RZ, PT ;  /* 0x000000ff7a00720c */ /* 0x004fe20003f66270 */
[----:B------:R-:W-:Y:S01]  /*cd30*/  @!P1 IMAD.MOV R227, RZ, RZ, -R227 ;  /* 0x000000ffffe39224 */ /* 0x000fe200078e0ae3 */
[----:B------:R-:W-:Y:S01]  /*cd40*/  ISETP.NE.U32.AND P1, PT, R9, RZ, PT ;  /* 0x000000ff0900720c */ /* 0x000fe20003f25070 */
[--C-:B------:R-:W-:Y:S01]  /*cd50*/  @!P4 IMAD.IADD R233, R233, 0x1, -R8.reuse ;  /* 0x00000001e9e9c824 */ /* 0x100fe200078e0a08 */
[----:B---3--:R-:W-:Y:S01]  /*cd60*/  ISETP.GE.AND P4, PT, R78, RZ, PT ;  /* 0x000000ff4e00720c */ /* 0x008fe20003f86270 */
[----:B------:R-:W-:Y:S01]  /*cd70*/  @!P2 IMAD.IADD R107, R107, 0x1, -R8 ;  /* 0x000000016b6ba824 */ /* 0x000fe200078e0a08 */
[----:B------:R-:W-:Y:S01]  /*cd80*/  ISETP.GE.AND P2, PT, R237, RZ, PT ;  /* 0x000000ffed00720c */ /* 0x000fe20003f46270 */
[----:B------:R-:W1:Y:S01]  /*cd90*/  LDC.64 R8, c[0x0][0x238] ;  /* 0x00008e00ff087b82 */ /* 0x000e620000000a00 */
[----:B------:R-:W-:Y:S01]  /*cda0*/  ISETP.GE.AND P5, PT, R251, RZ, PT ;  /* 0x000000fffb00720c */ /* 0x000fe20003fa6270 */
[----:B------:R-:W2:Y:S04]  /*cdb0*/  LDL.LU R249, [R1+0x3c] ;  /* 0x00003c0001f97983 */ /* 0x000ea80000300800 */
[----:B------:R-:W-:Y:S01]  /*cdc0*/  @!P3 IMAD.MOV R236, RZ, RZ, -R236 ;  /* 0x000000ffffecb224 */ /* 0x000fe200078e0aec */
[----:B------:R-:W-:Y:S01]  /*cdd0*/  ISETP.GE.AND P3, PT, R235, RZ, PT ;  /* 0x000000ffeb00720c */ /* 0x000fe20003f66270 */
[----:B------:R-:W3:Y:S02]  /*cde0*/  LDL.LU R250, [R1+0x38] ;  /* 0x0000380001fa7983 */ /* 0x000ee40000300800 */
[----:B------:R-:W-:Y:S01]  /*cdf0*/  @!P4 IMAD.MOV R229, RZ, RZ, -R229 ;  /* 0x000000ffffe5c224 */ /* 0x000fe200078e0ae5 */
[----:B------:R-:W-:Y:S01]  /*ce00*/  ISETP.GE.AND P4, PT, R234, RZ, PT ;  /* 0x000000ffea00720c */ /* 0x000fe20003f86270 */
[----:B------:R-:W-:Y:S01]  /*ce10*/  @!P2 IMAD.MOV R231, RZ, RZ, -R231 ;  /* 0x000000ffffe7a224 */ /* 0x000fe200078e0ae7 */
[----:B------:R-:W-:Y:S01]  /*ce20*/  ISETP.GE.AND P2, PT, R21, RZ, PT ;  /* 0x000000ff1500720c */ /* 0x000fe20003f46270 */
[----:B------:R-:W3:Y:S01]  /*ce30*/  LDL.LU R251, [R1+0x34] ;  /* 0x0000340001fb7983 */ /* 0x000ee20000300800 */
[----:B------:R-:W-:-:S03]  /*ce40*/  @!P0 IMAD.MOV R232, RZ, RZ, -R232 ;  /* 0x000000ffffe88224 */ /* 0x000fc600078e0ae8 */
[----:B------:R-:W3:Y:S04]  /*ce50*/  LDL.LU R252, [R1+0x30] ;  /* 0x0000300001fc7983 */ /* 0x000ee80000300800 */
[----:B------:R-:W3:Y:S04]  /*ce60*/  LDL.LU R122, [R1+0x2c] ;  /* 0x00002c00017a7983 */ /* 0x000ee80000300800 */
[----:B------:R-:W3:Y:S04]  /*ce70*/  LDL.LU R78, [R1+0x28] ;  /* 0x00002800014e7983 */ /* 0x000ee80000300800 */
[----:B------:R-:W3:Y:S01]  /*ce80*/  LDL.LU R237, [R1+0x24] ;  /* 0x0000240001ed7983 */ /* 0x000ee20000300800 */
[----:B------:R-:W-:-:S03]  /*ce90*/  @!P5 IMAD.MOV R20, RZ, RZ, -R20 ;  /* 0x000000ffff14d224 */ /* 0x000fc600078e0a14 */
[----:B------:R-:W3:Y:S01]  /*cea0*/  LDL.LU R235, [R1+0x20] ;  /* 0x0000200001eb7983 */ /* 0x000ee20000300800 */
[----:B------:R-:W-:-:S03]  /*ceb0*/  @!P3 IMAD.MOV R248, RZ, RZ, -R248 ;  /* 0x000000fffff8b224 */ /* 0x000fc600078e0af8 */
[----:B------:R-:W3:Y:S01]  /*cec0*/  LDL.LU R234, [R1+0x1c] ;  /* 0x00001c0001ea7983 */ /* 0x000ee20000300800 */
[----:B------:R-:W-:-:S03]  /*ced0*/  @!P4 IMAD.MOV R233, RZ, RZ, -R233 ;  /* 0x000000ffffe9c224 */ /* 0x000fc600078e0ae9 */
[----:B------:R-:W3:Y:S01]  /*cee0*/  LDL.LU R21, [R1+0x5688] ;  /* 0x0056880001157983 */ /* 0x000ee20000300800 */
[----:B------:R-:W-:-:S03]  /*cef0*/  @!P2 IMAD.MOV R107, RZ, RZ, -R107 ;  /* 0x000000ffff6ba224 */ /* 0x000fc600078e0a6b */
[----:B-1----:R1:W-:Y:S04]  /*cf00*/  STL [R1+0x5610], R8 ;  /* 0x0056100801007387 */ /* 0x0023e80000100800 */
[----:B-1----:R-:W3:Y:S01]  /*cf10*/  LDL.LU R8, [R1+0x14] ;  /* 0x0000140001087983 */ /* 0x002ee20000300800 */
[----:B----4-:R-:W-:Y:S02]  /*cf20*/  ISETP.NE.AND P0, PT, R123, RZ, PT ;  /* 0x000000ff7b00720c */ /* 0x010fe40003f05270 */
[----:B------:R-:W-:Y:S02]  /*cf30*/  LOP3.LUT R123, RZ, R123, RZ, 0x33, !PT ;  /* 0x0000007bff7b7212 */ /* 0x000fe400078e33ff */
[----:B------:R-:W-:Y:S02]  /*cf40*/  ISETP.GE.AND P5, PT, R238, RZ, PT ;  /* 0x000000ffee00720c */ /* 0x000fe40003fa6270 */
[----:B------:R-:W-:Y:S01]  /*cf50*/  SEL R247, R123, R247, !P0 ;  /* 0x000000f77bf77207 */ /* 0x000fe20004000000 */
[----:B------:R-:W4:Y:S01]  /*cf60*/  LDL.LU R238, [R1+0x5684] ;  /* 0x0056840001ee7983 */ /* 0x000f220000300800 */
[----:B------:R-:W-:-:S03]  /*cf70*/  ISETP.GE.AND P3, PT, R199, RZ, PT ;  /* 0x000000ffc700720c */ /* 0x000fc60003f66270 */
[----:B------:R-:W4:Y:S01]  /*cf80*/  LDL.LU R199, [R1+0x5680] ;  /* 0x0056800001c77983 */ /* 0x000f220000300800 */
[----:B------:R-:W-:-:S03]  /*cf90*/  ISETP.GE.AND P4, PT, R170, RZ, PT ;  /* 0x000000ffaa00720c */ /* 0x000fc60003f86270 */
[----:B------:R-:W4:Y:S01]  /*cfa0*/  LDL.LU R170, [R1+0x567c] ;  /* 0x00567c0001aa7983 */ /* 0x000f220000300800 */
[----:B------:R-:W-:-:S03]  /*cfb0*/  ISETP.GE.AND P2, PT, R141, RZ, PT ;  /* 0x000000ff8d00720c */ /* 0x000fc60003f46270 */
[----:B------:R-:W4:Y:S04]  /*cfc0*/  LDL.LU R141, [R1+0x5678] ;  /* 0x00567800018d7983 */ /* 0x000f280000300800 */
[----:B------:R1:W-:Y:S04]  /*cfd0*/  STL [R1+0x90], R247 ;  /* 0x000090f701007387 */ /* 0x0003e80000100800 */
[----:B-1----:R-:W4:Y:S01]  /*cfe0*/  LDL.LU R247, [R1+0x5674] ;  /* 0x0056740001f77983 */ /* 0x002f220000300800 */
[C---:B------:R-:W-:Y:S02]  /*cff0*/  SEL R108, R123.reuse, R108, !P0 ;  /* 0x0000006c7b6c7207 */ /* 0x040fe40004000000 */
[----:B--2---:R-:W-:-:S02]  /*d000*/  SEL R249, R123, R249, !P0 ;  /* 0x000000f97bf97207 */ /* 0x004fc40004000000 */
[C---:B---3--:R-:W-:Y:S02]  /*d010*/  SEL R250, R123.reuse, R250, !P0 ;  /* 0x000000fa7bfa7207 */ /* 0x048fe40004000000 */
[C---:B------:R-:W-:Y:S02]  /*d020*/  SEL R251, R123.reuse, R251, !P0 ;  /* 0x000000fb7bfb7207 */ /* 0x040fe40004000000 */
[C---:B------:R-:W-:Y:S02]  /*d030*/  SEL R252, R123.reuse, R252, !P0 ;  /* 0x000000fc7bfc7207 */ /* 0x040fe40004000000 */
[C---:B------:R-:W-:Y:S02]  /*d040*/  SEL R122, R123.reuse, R122, !P0 ;  /* 0x0000007a7b7a7207 */ /* 0x040fe40004000000 */
[C---:B------:R-:W-:Y:S02]  /*d050*/  SEL R78, R123.reuse, R78, !P0 ;  /* 0x0000004e7b4e7207 */ /* 0x040fe40004000000 */
[----:B------:R-:W-:-:S02]  /*d060*/  SEL R237, R123, R237, !P0 ;  /* 0x000000ed7bed7207 */ /* 0x000fc40004000000 */
[C---:B------:R-:W-:Y:S02]  /*d070*/  SEL R235, R123.reuse, R235, !P0 ;  /* 0x000000eb7beb7207 */ /* 0x040fe40004000000 */
[C---:B------:R-:W-:Y:S02]  /*d080*/  SEL R234, R123.reuse, R234, !P0 ;  /* 0x000000ea7bea7207 */ /* 0x040fe40004000000 */
[----:B----4-:R-:W-:-:S05]  /*d090*/  SEL R247, R123, R247, !P0 ;  /* 0x000000f77bf77207 */ /* 0x010fca0004000000 */
[----:B------:R1:W-:Y:S04]  /*d0a0*/  STL [R1+0x94], R247 ;  /* 0x000094f701007387 */ /* 0x0003e80000100800 */
[----:B-1----:R-:W2:Y:S04]  /*d0b0*/  LDL.LU R247, [R1+0x18] ;  /* 0x0000180001f77983 */ /* 0x002ea80000300800 */
[----:B------:R1:W-:Y:S04]  /*d0c0*/  STL [R1+0x8c], R108 ;  /* 0x00008c6c01007387 */ /* 0x0003e80000100800 */
[----:B-1----:R-:W3:Y:S04]  /*d0d0*/  LDL.LU R108, [R1+0x5670] ;  /* 0x00567000016c7983 */ /* 0x002ee80000300800 */
[----:B------:R1:W-:Y:S04]  /*d0e0*/  STL [R1+0x88], R249 ;  /* 0x000088f901007387 */ /* 0x0003e80000100800 */
[----:B-1----:R-:W4:Y:S04]  /*d0f0*/  LDL.LU R249, [R1+0x566c] ;  /* 0x00566c0001f97983 */ /* 0x002f280000300800 */
        /* <DEDUP_REMOVED lines=15> */
[----:B-1----:R-:W4:Y:S01]  /*d1f0*/  LDL.LU R234, [R1+0x564c] ;  /* 0x00564c0001ea7983 */ /* 0x002f220000300800 */
[----:B------:R-:W-:-:S02]  /*d200*/  SEL R8, R123, R8, !P0 ;  /* 0x000000087b087207 */ /* 0x000fc40004000000 */
[----:B--2---:R-:W-:-:S05]  /*d210*/  SEL R247, R123, R247, !P0 ;  /* 0x000000f77bf77207 */ /* 0x004fca0004000000 */
[----:B------:R4:W-:Y:S02]  /*d220*/  STL [R1+0x64], R247 ;  /* 0x000064f701007387 */ /* 0x0009e40000100800 */
[C---:B----4-:R-:W-:Y:S02]  /*d230*/  SEL R247, R123.reuse, R234, !P0 ;  /* 0x000000ea7bf77207 */ /* 0x050fe40004000000 */
[----:B------:R-:W2:Y:S04]  /*d240*/  LDL.LU R234, [R1+0x5648] ;  /* 0x0056480001ea7983 */ /* 0x000ea80000300800 */
[----:B------:R3:W-:Y:S02]  /*d250*/  STL [R1+0x60], R8 ;  /* 0x0000600801007387 */ /* 0x0007e40000100800 */
[----:B---3--:R-:W-:-:S02]  /*d260*/  SEL R8, R123, R235, !P0 ;  /* 0x000000eb7b087207 */ /* 0x008fc40004000000 */
[----:B------:R-:W3:Y:S04]  /*d270*/  LDL.LU R235, [R1+0x5644] ;  /* 0x0056440001eb7983 */ /* 0x000ee80000300800 */
[----:B------:R1:W-:Y:S02]  /*d280*/  STL [R1+0x5c], R8 ;  /* 0x00005c0801007387 */ /* 0x0003e40000100800 */
[C---:B-1----:R-:W-:Y:S02]  /*d290*/  SEL R8, R123.reuse, R237, !P0 ;  /* 0x000000ed7b087207 */ /* 0x042fe40004000000 */
[----:B------:R-:W4:Y:S04]  /*d2a0*/  LDL.LU R237, [R1+0x5640] ;  /* 0x0056400001ed7983 */ /* 0x000f280000300800 */
[----:B------:R1:W-:Y:S02]  /*d2b0*/  STL [R1+0x58], R8 ;  /* 0x0000580801007387 */ /* 0x0003e40000100800 */
[----:B-1----:R-:W-:-:S02]  /*d2c0*/  SEL R8, R123, R78, !P0 ;  /* 0x0000004e7b087207 */ /* 0x002fc40004000000 */
[----:B------:R-:W2:Y:S04]  /*d2d0*/  LDL.LU R78, [R1+0x563c] ;  /* 0x00563c00014e7983 */ /* 0x000ea80000300800 */
[----:B------:R1:W-:Y:S02]  /*d2e0*/  STL [R1+0x54], R8 ;  /* 0x0000540801007387 */ /* 0x0003e40000100800 */
[C---:B-1----:R-:W-:Y:S02]  /*d2f0*/  SEL R8, R123.reuse, R122, !P0 ;  /* 0x0000007a7b087207 */ /* 0x042fe40004000000 */
[----:B------:R-:W3:Y:S01]  /*d300*/  LDL.LU R122, [R1+0x5638] ;  /* 0x00563800017a7983 */ /* 0x000ee20000300800 */
[----:B------:R-:W-:-:S03]  /*d310*/  SEL R252, R123, R252, !P0 ;  /* 0x000000fc7bfc7207 */ /* 0x000fc60004000000 */
[----:B------:R1:W-:Y:S01]  /*d320*/  STL [R1+0x50], R8 ;  /* 0x0000500801007387 */ /* 0x0003e20000100800 */
[C---:B------:R-:W-:Y:S02]  /*d330*/  SEL R250, R123.reuse, R250, !P0 ;  /* 0x000000fa7bfa7207 */ /* 0x040fe40004000000 */
[C---:B------:R-:W-:Y:S01]  /*d340*/  SEL R249, R123.reuse, R249, !P0 ;  /* 0x000000f97bf97207 */ /* 0x040fe20004000000 */
[----:B------:R-:W-:Y:S01]  /*d350*/  STL [R1+0x4c], R252 ;  /* 0x00004cfc01007387 */ /* 0x000fe20000100800 */
[----:B-1----:R-:W-:-:S05]  /*d360*/  SEL R8, R123, R251, !P0 ;  /* 0x000000fb7b087207 */ /* 0x002fca0004000000 */
[----:B------:R1:W-:Y:S04]  /*d370*/  STL [R1+0x48], R8 ;  /* 0x0000480801007387 */ /* 0x0003e80000100800 */
[----:B------:R-:W-:Y:S01]  /*d380*/  STL [R1+0x44], R250 ;  /* 0x000044fa01007387 */ /* 0x000fe20000100800 */
[----:B-1----:R-:W-:-:S03]  /*d390*/  SEL R8, R123, R108, !P0 ;  /* 0x0000006c7b087207 */ /* 0x002fc60004000000 */
[----:B------:R-:W-:Y:S01]  /*d3a0*/  STL [R1+0x40], R249 ;  /* 0x000040f901007387 */ /* 0x000fe20000100800 */
[C---:B------:R-:W-:Y:S02]  /*d3b0*/  SEL R108, R123.reuse, R141, !P0 ;  /* 0x0000008d7b6c7207 */ /* 0x040fe40004000000 */
[C---:B------:R-:W-:Y:S01]  /*d3c0*/  SEL R141, R123.reuse, R170, !P0 ;  /* 0x000000aa7b8d7207 */ /* 0x040fe20004000000 */
[----:B------:R1:W-:Y:S01]  /*d3d0*/  STL [R1+0x3c], R8 ;  /* 0x00003c0801007387 */ /* 0x0003e20000100800 */
[----:B------:R-:W-:-:S03]  /*d3e0*/  SEL R21, R123, R21, !P0 ;  /* 0x000000157b157207 */ /* 0x000fc60004000000 */
[----:B------:R1:W-:Y:S02]  /*d3f0*/  STL [R1+0x38], R108 ;  /* 0x0000386c01007387 */ /* 0x0003e40000100800 */
[C---:B-1----:R-:W-:Y:S02]  /*d400*/  SEL R8, R123.reuse, R199, !P0 ;  /* 0x000000c77b087207 */ /* 0x042fe40004000000 */
[----:B------:R-:W-:Y:S01]  /*d410*/  STL [R1+0x34], R141 ;  /* 0x0000348d01007387 */ /* 0x000fe20000100800 */
[----:B------:R-:W-:-:S03]  /*d420*/  SEL R108, R123, R238, !P0 ;  /* 0x000000ee7b6c7207 */ /* 0x000fc60004000000 */
[----:B------:R1:W-:Y:S04]  /*d430*/  STL [R1+0x30], R8 ;  /* 0x0000300801007387 */ /* 0x0003e80000100800 */
[----:B------:R-:W-:Y:S01]  /*d440*/  STL [R1+0x2c], R108 ;  /* 0x00002c6c01007387 */ /* 0x000fe20000100800 */
[----:B-1----:R-:W-:-:S03]  /*d450*/  SEL R8, R123, R50, !P0 ;  /* 0x000000327b087207 */ /* 0x002fc60004000000 */
[----:B------:R-:W-:Y:S04]  /*d460*/  STL [R1+0x28], R21 ;  /* 0x0000281501007387 */ /* 0x000fe80000100800 */
[----:B------:R1:W-:Y:S02]  /*d470*/  STL [R1+0x24], R8 ;  /* 0x0000240801007387 */ /* 0x0003e40000100800 */
[----:B-1----:R-:W1:Y:S01]  /*d480*/  S2R R8, SR_TID.X ;  /* 0x0000000000087919 */ /* 0x002e620000002100 */
[----:B------:R-:W-:Y:S02]  /*d490*/  ISETP.NE.U32.AND P6, PT, R124, RZ, PT ;  /* 0x000000ff7c00720c */ /* 0x000fe40003fc5070 */
[----:B------:R-:W2:Y:S01]  /*d4a0*/  LDC.64 R124, c[0x0][0x230] ;  /* 0x00008c00ff7c7b82 */ /* 0x000ea20000000a00 */
[----:B------:R-:W-:-:S02]  /*d4b0*/  SEL R170, R123, R79, !P0 ;  /* 0x0000004f7baa7207 */ /* 0x000fc40004000000 */
[C---:B------:R-:W-:Y:S02]  /*d4c0*/  SEL R109, R123.reuse, R109, !P0 ;  /* 0x0000006d7b6d7207 */ /* 0x040fe40004000000 */
[C---:B------:R-:W-:Y:S02]  /*d4d0*/  SEL R142, R123.reuse, R142, !P0 ;  /* 0x0000008e7b8e7207 */ /* 0x040fe40004000000 */
[C---:B------:R-:W-:Y:S02]  /*d4e0*/  SEL R171, R123.reuse, R171, !P0 ;  /* 0x000000ab7bab7207 */ /* 0x040fe40004000000 */
[C---:B------:R-:W-:Y:S02]  /*d4f0*/  SEL R200, R123.reuse, R200, !P0 ;  /* 0x000000c87bc87207 */ /* 0x040fe40004000000 */
[C---:B------:R-:W-:Y:S02]  /*d500*/  SEL R239, R123.reuse, R239, !P0 ;  /* 0x000000ef7bef7207 */ /* 0x040fe40004000000 */
[----:B------:R-:W-:-:S02]  /*d510*/  SEL R22, R123, R22, !P0 ;  /* 0x000000167b167207 */ /* 0x000fc40004000000 */
[----:B-1----:R-:W-:-:S05]  /*d520*/  LOP3.LUT R8, R8, 0x1f, RZ, 0xc0, !PT ;  /* 0x0000001f08087812 */ /* 0x002fca00078ec0ff */
[----:B------:R-:W-:Y:S02]  /*d530*/  IMAD R9, R8, R9, RZ ;  /* 0x0000000908097224 */ /* 0x000fe400078e02ff */
[----:B------:R-:W1:Y:S01]  /*d540*/  LDC R8, c[0x0][0x23c] ;  /* 0x00008f00ff087b82 */ /* 0x000e620000000800 */
[C---:B------:R-:W-:Y:S02]  /*d550*/  SEL R51, R123.reuse, R51, !P0 ;  /* 0x000000337b337207 */ /* 0x040fe40004000000 */
[C---:B------:R-:W-:Y:S02]  /*d560*/  SEL R80, R123.reuse, R80, !P0 ;  /* 0x000000507b507207 */ /* 0x040fe40004000000 */
[C---:B------:R-:W-:Y:S02]  /*d570*/  SEL R110, R123.reuse, R110, !P0 ;  /* 0x0000006e7b6e7207 */ /* 0x040fe40004000000 */
[C---:B------:R-:W-:Y:S02]  /*d580*/  SEL R143, R123.reuse, R143, !P0 ;  /* 0x0000008f7b8f7207 */ /* 0x040fe40004000000 */
[----:B------:R-:W-:-:S02]  /*d590*/  SEL R172, R123, R172, !P0 ;  /* 0x000000ac7bac7207 */ /* 0x000fc40004000000 */
[C---:B------:R-:W-:Y:S02]  /*d5a0*/  SEL R201, R123.reuse, R201, !P0 ;  /* 0x000000c97bc97207 */ /* 0x040fe40004000000 */
        /* <DEDUP_REMOVED lines=212> */
[----:B------:R-:W-:Y:S02]  /*e2f0*/  SEL R107, R123, R107, !P0 ;  /* 0x0000006b7b6b7207 */ /* 0x000fe40004000000 */
[----:B---3--:R-:W-:Y:S02]  /*e300*/  ISETP.NE.AND P0, PT, R122, RZ, PT ;  /* 0x000000ff7a00720c */ /* 0x008fe40003f05270 */
[----:B------:R-:W-:-:S04]  /*e310*/  LOP3.LUT R122, RZ, R122, RZ, 0x33, !PT ;  /* 0x0000007aff7a7212 */ /* 0x000fc800078e33ff */
[----:B------:R-:W-:Y:S02]  /*e320*/  SEL R236, R122, R236, !P0 ;  /* 0x000000ec7aec7207 */ /* 0x000fe40004000000 */
[----:B--2---:R-:W-:Y:S02]  /*e330*/  @!P5 IADD3 R78, -R78, RZ, RZ ;  /* 0x000000ff4e4ed210 */ /* 0x004fe40007ffe1ff */
[----:B------:R-:W-:Y:S01]  /*e340*/  SEL R229, R122, R229, !P0 ;  /* 0x000000e57ae57207 */ /* 0x000fe20004000000 */
[----:B------:R-:W-:Y:S01]  /*e350*/  IMAD R7, R236, R125, RZ ;  /* 0x0000007dec077224 */ /* 0x000fe200078e02ff */
[C---:B------:R-:W-:Y:S02]  /*e360*/  SEL R231, R122.reuse, R231, !P0 ;  /* 0x000000e77ae77207 */ /* 0x040fe40004000000 */
[C---:B------:R-:W-:Y:S02]  /*e370*/  SEL R232, R122.reuse, R232, !P0 ;  /* 0x000000e87ae87207 */ /* 0x040fe40004000000 */
[----:B------:R-:W-:Y:S01]  /*e380*/  SEL R78, R122, R78, !P0 ;  /* 0x0000004e7a4e7207 */ /* 0x000fe20004000000 */
[----:B-1----:R-:W-:Y:S01]  /*e390*/  IMAD R11, R8, 0x20, R9 ;  /* 0x00000020080b7824 */ /* 0x002fe200078e0209 */
[----:B------:R1:W-:Y:S01]  /*e3a0*/  STL [R1+0x98], R7 ;  /* 0x0000980701007387 */ /* 0x0003e20000100800 */
[----:B------:R-:W-:-:S02]  /*e3b0*/  IMAD R123, R229, R125, RZ ;  /* 0x0000007de57b7224 */ /* 0x000fc400078e02ff */
[-C--:B------:R-:W-:Y:S02]  /*e3c0*/  IMAD R8, R231, R125.reuse, RZ ;  /* 0x0000007de7087224 */ /* 0x080fe400078e02ff */
[-C--:B------:R-:W-:Y:S01]  /*e3d0*/  IMAD R78, R78, R125.reuse, RZ ;  /* 0x0000007d4e4e7224 */ /* 0x080fe200078e02ff */
[----:B------:R-:W-:Y:S01]  /*e3e0*/  STL [R1+0x9c], R123 ;  /* 0x00009c7b01007387 */ /* 0x000fe20000100800 */
[----:B-1----:R-:W-:-:S03]  /*e3f0*/  IMAD R7, R232, R125, RZ ;  /* 0x0000007de8077224 */ /* 0x002fc600078e02ff */
[----:B------:R1:W-:Y:S04]  /*e400*/  STL [R1+0xa0], R8 ;  /* 0x0000a00801007387 */ /* 0x0003e80000100800 */
[----:B------:R2:W-:Y:S04]  /*e410*/  STL [R1+0xa4], R7 ;  /* 0x0000a40701007387 */ /* 0x0005e80000100800 */
[----:B------:R-:W-:Y:S04]  /*e420*/  STL [R1+0xa8], R78 ;  /* 0x0000a84e01007387 */ /* 0x000fe80000100800 */
[----:B------:R-:W3:Y:S01]  /*e430*/  LDL.LU R250, [R1+0x90] ;  /* 0x0000900001fa7983 */ /* 0x000ee20000300800 */
[----:B----4-:R-:W-:-:S02]  /*e440*/  @!P3 IMAD.MOV R237, RZ, RZ, -R237 ;  /* 0x000000ffffedb224 */ /* 0x010fc400078e0aed */
[----:B------:R-:W-:-:S03]  /*e450*/  @!P4 IMAD.MOV R235, RZ, RZ, -R235 ;  /* 0x000000ffffebc224 */ /* 0x000fc600078e0aeb */
[C---:B------:R-:W-:Y:S02]  /*e460*/  SEL R237, R122.reuse, R237, !P0 ;  /* 0x000000ed7aed7207 */ /* 0x040fe40004000000 */
[----:B------:R-:W-:-:S03]  /*e470*/  SEL R235, R122, R235, !P0 ;  /* 0x000000eb7aeb7207 */ /* 0x000fc60004000000 */
[-C--:B-1----:R-:W-:Y:S02]  /*e480*/  IMAD R8, R237, R125.reuse, RZ ;  /* 0x0000007ded087224 */ /* 0x082fe400078e02ff */
[----:B------:R-:W-:Y:S02]  /*e490*/  VIADD R124, R124, 0xffffffe1 ;  /* 0xffffffe17c7c7836 */ /* 0x000fe40000000000 */
[----:B--2---:R-:W-:Y:S01]  /*e4a0*/  IMAD R7, R235, R125, RZ ;  /* 0x0000007deb077224 */ /* 0x004fe200078e02ff */
[----:B------:R1:W-:Y:S04]  /*e4b0*/  STL [R1+0xb0], R8 ;  /* 0x0000b00801007387 */ /* 0x0003e80000100800 */
[----:B------:R-:W2:Y:S01]  /*e4c0*/  LDL.LU R236, [R1+0x8c] ;  /* 0x00008c0001ec7983 */ /* 0x000ea20000300800 */
[----:B------:R-:W-:-:S03]  /*e4d0*/  ISETP.GE.U32.AND P5, PT, R124, 0x7fffffa2, PT ;  /* 0x7fffffa27c00780c */ /* 0x000fc60003fa6070 */
[----:B------:R-:W-:Y:S01]  /*e4e0*/  STL [R1+0xb4], R7 ;  /* 0x0000b40701007387 */ /* 0x000fe20000100800 */
[----:B------:R-:W-:-:S03]  /*e4f0*/  @!P2 IMAD.MOV R234, RZ, RZ, -R234 ;  /* 0x000000ffffeaa224 */ /* 0x000fc600078e0aea */
[----:B------:R-:W4:Y:S04]  /*e500*/  LDL.LU R124, [R1+0x88] ;  /* 0x00008800017c7983 */ /* 0x000f280000300800 */
[----:B------:R-:W4:Y:S01]  /*e510*/  LDL.LU R249, [R1+0x84] ;  /* 0x0000840001f97983 */ /* 0x000f220000300800 */
[----:B------:R-:W-:-:S03]  /*e520*/  SEL R122, R122, R234, !P0 ;  /* 0x000000ea7a7a7207 */ /* 0x000fc60004000000 */
[----:B------:R-:W4:Y:S04]  /*e530*/  LDL.LU R234, [R1+0x80] ;  /* 0x0000800001ea7983 */ /* 0x000f280000300800 */
[----:B------:R-:W4:Y:S04]  /*e540*/  LDL.LU R123, [R1+0x7c] ;  /* 0x00007c00017b7983 */ /* 0x000f280000300800 */
[----:B------:R-:W4:Y:S01]  /*e550*/  LDL.LU R238, [R1+0x78] ;  /* 0x0000780001ee7983 */ /* 0x000f220000300800 */
[----:B-1----:R-:W-:-:S03]  /*e560*/  IMAD R8, R122, R125, RZ ;  /* 0x0000007d7a087224 */ /* 0x002fc600078e02ff */
[----:B------:R-:W4:Y:S04]  /*e570*/  LDL.LU R199, [R1+0x74] ;  /* 0x0000740001c77983 */ /* 0x000f280000300800 */
[----:B------:R-:W4:Y:S04]  /*e580*/  LDL.LU R141, [R1+0x70] ;  /* 0x00007000018d7983 */ /* 0x000f280000300800 */
[----:B------:R-:W4:Y:S04]  /*e590*/  LDL.LU R252, [R1+0x6c] ;  /* 0x00006c0001fc7983 */ /* 0x000f280000300800 */
[----:B------:R-:W2:Y:S04]  /*e5a0*/  LDL.LU R251, [R1+0x68] ;  /* 0x0000680001fb7983 */ /* 0x000ea80000300800 */
[----:B------:R3:W-:Y:S02]  /*e5b0*/  STL [R1+0x5614], R8 ;  /* 0x0056140801007387 */ /* 0x0007e40000100800 */
[----:B---3--:R-:W-:Y:S01]  /*e5c0*/  IMAD R8, R250, UR34, RZ ;  /* 0x00000022fa087c24 */ /* 0x008fe2000f8e02ff */
[----:B------:R-:W-:Y:S01]  /*e5d0*/  LEA R6, P0, R9, UR4, 0x2 ;  /* 0x0000000409067c11 */ /* 0x000fe2000f8010ff */
[----:B------:R-:W3:Y:S01]  /*e5e0*/  LDL.LU R250, [R1+0x64] ;  /* 0x0000640001fa7983 */ /* 0x000ee20000300800 */
[----:B------:R-:W-:Y:S01]  /*e5f0*/  LEA R10, P2, R11, UR6, 0x2 ;  /* 0x000000060b0a7c11 */ /* 0x000fe2000f8410ff */
[----:B------:R-:W-:Y:S01]  /*e600*/  IMAD R171, R171, UR57, RZ ;  /* 0x00000039abab7c24 */ /* 0x000fe2000f8e02ff */
[----:B------:R-:W-:Y:S01]  /*e610*/  LEA.HI.X.SX32 R7, R9, UR5, 0x2, P0 ;  /* 0x0000000509077c11 */ /* 0x000fe200080f16ff */
[----:B------:R1:W-:Y:S01]  /*e620*/  STL [R1+0x20], R8 ;  /* 0x0000200801007387 */ /* 0x0003e20000100800 */
[----:B------:R-:W-:Y:S01]  /*e630*/  ULDC UR5, c[0x0][0x240] ;  /* 0x0000900000057ab9 */ /* 0x000fe20000000800 */
[----:B------:R-:W-:Y:S01]  /*e640*/  IMAD R172, R172, UR49, RZ ;  /* 0x00000031acac7c24 */ /* 0x000fe2000f8e02ff */
[----:B------:R-:W-:Y:S01]  /*e650*/  ULDC UR4, c[0x0][0x240] ;  /* 0x0000900000047ab9 */ /* 0x000fe20000000800 */
[----:B------:R-:W-:Y:S01]  /*e660*/  IMAD R173, R173, UR43, RZ ;  /* 0x0000002badad7c24 */ /* 0x000fe2000f8e02ff */
[----:B------:R-:W-:Y:S01]  /*e670*/  ULDC UR34, c[0x0][0x240] ;  /* 0x0000900000227ab9 */ /* 0x000fe20000000800 */
[----:B--2---:R-:W-:-:S02]  /*e680*/  IMAD R251, R251, UR24, RZ ;  /* 0x00000018fbfb7c24 */ /* 0x004fc4000f8e02ff */
[----:B---3--:R-:W-:Y:S01]  /*e690*/  IMAD R250, R250, UR23, RZ ;  /* 0x00000017fafa7c24 */ /* 0x008fe2000f8e02ff */
[----:B------:R-:W-:Y:S01]  /*e6a0*/  LEA.HI.X.SX32 R11, R11, UR7, 0x2, P2 ;  /* 0x000000070b0b7c11 */ /* 0x000fe200090f16ff */
[----:B-1----:R-:W-:Y:S01]  /*e6b0*/  IMAD R8, R236, UR33, RZ ;  /* 0x00000021ec087c24 */ /* 0x002fe2000f8e02ff */
[----:B------:R-:W-:Y:S01]  /*e6c0*/  ULDC UR57, c[0x0][0x240] ;  /* 0x0000900000397ab9 */ /* 0x000fe20000000800 */
[----:B----4-:R-:W-:Y:S01]  /*e6d0*/  IMAD R9, R124, UR32, RZ ;  /* 0x000000207c097c24 */ /* 0x010fe2000f8e02ff */
[----:B------:R-:W-:Y:S01]  /*e6e0*/  ULDC UR49, c[0x0][0x240] ;  /* 0x0000900000317ab9 */ /* 0x000fe20000000800 */
[----:B------:R-:W-:Y:S01]  /*e6f0*/  IMAD R174, R174, UR35, RZ ;  /* 0x00000023aeae7c24 */ /* 0x000fe2000f8e02ff */
[----:B------:R1:W-:Y:S01]  /*e700*/  STL [R1+0x1c], R8 ;  /* 0x00001c0801007387 */ /* 0x0003e20000100800 */
[----:B------:R-:W-:Y:S01]  /*e710*/  IMAD R142, R142, UR58, RZ ;  /* 0x0000003a8e8e7c24 */ /* 0x000fe2000f8e02ff */
[----:B------:R-:W-:Y:S01]  /*e720*/  ULDC UR58, c[0x0][0x240] ;  /* 0x00009000003a7ab9 */ /* 0x000fe20000000800 */
[----:B------:R-:W-:Y:S01]  /*e730*/  IMAD R143, R143, UR50, RZ ;  /* 0x000000328f8f7c24 */ /* 0x000fe2000f8e02ff */
[----:B------:R2:W-:Y:S01]  /*e740*/  STL [R1+0x18], R9 ;  /* 0x0000180901007387 */ /* 0x0005e20000100800 */
[----:B------:R-:W-:Y:S01]  /*e750*/  IMAD R144, R144, UR44, RZ ;  /* 0x0000002c90907c24 */ /* 0x000fe2000f8e02ff */
[----:B------:R-:W-:Y:S01]  /*e760*/  ULDC UR50, c[0x0][0x240] ;  /* 0x0000900000327ab9 */ /* 0x000fe20000000800 */
[----:B------:R-:W-:Y:S01]  /*e770*/  IMAD R145, R145, UR36, RZ ;  /* 0x0000002491917c24 */ /* 0x000fe2000f8e02ff */
[----:B------:R-:W-:Y:S01]  /*e780*/  ULDC UR44, c[0x0][0x240] ;  /* 0x00009000002c7ab9 */ /* 0x000fe20000000800 */
[----:B------:R-:W-:Y:S01]  /*e790*/  IMAD R109, R109, UR59, RZ ;  /* 0x0000003b6d6d7c24 */ /* 0x000fe2000f8e02ff */
[----:B------:R-:W-:Y:S01]  /*e7a0*/  ULDC UR36, c[0x0][0x240] ;  /* 0x0000900000247ab9 */ /* 0x000fe20000000800 */
[----:B-1----:R-:W-:Y:S01]  /*e7b0*/  IMAD R8, R249, UR31, RZ ;  /* 0x0000001ff9087c24 */ /* 0x002fe2000f8e02ff */
[----:B------:R-:W-:Y:S01]  /*e7c0*/  ULDC UR59, c[0x0][0x240] ;  /* 0x00009000003b7ab9 */ /* 0x000fe20000000800 */
[----:B------:R-:W3:Y:S01]  /*e7d0*/  LDL.LU R249, [R1+0x60] ;  /* 0x0000600001f97983 */ /* 0x000ee20000300800 */
[----:B--2---:R-:W-:Y:S01]  /*e7e0*/  IMAD R9, R123, UR29, RZ ;  /* 0x0000001d7b097c24 */ /* 0x004fe2000f8e02ff */
        /* <DEDUP_REMOVED lines=15> */
[----:B------:R-:W-:Y:S01]  /*e8e0*/  IMAD R149, R149, UR59, RZ ;  /* 0x0000003b95957c24 */ /* 0x000fe2000f8e02ff */
[----:B------:R-:W-:Y:S01]  /*e8f0*/  ULDC UR59, c[0x0][0x240] ;  /* 0x00009000003b7ab9 */ /* 0x000fe20000000800 */
[----:B------:R-:W-:Y:S01]  /*e900*/  IMAD R112, R112, UR37, RZ ;  /* 0x0000002570707c24 */ /* 0x000fe2000f8e02ff */
[----:B------:R1:W-:Y:S01]  /*e910*/  STL [R1+0x10], R8 ;  /* 0x0000100801007387 */ /* 0x0003e20000100800 */
[----:B------:R-:W-:Y:S01]  /*e920*/  IMAD R185, R185, UR59, RZ ;  /* 0x0000003bb9b97c24 */ /* 0x000fe2000f8e02ff */
[----:B------:R-:W-:Y:S01]  /*e930*/  ULDC UR37, c[0x0][0x240] ;  /* 0x0000900000257ab9 */ /* 0x000fe20000000800 */
[----:B------:R-:W-:Y:S01]  /*e940*/  IMAD R150, R150, UR51, RZ ;  /* 0x0000003396967c24 */ /* 0x000fe2000f8e02ff */
[----:B------:R2:W-:Y:S01]  /*e950*/  STL [R1+0xc], R9 ;  /* 0x00000c0901007387 */ /* 0x0005e20000100800 */
[----:B------:R-:W-:Y:S01]  /*e960*/  ULDC UR51, c[0x0][0x240] ;  /* 0x0000900000337ab9 */ /* 0x000fe20000000800 */
[----:B------:R-:W-:Y:S01]  /*e970*/  IMAD R151, R151, UR45, RZ ;  /* 0x0000002d97977c24 */ /* 0x000fe2000f8e02ff */
[----:B------:R-:W-:Y:S01]  /*e980*/  ULDC UR45, c[0x0][0x240] ;  /* 0x00009000002d7ab9 */ /* 0x000fe20000000800 */
[----:B------:R-:W-:Y:S01]  /*e990*/  IMAD R113, R113, UR29, RZ ;  /* 0x0000001d71717c24 */ /* 0x000fe2000f8e02ff */
[----:B------:R-:W-:Y:S01]  /*e9a0*/  ULDC UR29, c[0x0][0x240] ;  /* 0x00009000001d7ab9 */ /* 0x000fe20000000800 */
[----:B-1----:R-:W-:Y:S01]  /*e9b0*/  IMAD R8, R238, UR28, RZ ;  /* 0x0000001cee087c24 */ /* 0x002fe2000f8e02ff */
[----:B------:R-:W-:Y:S01]  /*e9c0*/  ULDC UR28, c[0x0][0x240] ;  /* 0x00009000001c7ab9 */ /* 0x000fe20000000800 */
[----:B------:R-:W4:Y:S01]  /*e9d0*/  LDL.LU R238, [R1+0x5c] ;  /* 0x00005c0001ee7983 */ /* 0x000f220000300800 */
[----:B------:R-:W-:Y:S01]  /*e9e0*/  IMAD R247, R247, UR21, RZ ;  /* 0x00000015f7f77c24 */ /* 0x000fe2000f8e02ff */
[----:B------:R-:W-:Y:S01]  /*e9f0*/  ULDC UR21, c[0x0][0x240] ;  /* 0x0000900000157ab9 */ /* 0x000fe20000000800 */
[----:B--2---:R-:W-:Y:S01]  /*ea00*/  IMAD R9, R141, UR26, RZ ;  /* 0x0000001a8d097c24 */ /* 0x004fe2000f8e02ff */
[----:B------:R-:W2:Y:S01]  /*ea10*/  LDL.LU R237, [R1+0x58] ;  /* 0x0000580001ed7983 */ /* 0x000ea20000300800 */
[----:B------:R-:W-:Y:S01]  /*ea20*/  IMAD R146, R146, UR28, RZ ;  /* 0x0000001c92927c24 */ /* 0x000fe2000f8e02ff */
[----:B------:R-:W-:Y:S01]  /*ea30*/  ULDC UR28, c[0x0][0x240] ;  /* 0x00009000001c7ab9 */ /* 0x000fe20000000800 */
[----:B------:R-:W-:Y:S01]  /*ea40*/  IMAD R186, R186, UR51, RZ ;  /* 0x00000033baba7c24 */ /* 0x000fe2000f8e02ff */
[----:B------:R1:W-:Y:S01]  /*ea50*/  STL [R1+0x8], R8 ;  /* 0x0000080801007387 */ /* 0x0003e20000100800 */
[----:B------:R-:W-:Y:S01]  /*ea60*/  IMAD R187, R187, UR45, RZ ;  /* 0x0000002dbbbb7c24 */ /* 0x000fe2000f8e02ff */
[----:B------:R-:W-:Y:S01]  /*ea70*/  ULDC UR26, c[0x0][0x240] ;  /* 0x00009000001a7ab9 */ /* 0x000fe20000000800 */
[----:B------:R-:W-:Y:S01]  /*ea80*/  IMAD R170, R170, UR4, RZ ;  /* 0x00000004aaaa7c24 */ /* 0x000fe2000f8e02ff */
[----:B------:R-:W3:Y:S01]  /*ea90*/  LDL.LU R236, [R1+0x54] ;  /* 0x0000540001ec7983 */ /* 0x000ee20000300800 */
[----:B------:R-:W-:Y:S01]  /*eaa0*/  IMAD R80, R80, UR52, RZ ;  /* 0x0000003450507c24 */ /* 0x000fe2000f8e02ff */
[----:B------:R-:W-:Y:S01]  /*eab0*/  ULDC UR4, c[0x0][0x240] ;  /* 0x0000900000047ab9 */ /* 0x000fe20000000800 */
[----:B------:R-:W-:Y:S01]  /*eac0*/  IMAD R81, R81, UR46, RZ ;  /* 0x0000002e51517c24 */ /* 0x000fe2000f8e02ff */
[----:B------:R-:W4:Y:S01]  /*ead0*/  LDL.LU R235, [R1+0x50] ;  /* 0x0000500001eb7983 */ /* 0x000f220000300800 */
[----:B------:R-:W-:Y:S01]  /*eae0*/  IMAD R82, R82, UR38, RZ ;  /* 0x0000002652527c24 */ /* 0x000fe2000f8e02ff */
[----:B------:R-:W-:Y:S01]  /*eaf0*/  ULDC UR52, c[0x0][0x240] ;  /* 0x0000900000347ab9 */ /* 0x000fe20000000800 */
[----:B-1----:R-:W-:Y:S01]  /*eb00*/  IMAD R8, R199, UR27, RZ ;  /* 0x0000001bc7087c24 */ /* 0x002fe2000f8e02ff */
[----:B------:R-:W4:Y:S01]  /*eb10*/  LDL.LU R234, [R1+0x4c] ;  /* 0x00004c0001ea7983 */ /* 0x000f220000300800 */
[----:B------:R-:W-:Y:S01]  /*eb20*/  ULDC UR27, c[0x0][0x240] ;  /* 0x00009000001b7ab9 */ /* 0x000fe20000000800 */
[----:B------:R-:W-:Y:S01]  /*eb30*/  IMAD R83, R83, UR30, RZ ;  /* 0x0000001e53537c24 */ /* 0x000fe2000f8e02ff */
[----:B------:R-:W-:Y:S01]  /*eb40*/  ULDC UR46, c[0x0][0x240] ;  /* 0x00009000002e7ab9 */ /* 0x000fe20000000800 */
[----:B------:R1:W-:Y:S01]  /*eb50*/  STL [R1], R9 ;  /* 0x0000000901007387 */ /* 0x0003e20000100800 */
[----:B------:R-:W-:Y:S01]  /*eb60*/  IMAD R252, R252, UR25, RZ ;  /* 0x00000019fcfc7c24 */ /* 0x000fe2000f8e02ff */
[----:B------:R-:W-:Y:S01]  /*eb70*/  ULDC UR38, c[0x0][0x240] ;  /* 0x0000900000267ab9 */ /* 0x000fe20000000800 */
[----:B------:R-:W-:Y:S01]  /*eb80*/  IMAD R200, R200, UR56, RZ ;  /* 0x00000038c8c87c24 */ /* 0x000fe2000f8e02ff */
[----:B------:R-:W4:Y:S01]  /*eb90*/  LDL.LU R122, [R1+0x48] ;  /* 0x00004800017a7983 */ /* 0x000f220000300800 */
        /* <DEDUP_REMOVED lines=14> */
[----:B------:R-:W-:Y:S01]  /*ec80*/  ULDC UR7, c[0x0][0x240] ;  /* 0x0000900000077ab9 */ /* 0x000fe20000000800 */
        /* <DEDUP_REMOVED lines=8> */
[----:B------:R-:W1:Y:S01]  /*ed10*/  LDL.LU R125, [R1+0x30] ;  /* 0x00003000017d7983 */ /* 0x000e620000300800 */
[----:B------:R-:W-:Y:S01]  /*ed20*/  ULDC UR6, c[0x0][0x240] ;  /* 0x0000900000067ab9 */ /* 0x000fe20000000800 */
[----:B------:R-:W-:Y:S01]  /*ed30*/  IMAD R22, R22, UR54, RZ ;  /* 0x0000003616167c24 */ /* 0x000fe2000f8e02ff */
[----:B------:R-:W-:Y:S01]  /*ed40*/  ULDC UR45, c[0x0][0x240] ;  /* 0x00009000002d7ab9 */ /* 0x000fe20000000800 */
[----:B------:R1:W-:Y:S01]  /*ed50*/  STL.64 [R1+0x5628], R250 ;  /* 0x005628fa01007387 */ /* 0x0003e20000100a00 */
[----:B------:R-:W-:Y:S01]  /*ed60*/  IMAD R23, R23, UR60, RZ ;  /* 0x0000003c17177c24 */ /* 0x000fe2000f8e02ff */
[----:B------:R-:W-:Y:S01]  /*ed70*/  ULDC UR25, c[0x0][0x240] ;  /* 0x0000900000197ab9 */ /* 0x000fe20000000800 */
[----:B------:R-:W-:Y:S01]  /*ed80*/  IMAD R24, R24, UR40, RZ ;  /* 0x0000002818187c24 */ /* 0x000fe2000f8e02ff */
[----:B------:R-:W4:Y:S01]  /*ed90*/  LDL.LU R78, [R1+0x2c] ;  /* 0x00002c00014e7983 */ /* 0x000f220000300800 */
[----:B------:R-:W-:Y:S01]  /*eda0*/  ULDC UR32, c[0x0][0x240] ;  /* 0x0000900000207ab9 */ /* 0x000fe20000000800 */
[----:B------:R-:W-:Y:S01]  /*edb0*/  ULDC UR24, c[0x0][0x240] ;  /* 0x0000900000187ab9 */ /* 0x000fe20000000800 */
[----:B------:R-:W-:Y:S01]  /*edc0*/  IMAD R51, R51, UR53, RZ ;  /* 0x0000003533337c24 */ /* 0x000fe2000f8e02ff */
[----:B------:R-:W4:Y:S01]  /*edd0*/  LDL.LU R123, [R1+0x28] ;  /* 0x00002800017b7983 */ /* 0x000f220000300800 */
[----:B------:R-:W-:Y:S01]  /*ede0*/  IMAD R52, R52, UR47, RZ ;  /* 0x0000002f34347c24 */ /* 0x000fe2000f8e02ff */
[----:B------:R-:W-:Y:S01]  /*edf0*/  ULDC UR56, c[0x0][0x240] ;  /* 0x0000900000387ab9 */ /* 0x000fe20000000800 */
[----:B------:R-:W-:Y:S01]  /*ee00*/  IMAD R53, R53, UR39, RZ ;  /* 0x0000002735357c24 */ /* 0x000fe2000f8e02ff */
[----:B------:R-:W4:Y:S01]  /*ee10*/  LDL.LU R232, [R1+0x24] ;  /* 0x0000240001e87983 */ /* 0x000f220000300800 */
[----:B------:R-:W-:Y:S01]  /*ee20*/  ULDC UR31, c[0x0][0x240] ;  /* 0x00009000001f7ab9 */ /* 0x000fe20000000800 */
[----:B------:R-:W-:Y:S01]  /*ee30*/  ULDC UR23, c[0x0][0x240] ;  /* 0x0000900000177ab9 */ /* 0x000fe20000000800 */
[----:B--2---:R-:W-:Y:S01]  /*ee40*/  IMAD R237, R237, UR19, RZ ;  /* 0x00000013eded7c24 */ /* 0x004fe2000f8e02ff */
[----:B------:R-:W-:Y:S01]  /*ee50*/  ULDC UR19, c[0x0][0x240] ;  /* 0x0000900000137ab9 */ /* 0x000fe20000000800 */
[----:B---3--:R-:W-:Y:S01]  /*ee60*/  IMAD R236, R236, UR18, RZ ;  /* 0x00000012ecec7c24 */ /* 0x008fe2000f8e02ff */
[----:B------:R-:W-:Y:S01]  /*ee70*/  ULDC UR18, c[0x0][0x240] ;  /* 0x0000900000127ab9 */ /* 0x000fe20000000800 */
[----:B------:R-:W-:Y:S01]  /*ee80*/  IMAD R175, R175, UR27, RZ ;  /* 0x0000001bafaf7c24 */ /* 0x000fe2000f8e02ff */
[----:B------:R-:W-:Y:S01]  /*ee90*/  ULDC UR27, c[0x0][0x240] ;  /* 0x00009000001b7ab9 */ /* 0x000fe20000000800 */
[----:B----4-:R-:W-:Y:S01]  /*eea0*/  IMAD R238, R238, UR20, RZ ;  /* 0x00000014eeee7c24 */ /* 0x010fe2000f8e02ff */
[----:B------:R2:W-:Y:S01]  /*eeb0*/  STL.64 [R1+0x5630], R236 ;  /* 0x005630ec01007387 */ /* 0x0005e20000100a00 */
        /* <DEDUP_REMOVED lines=52> */
[----:B------:R-:W3:Y:S01]  /*f200*/  LDL.LU R232, [R1+0x94] ;  /* 0x0000940001e87983 */ /* 0x000ee20000300800 */
[----:B------:R-:W-:Y:S01]  /*f210*/  IMAD R183, R183, UR20, RZ ;  /* 0x00000014b7b77c24 */ /* 0x000fe2000f8e02ff */
[----:B------:R-:W-:Y:S01]  /*f220*/  ULDC UR20, c[0x0][0x240] ;  /* 0x0000900000147ab9 */ /* 0x000fe20000000800 */
[----:B------:R-:W-:Y:S01]  /*f230*/  IMAD R184, R184, UR12, RZ ;  /* 0x0000000cb8b87c24 */ /* 0x000fe2000f8e02ff */
[----:B------:R-:W2:Y:S01]  /*f240*/  LDL.LU R250, [R1+0x20] ;  /* 0x0000200001fa7983 */ /* 0x000ea20000300800 */
[----:B------:R-:W-:Y:S01]  /*f250*/  IMAD R115, R115, UR13, RZ ;  /* 0x0000000d73737c24 */ /* 0x000fe2000f8e02ff */
[----:B------:R-:W-:Y:S01]  /*f260*/  ULDC UR13, c[0x0][0x240] ;  /* 0x00009000000d7ab9 */ /* 0x000fe20000000800 */
[----:B------:R-:W-:Y:S01]  /*f270*/  IMAD R190, R190, UR21, RZ ;  /* 0x00000015bebe7c24 */ /* 0x000fe2000f8e02ff */
[----:B------:R-:W4:Y:S01]  /*f280*/  LDL R251, [R1] ;  /* 0x0000000001fb7983 */ /* 0x000f220000100800 */
        /* <DEDUP_REMOVED lines=77> */
[----:B--2---:R-:W-:Y:S01]  /*f760*/  IMAD.WIDE R236, R250, 0x4, R6 ;  /* 0x00000004faec7825 */ /* 0x004fe200078e0206 */
[----:B------:R-:W-:Y:S01]  /*f770*/  ULDC UR56, c[0x0][0x240] ;  /* 0x0000900000387ab9 */ /* 0x000fe20000000800 */
[----:B------:R-:W-:Y:S01]  /*f780*/  ULDC UR15, c[0x0][0x240] ;  /* 0x00009000000f7ab9 */ /* 0x000fe20000000800 */
[----:B------:R-:W-:Y:S01]  /*f790*/  ULDC UR6, c[0x0][0x240] ;  /* 0x0000900000067ab9 */ /* 0x000fe20000000800 */
[----:B------:R-:W-:Y:S01]  /*f7a0*/  IMAD R155, R155, UR13, RZ ;  /* 0x0000000d9b9b7c24 */ /* 0x000fe2000f8e02ff */
[----:B------:R1:W-:Y:S01]  /*f7b0*/  STL.64 [R1+0x18e8], R236 ;  /* 0x0018e8ec01007387 */ /* 0x0003e20000100a00 */
        /* <DEDUP_REMOVED lines=9> */
[----:B-1----:R-:W-:-:S05]  /*f850*/  IMAD.WIDE R236, R250, 0x4, R10 ;  /* 0x00000004faec7825 */ /* 0x002fca00078e020a */
[----:B------:R1:W-:Y:S04]  /*f860*/  STL.64 [R1+0x18e0], R236 ;  /* 0x0018e0ec01007387 */ /* 0x0003e80000100a00 */
[----:B-1----:R-:W2:Y:S04]  /*f870*/  LDL.LU.64 R236, [R1+0x5630] ;  /* 0x0056300001ec7983 */ /* 0x002ea80000300a00 */
[----:B------:R4:W-:Y:S02]  /*f880*/  STL.64 [R1+0x5620], R10 ;  /* 0x0056200a01007387 */ /* 0x0009e40000100a00 */
[----:B----4-:R-:W-:-:S05]  /*f890*/  IMAD.WIDE R10, R251, 0x4, R6 ;  /* 0x00000004fb0a7825 */ /* 0x010fca00078e0206 */
[----:B------:R1:W-:Y:S04]  /*f8a0*/  STL.64 [R1+0x18d8], R10 ;  /* 0x0018d80a01007387 */ /* 0x0003e80000100a00 */
[----:B-1----:R-:W4:Y:S01]  /*f8b0*/  LDL R11, [R1+0x1c] ;  /* 0x00001c00010b7983 */ /* 0x002f220000100800 */
[----:B------:R-:W-:Y:S01]  /*f8c0*/  IMAD R191, R191, UR13, RZ ;  /* 0x0000000dbfbf7c24 */ /* 0x000fe2000f8e02ff */
[----:B------:R-:W-:Y:S01]  /*f8d0*/  ULDC UR13, c[0x0][0x240] ;  /* 0x00009000000d7ab9 */ /* 0x000fe20000000800 */
[----:B------:R-:W-:Y:S01]  /*f8e0*/  IMAD R121, R121, UR22, RZ ;  /* 0x0000001679797c24 */ /* 0x000fe2000f8e02ff */
[----:B------:R-:W-:Y:S01]  /*f8f0*/  ULDC UR22, c[0x0][0x240] ;  /* 0x0000900000167ab9 */ /* 0x000fe20000000800 */
[----:B------:R-:W-:Y:S02]  /*f900*/  IMAD R196, R196, UR30, RZ ;  /* 0x0000001ec4c47c24 */ /* 0x000fe4000f8e02ff */
[----:B------:R-:W-:Y:S01]  /*f910*/  IMAD R161, R161, UR22, RZ ;  /* 0x00000016a1a17c24 */ /* 0x000fe2000f8e02ff */
[----:B------:R-:W-:Y:S01]  /*f920*/  ULDC UR22, c[0x0][0x240] ;  /* 0x0000900000167ab9 */ /* 0x000fe20000000800 */
[----:B------:R-:W-:Y:S01]  /*f930*/  IMAD R126, R126, UR14, RZ ;  /* 0x0000000e7e7e7c24 */ /* 0x000fe2000f8e02ff */
[----:B------:R-:W-:Y:S01]  /*f940*/  ULDC UR14, c[0x0][0x240] ;  /* 0x00009000000e7ab9 */ /* 0x000fe20000000800 */
[----:B------:R-:W-:-:S02]  /*f950*/  IMAD R197, R197, UR22, RZ ;  /* 0x00000016c5c57c24 */ /* 0x000fc4000f8e02ff */
[----:B------:R-:W-:Y:S01]  /*f960*/  IMAD R162, R162, UR14, RZ ;  /* 0x0000000ea2a27c24 */ /* 0x000fe2000f8e02ff */
[----:B------:R-:W-:Y:S02]  /*f970*/  ULDC UR14, c[0x0][0x240] ;  /* 0x00009000000e7ab9 */ /* 0x000fe40000000800 */
[----:B------:R-:W-:Y:S02]  /*f980*/  IMAD R198, R198, UR14, RZ ;  /* 0x0000000ec6c67c24 */ /* 0x000fe4000f8e02ff */
[----:B--2---:R-:W-:-:S05]  /*f990*/  IMAD.WIDE R250, R236, 0x4, R6 ;  /* 0x00000004ecfa7825 */ /* 0x004fca00078e0206 */
[----:B------:R1:W-:Y:S02]  /*f9a0*/  STL.64 [R1+0x18d0], R250 ;  /* 0x0018d0fa01007387 */ /* 0x0003e40000100a00 */
[----:B-1----:R-:W-:-:S05]  /*f9b0*/  IMAD.WIDE R250, R231, 0x4, R6 ;  /* 0x00000004e7fa7825 */ /* 0x002fca00078e0206 */
        /* <DEDUP_REMOVED lines=10> */
[----:B------:R1:W-:Y:S04]  /*fa60*/  STL.64 [R1+0x18a0], R250 ;  /* 0x0018a0fa01007387 */ /* 0x0003e80000100a00 */
[----:B-1----:R-:W2:Y:S04]  /*fa70*/  LDL.LU.64 R250, [R1+0x5628] ;  /* 0x0056280001fa7983 */ /* 0x002ea80000300a00 */
        /* <DEDUP_REMOVED lines=42> */
[----:B------:R1:W-:Y:S01]  /*fd20*/  STL.64 [R1+0x15f8], R174 ;  /* 0x0015f8ae01007387 */ /* 0x0003e20000100a00 */
[----:B----4-:R-:W-:-:S04]  /*fd30*/  IMAD.WIDE R10, R11, 0x4, R6 ;  /* 0x000000040b0a7825 */ /* 0x010fc800078e0206 */
[----:B-1----:R-:W-:-:S05]  /*fd40*/  IMAD.WIDE R174, R197, 0x4, R6 ;  /* 0x00000004c5ae7825 */ /* 0x002fca00078e0206 */
[----:B------:R1:W-:Y:S02]  /*fd50*/  STL.64 [R1+0x15f0], R174 ;  /* 0x0015f0ae01007387 */ /* 0x0003e40000100a00 */
[----:B-1----:R-:W-:-:S05]  /*fd60*/  IMAD.WIDE R174, R198, 0x4, R6 ;  /* 0x00000004c6ae7825 */ /* 0x002fca00078e0206 */
[----:B------:R-:W-:Y:S04]  /*fd70*/  STL.64 [R1+0x15e8], R174 ;  /* 0x0015e8ae01007387 */ /* 0x000fe80000100a00 */
[----:B------:R1:W-:Y:S04]  /*fd80*/  STL.64 [R1+0x2150], R10 ;  /* 0x0021500a01007387 */ /* 0x0003e80000100a00 */
[----:B-1----:R-:W4:Y:S01]  /*fd90*/  LDL R11, [R1+0x18] ;  /* 0x00001800010b7983 */ /* 0x002f220000100800 */
[----:B------:R-:W-:-:S05]  /*fda0*/  IMAD.WIDE R174, R252, 0x4, R6 ;  /* 0x00000004fcae7825 */ /* 0x000fca00078e0206 */
        /* <DEDUP_REMOVED lines=39> */
[----:B------:R-:W-:Y:S01]  /*10020*/  IMAD R219, R219, UR20, RZ ;  /* 0x00000014dbdb7c24 */ /* 0x000fe2000f8e02ff */
[----:B------:R-:W-:Y:S01]  /*10030*/  ULDC UR20, c[0x0][0x240] ;  /* 0x0000900000147ab9 */ /* 0x000fe20000000800 */
[----:B-1----:R-:W-:-:S05]  /*10040*/  IMAD.WIDE R174, R217, 0x4, R6 ;  /* 0x00000004d9ae7825 */ /* 0x002fca00078e0206 */
[----:B------:R1:W-:Y:S01]  /*10050*/  STL.64 [R1+0x1bc0], R174 ;  /* 0x001bc0ae01007387 */ /* 0x0003e20000100a00 */
[----:B------:R-:W-:Y:S01]  /*10060*/  IMAD R220, R220, UR12, RZ ;  /* 0x0000000cdcdc7c24 */ /* 0x000fe2000f8e02ff */
[----:B------:R-:W-:Y:S01]  /*10070*/  ULDC UR12, c[0x0][0x240] ;  /* 0x00009000000c7ab9 */ /* 0x000fe20000000800 */
        /* <DEDUP_REMOVED lines=12> */
[----:B------:R-:W-:Y:S02]  /*10140*/  IMAD R226, R226, UR21, RZ ;  /* 0x00000015e2e27c24 */ /* 0x000fe4000f8e02ff */
[----:B-1----:R-:W-:-:S05]  /*10150*/  IMAD.WIDE R174, R224, 0x4, R6 ;  /* 0x00000004e0ae7825 */ /* 0x002fca00078e0206 */
[----:B------:R1:W-:Y:S01]  /*10160*/  STL.64 [R1+0x1aa8], R174 ;  /* 0x001aa8ae01007387 */ /* 0x0003e20000100a00 */
[----:B------:R-:W-:Y:S02]  /*10170*/  IMAD R227, R227, UR13, RZ ;  /* 0x0000000de3e37c24 */ /* 0x000fe4000f8e02ff */
        /* <DEDUP_REMOVED lines=106> */
[----:B-1----:R-:W2:Y:S01]  /*10820*/  LDL R11, [R1+0x10] ;  /* 0x00001000010b7983 */ /* 0x002ea20000100800 */
        /* <DEDUP_REMOVED lines=97> */
[----:B--2---:R-:W-:-:S04]  /*10e40*/  IMAD.WIDE R10, R11, 0x4, R6 ;  /* 0x000000040b0a7825 */ /* 0x004fc800078e0206 */
        /* <DEDUP_REMOVED lines=204> */
[----:B------:R1:W-:Y:S02]  /*11b10*/  STL.64 [R1+0x1a00], R174 ;  /* 0x001a00ae01007387 */ /* 0x0003e40000100a00 */
[----:B-1----:R-:W-:-:S05]  /*11b20*/  IMAD.WIDE R174, R106, 0x4, R6 ;  /* 0x000000046aae7825 */ /* 0x002fca00078e0206 */
[----:B------:R1:W-:Y:S02]  /*11b30*/  STL.64 [R1+0x1918], R174 ;  /* 0x001918ae01007387 */ /* 0x0003e40000100a00 */
[----:B-1----:R-:W-:-:S05]  /*11b40*/  IMAD.WIDE R174, R233, 0x4, R6 ;  /* 0x00000004e9ae7825 */ /* 0x002fca00078e0206 */
[----:B------:R2:W-:Y:S02]  /*11b50*/  STL.64 [R1+0x18f0], R174 ;  /* 0x0018f0ae01007387 */ /* 0x0005e40000100a00 */
[----:B--2---:R-:W-:-:S04]  /*11b60*/  IMAD.WIDE R174, R11, 0x4, R6 ;  /* 0x000000040bae7825 */ /* 0x004fc800078e0206 */
[--C-:B------:R-:W-:Y:S01]  /*11b70*/  IMAD.WIDE R10, R238, 0x4, R6.reuse ;  /* 0x00000004ee0a7825 */ /* 0x100fe200078e0206 */
[----:B------:R1:W-:Y:S04]  /*11b80*/  STL.64 [R1+0x2078], R174 ;  /* 0x002078ae01007387 */ /* 0x0003e80000100a00 */
[----:B------:R2:W-:Y:S01]  /*11b90*/  STL.64 [R1+0x2158], R10 ;  /* 0x0021580a01007387 */ /* 0x0005e20000100a00 */
[----:B-1----:R-:W-:-:S04]  /*11ba0*/  IMAD.WIDE R174, R199, 0x4, R6 ;  /* 0x00000004c7ae7825 */ /* 0x002fc800078e0206 */
[--C-:B--2---:R-:W-:Y:S01]  /*11bb0*/  IMAD.WIDE R10, R109, 0x4, R6.reuse ;  /* 0x000000046d0a7825 */ /* 0x104fe200078e0206 */
        /* <DEDUP_REMOVED lines=22> */
[----:B------:R-:W-:Y:S01]  /*11d20*/  IMAD R127, R127, UR5, RZ ;  /* 0x000000057f7f7c24 */ /* 0x000fe2000f8e02ff */
[----:B------:R-:W-:Y:S01]  /*11d30*/  ULDC UR5, c[0x0][0x240] ;  /* 0x0000900000057ab9 */ /* 0x000fe20000000800 */
[----:B-1----:R-:W-:-:S04]  /*11d40*/  IMAD.WIDE R174, R120, 0x4, R6 ;  /* 0x0000000478ae7825 */ /* 0x002fc800078e0206 */
[--C-:B--2---:R-:W-:Y:S01]  /*11d50*/  IMAD.WIDE R10, R121, 0x4, R6.reuse ;  /* 0x00000004790a7825 */ /* 0x104fe200078e0206 */
[----:B------:R1:W-:Y:S03]  /*11d60*/  STL.64 [R1+0x22c8], R174 ;  /* 0x0022c8ae01007387 */ /* 0x0003e60000100a00 */
[----:B------:R-:W-:Y:S01]  /*11d70*/  IMAD R128, R128, UR53, RZ ;  /* 0x0000003580807c24 */ /* 0x000fe2000f8e02ff */
[----:B------:R2:W-:Y:S01]  /*11d80*/  STL.64 [R1+0x22c0], R10 ;  /* 0x0022c00a01007387 */ /* 0x0005e20000100a00 */
[----:B------:R-:W-:Y:S01]  /*11d90*/  IMAD R129, R129, UR47, RZ ;  /* 0x0000002f81817c24 */ /* 0x000fe2000f8e02ff */
[----:B------:R-:W-:Y:S01]  /*11da0*/  ULDC UR53, c[0x0][0x240] ;  /* 0x0000900000357ab9 */ /* 0x000fe20000000800 */
[----:B------:R-:W-:Y:S01]  /*11db0*/  IMAD R130, R130, UR39, RZ ;  /* 0x0000002782827c24 */ /* 0x000fe2000f8e02ff */
[----:B------:R-:W-:Y:S01]  /*11dc0*/  ULDC UR47, c[0x0][0x240] ;  /* 0x00009000002f7ab9 */ /* 0x000fe20000000800 */
[----:B-1----:R-:W-:Y:S01]  /*11dd0*/  IMAD.WIDE R174, R126, 0x4, R6 ;  /* 0x000000047eae7825 */ /* 0x002fe200078e0206 */
[----:B------:R-:W-:-:S03]  /*11de0*/  ULDC UR39, c[0x0][0x240] ;  /* 0x0000900000277ab9 */ /* 0x000fc60000000800 */
        /* <DEDUP_REMOVED lines=19> */
[----:B------:R-:W-:Y:S02]  /*11f20*/  IMAD R135, R135, UR54, RZ ;  /* 0x0000003687877c24 */ /* 0x000fe4000f8e02ff */
[----:B-1----:R-:W-:-:S04]  /*11f30*/  IMAD.WIDE R174, R132, 0x4, R6 ;  /* 0x0000000484ae7825 */ /* 0x002fc800078e0206 */
[--C-:B--2---:R-:W-:Y:S01]  /*11f40*/  IMAD.WIDE R10, R133, 0x4, R6.reuse ;  /* 0x00000004850a7825 */ /* 0x104fe200078e0206 */
[----:B------:R1:W-:Y:S03]  /*11f50*/  STL.64 [R1+0x21a8], R174 ;  /* 0x0021a8ae01007387 */ /* 0x0003e60000100a00 */
[----:B------:R-:W-:Y:S01]  /*11f60*/  IMAD R136, R136, UR60, RZ ;  /* 0x0000003c88887c24 */ /* 0x000fe2000f8e02ff */
        /* <DEDUP_REMOVED lines=25> */
[----:B-1----:R-:W2:Y:S04]  /*12100*/  LDL.LU R175, [R1] ;  /* 0x0000000001af7983 */ /* 0x002ea80000300800 */
        /* <DEDUP_REMOVED lines=65> */
[----:B------:R1:W-:Y:S04]  /*12520*/  STL.64 [R1+0x2358], R10 ;  /* 0x0023580a01007387 */ /* 0x0003e80000100a00 */
[----:B-1----:R-:W2:Y:S01]  /*12530*/  LDL.LU.64 R10, [R1+0x5620] ;  /* 0x00562000010a7983 */ /* 0x002ea20000300a00 */
[----:B---3--:R-:W-:Y:S01]  /*12540*/  IMAD R232, R232, UR6, RZ ;  /* 0x00000006e8e87c24 */ /* 0x008fe2000f8e02ff */
[----:B------:R-:W-:-:S03]  /*12550*/  ULDC.64 UR6, c[0x0][0x210] ;  /* 0x0000840000067ab9 */ /* 0x000fc60000000a00 */
[----:B------:R-:W-:-:S05]  /*12560*/  IMAD.WIDE R6, R232, 0x4, R6 ;  /* 0x00000004e8067825 */ /* 0x000fca00078e0206 */
[----:B------:R1:W-:Y:S04]  /*12570*/  STL.64 [R1+0x2350], R6 ;  /* 0x0023500601007387 */ /* 0x0003e80000100a00 */
[----:B-1----:R-:W3:Y:S01]  /*12580*/  LDL.LU R7, [R1+0x1c] ;  /* 0x00001c0001077983 */ /* 0x002ee20000300800 */
        /* <DEDUP_REMOVED lines=10> */
[----:B-1----:R-:W2:Y:S01]  /*12630*/  LDL.LU.64 R174, [R1+0x5618] ;  /* 0x0056180001ae7983 */ /* 0x002ea20000300a00 */
[----:B------:R-:W-:-:S05]  /*12640*/  IMAD.WIDE R172, R173, 0x4, R10 ;  /* 0x00000004adac7825 */ /* 0x000fca00078e020a */
[----:B------:R2:W-:Y:S02]  /*12650*/  STL.64 [R1+0x15a8], R172 ;  /* 0x0015a8ac01007387 */ /* 0x0005e40000100a00 */
[----:B--2---:R-:W-:-:S04]  /*12660*/  IMAD.WIDE R172, R174, 0x4, R10 ;  /* 0x00000004aeac7825 */ /* 0x004fc800078e020a */
[--C-:B------:R-:W-:Y:S01]  /*12670*/  IMAD.WIDE R174, R175, 0x4, R10.reuse ;  /* 0x00000004afae7825 */ /* 0x100fe200078e020a */
[----:B------:R1:W-:Y:S04]  /*12680*/  STL.64 [R1+0x15a0], R172 ;  /* 0x0015a0ac01007387 */ /* 0x0003e80000100a00 */
[----:B------:R2:W-:Y:S01]  /*12690*/  STL.64 [R1+0x1598], R174 ;  /* 0x001598ae01007387 */ /* 0x0005e20000100a00 */
[----:B-1----:R-:W-:-:S04]  /*126a0*/  IMAD.WIDE R172, R176, 0x4, R10 ;  /* 0x00000004b0ac7825 */ /* 0x002fc800078e020a */
[--C-:B------:R-:W-:Y:S01]  /*126b0*/  IMAD.WIDE R176, R177, 0x4, R10.reuse ;  /* 0x00000004b1b07825 */ /* 0x100fe200078e020a */
[----:B------:R1:W-:Y:S03]  /*126c0*/  STL.64 [R1+0x1590], R172 ;  /* 0x001590ac01007387 */ /* 0x0003e60000100a00 */
[--C-:B--2---:R-:W-:Y:S01]  /*126d0*/  IMAD.WIDE R174, R178, 0x4, R10.reuse ;  /* 0x00000004b2ae7825 */ /* 0x104fe200078e020a */
[----:B------:R2:W-:Y:S04]  /*126e0*/  STL.64 [R1+0x1588], R176 ;  /* 0x001588b001007387 */ /* 0x0005e80000100a00 */
[----:B------:R4:W-:Y:S01]  /*126f0*/  STL.64 [R1+0x1580], R174 ;  /* 0x001580ae01007387 */ /* 0x0009e20000100a00 */
[----:B-1----:R-:W-:-:S04]  /*12700*/  IMAD.WIDE R172, R179, 0x4, R10 ;  /* 0x00000004b3ac7825 */ /* 0x002fc800078e020a */
[--C-:B--2---:R-:W-:Y:S01]  /*12710*/  IMAD.WIDE R176, R180, 0x4, R10.reuse ;  /* 0x00000004b4b07825 */ /* 0x104fe200078e020a */
[----:B------:R1:W-:Y:S03]  /*12720*/  STL.64 [R1+0x1568], R172 ;  /* 0x001568ac01007387 */ /* 0x0003e60000100a00 */
[--C-:B----4-:R-:W-:Y:S01]  /*12730*/  IMAD.WIDE R174, R181, 0x4, R10.reuse ;  /* 0x00000004b5ae7825 */ /* 0x110fe200078e020a */
        /* <DEDUP_REMOVED lines=35> */
[--C-:B---3--:R-:W-:Y:S01]  /*12970*/  IMAD.WIDE R174, R7, 0x4, R10.reuse ;  /* 0x0000000407ae7825 */ /* 0x108fe200078e020a */
[----:B------:R2:W-:Y:S04]  /*12980*/  STL.64 [R1+0x14b0], R176 ;  /* 0x0014b0b001007387 */ /* 0x0005e80000100a00 */
[----:B------:R-:W3:Y:S01]  /*12990*/  LDL.LU R7, [R1+0x18] ;  /* 0x0000180001077983 */ /* 0x000ee20000300800 */
[----:B-1----:R-:W-:-:S03]  /*129a0*/  IMAD.WIDE R172, R252, 0x4, R10 ;  /* 0x00000004fcac7825 */ /* 0x002fc600078e020a */
[----:B------:R1:W-:Y:S01]  /*129b0*/  STL.64 [R1+0x14a8], R174 ;  /* 0x0014a8ae01007387 */ /* 0x0003e20000100a00 */
[----:B------:R-:W4:Y:S03]  /*129c0*/  S2UR UR5, SR_CgaCtaId ;  /* 0x00000000000579c3 */ /* 0x000f260000008800 */
[----:B------:R1:W-:Y:S01]  /*129d0*/  STL.64 [R1+0x14a0], R172 ;  /* 0x0014a0ac01007387 */ /* 0x0003e20000100a00 */
[--C-:B--2---:R-:W-:Y:S01]  /*129e0*/  IMAD.WIDE R176, R200, 0x4, R10.reuse ;  /* 0x00000004c8b07825 */ /* 0x104fe200078e020a */
[----:B------:R-:W-:Y:S01]  /*129f0*/  UISETP.GT.AND UP0, UPT, UR8, 0x7f, UPT ;  /* 0x0000007f0800788c */ /* 0x000fe2000bf04270 */
[----:B------:R-:W-:Y:S01]  /*12a00*/  UMOV UR4, 0x400 ;  /* 0x0000040000047882 */ /* 0x000fe20000000000 */
[----:B------:R-:W-:Y:S01]  /*12a10*/  ULDC.64 UR34, c[0x0][0x208] ;  /* 0x0000820000227ab9 */ /* 0x000fe20000000a00 */
[----:B------:R-:W2:Y:S01]  /*12a20*/  LDC R252, c[0x0][0x230] ;  /* 0x00008c00fffc7b82 */ /* 0x000ea20000000800 */
[----:B-1----:R-:W-:-:S04]  /*12a30*/  IMAD.WIDE R174, R235, 0x4, R10 ;  /* 0x00000004ebae7825 */ /* 0x002fc800078e020a */
[--C-:B------:R-:W-:Y:S01]  /*12a40*/  IMAD.WIDE R172, R9, 0x4, R10.reuse ;  /* 0x0000000409ac7825 */ /* 0x100fe200078e020a */
[----:B------:R1:W-:Y:S02]  /*12a50*/  STL.64 [R1+0x1498], R174 ;  /* 0x001498ae01007387 */ /* 0x0003e40000100a00 */
[----:B------:R-:W2:Y:S02]  /*12a60*/  LDC R9, c[0x0][0x230] ;  /* 0x00008c00ff097b82 */ /* 0x000ea40000000800 */
[----:B------:R4:W-:Y:S04]  /*12a70*/  STL.64 [R1+0x1490], R172 ;  /* 0x001490ac01007387 */ /* 0x0009e80000100a00 */
[----:B------:R4:W-:Y:S01]  /*12a80*/  STL.64 [R1+0x1488], R176 ;  /* 0x001488b001007387 */ /* 0x0009e20000100a00 */
[----:B-1----:R-:W-:-:S04]  /*12a90*/  IMAD.WIDE R174, R201, 0x4, R10 ;  /* 0x00000004c9ae7825 */ /* 0x002fc800078e020a */
[--C-:B----4-:R-:W-:Y:S01]  /*12aa0*/  IMAD.WIDE R172, R202, 0x4, R10.reuse ;  /* 0x00000004caac7825 */ /* 0x110fe200078e020a */
[----:B------:R1:W-:Y:S03]  /*12ab0*/  STL.64 [R1+0x1480], R174 ;  /* 0x001480ae01007387 */ /* 0x0003e60000100a00 */
[--C-:B------:R-:W-:Y:S01]  /*12ac0*/  IMAD.WIDE R176, R203, 0x4, R10.reuse ;  /* 0x00000004cbb07825 */ /* 0x100fe200078e020a */
        /* <DEDUP_REMOVED lines=50> */
[----:B---3--:R-:W-:-:S03]  /*12df0*/  IMAD.WIDE R174, R7, 0x4, R10 ;  /* 0x0000000407ae7825 */ /* 0x008fc600078e020a */
[----:B------:R-:W3:Y:S01]  /*12e00*/  LDL.LU R7, [R1+0x14] ;  /* 0x0000140001077983 */ /* 0x000ee20000300800 */
[----:B-1----:R-:W-:-:S03]  /*12e10*/  IMAD.WIDE R172, R251, 0x4, R10 ;  /* 0x00000004fbac7825 */ /* 0x002fc600078e020a */
[----:B------:R1:W-:Y:S01]  /*12e20*/  STL.64 [R1+0x13a8], R174 ;  /* 0x0013a8ae01007387 */ /* 0x0003e20000100a00 */
[----:B--2---:R-:W-:-:S03]  /*12e30*/  IMAD.WIDE R176, R78, 0x4, R10 ;  /* 0x000000044eb07825 */ /* 0x004fc600078e020a */
[----:B------:R2:W-:Y:S01]  /*12e40*/  STL.64 [R1+0x13a0], R172 ;  /* 0x0013a0ac01007387 */ /* 0x0005e20000100a00 */
[----:B-1----:R-:W-:-:S04]  /*12e50*/  IMAD.WIDE R174, R234, 0x4, R10 ;  /* 0x00000004eaae7825 */ /* 0x002fc800078e020a */
[--C-:B--2---:R-:W-:Y:S01]  /*12e60*/  IMAD.WIDE R172, R239, 0x4, R10.reuse ;  /* 0x00000004efac7825 */ /* 0x104fe200078e020a */
[----:B------:R1:W-:Y:S04]  /*12e70*/  STL.64 [R1+0x1398], R174 ;  /* 0x001398ae01007387 */ /* 0x0003e80000100a00 */
        /* <DEDUP_REMOVED lines=14> */
[--C-:B-1----:R-:W-:Y:S01]  /*12f60*/  IMAD.WIDE R174, R246, 0x4, R10.reuse ;  /* 0x00000004f6ae7825 */ /* 0x102fe200078e020a */
[----:B------:R-:W-:Y:S01]  /*12f70*/  ULEA UR4, UR5, UR4, 0x18 ;  /* 0x0000000405047291 */ /* 0x000fe2000f8ec03f */
[----:B------:R-:W1:Y:S02]  /*12f80*/  LDC R246, c[0x0][0x230] ;  /* 0x00008c00fff67b82 */ /* 0x000e640000000800 */
[--C-:B--2---:R-:W-:Y:S01]  /*12f90*/  IMAD.WIDE R176, R192, 0x4, R10.reuse ;  /* 0x00000004c0b07825 */ /* 0x104fe200078e020a */
[----:B------:R2:W-:Y:S03]  /*12fa0*/  STL.64 [R1+0x11e8], R174 ;  /* 0x0011e8ae01007387 */ /* 0x0005e60000100a00 */
[--C-:B----4-:R-:W-:Y:S01]  /*12fb0*/  IMAD.WIDE R172, R228, 0x4, R10.reuse ;  /* 0x00000004e4ac7825 */ /* 0x110fe200078e020a */
[----:B------:R4:W-:Y:S04]  /*12fc0*/  STL.64 [R1+0x11e0], R176 ;  /* 0x0011e0b001007387 */ /* 0x0009e80000100a00 */
[----:B------:R4:W-:Y:S01]  /*12fd0*/  STL.64 [R1+0x11d8], R172 ;  /* 0x0011d8ac01007387 */ /* 0x0009e20000100a00 */
[----:B--2---:R-:W-:-:S04]  /*12fe0*/  IMAD.WIDE R174, R0, 0x4, R10 ;  /* 0x0000000400ae7825 */ /* 0x004fc800078e020a */
[--C-:B----4-:R-:W-:Y:S01]  /*12ff0*/  IMAD.WIDE R176, R2, 0x4, R10.reuse ;  /* 0x0000000402b07825 */ /* 0x110fe200078e020a */
[----:B------:R2:W-:Y:S03]  /*13000*/  STL.64 [R1+0x11d0], R174 ;  /* 0x0011d0ae01007387 */ /* 0x0005e60000100a00 */
[--C-:B------:R-:W-:Y:S01]  /*13010*/  IMAD.WIDE R172, R3, 0x4, R10.reuse ;  /* 0x0000000403ac7825 */ /* 0x100fe200078e020a */
[----:B------:R-:W-:Y:S03]  /*13020*/  STL.64 [R1+0x11c8], R176 ;  /* 0x0011c8b001007387 */ /* 0x000fe60000100a00 */
[--C-:B------:R-:W-:Y:S01]  /*13030*/  IMAD.WIDE R2, R5, 0x4, R10.reuse ;  /* 0x0000000405027825 */ /* 0x100fe200078e020a */
[----:B------:R4:W-:Y:S03]  /*13040*/  STL.64 [R1+0x11c0], R172 ;  /* 0x0011c0ac01007387 */ /* 0x0009e60000100a00 */
[----:B--2---:R-:W-:-:S04]  /*13050*/  IMAD.WIDE R174, R4, 0x4, R10 ;  /* 0x0000000404ae7825 */ /* 0x004fc800078e020a */
[--C-:B------:R-:W-:Y:S01]  /*13060*/  IMAD.WIDE R4, R50, 0x4, R10.reuse ;  /* 0x0000000432047825 */ /* 0x100fe200078e020a */
[----:B------:R-:W-:Y:S03]  /*13070*/  STL.64 [R1+0x11b8], R174 ;  /* 0x0011b8ae01007387 */ /* 0x000fe60000100a00 */
[--C-:B----4-:R-:W-:Y:S01]  /*13080*/  IMAD.WIDE R172, R21, 0x4, R10.reuse ;  /* 0x0000000415ac7825 */ /* 0x110fe200078e020a */
[----:B------:R2:W-:Y:S04]  /*13090*/  STL.64 [R1+0x11b0], R2 ;  /* 0x0011b00201007387 */ /* 0x0005e80000100a00 */
[----:B------:R-:W-:Y:S04]  /*130a0*/  STL.64 [R1+0x11a8], R172 ;  /* 0x0011a8ac01007387 */ /* 0x000fe80000100a00 */
[----:B------:R4:W-:Y:S01]  /*130b0*/  STL.64 [R1+0x11a0], R4 ;  /* 0x0011a00401007387 */ /* 0x0009e20000100a00 */
[----:B--2---:R-:W-:-:S04]  /*130c0*/  IMAD.WIDE R2, R79, 0x4, R10 ;  /* 0x000000044f027825 */ /* 0x004fc800078e020a */
[--C-:B------:R-:W-:Y:S01]  /*130d0*/  IMAD.WIDE R78, R108, 0x4, R10.reuse ;  /* 0x000000046c4e7825 */ /* 0x100fe200078e020a */
[----:B------:R2:W-:Y:S03]  /*130e0*/  STL.64 [R1+0x1198], R2 ;  /* 0x0011980201007387 */ /* 0x0005e60000100a00 */
[--C-:B----4-:R-:W-:Y:S01]  /*130f0*/  IMAD.WIDE R4, R12, 0x4, R10.reuse ;  /* 0x000000040c047825 */ /* 0x110fe200078e020a */
[----:B------:R-:W-:Y:S04]  /*13100*/  STL.64 [R1+0x1190], R78 ;  /* 0x0011904e01007387 */ /* 0x000fe80000100a00 */
[----:B------:R4:W-:Y:S01]  /*13110*/  STL.64 [R1+0x1188], R4 ;  /* 0x0011880401007387 */ /* 0x0009e20000100a00 */
[----:B--2---:R-:W-:-:S04]  /*13120*/  IMAD.WIDE R2, R13, 0x4, R10 ;  /* 0x000000040d027825 */ /* 0x004fc800078e020a */
[--C-:B------:R-:W-:Y:S01]  /*13130*/  IMAD.WIDE R12, R14, 0x4, R10.reuse ;  /* 0x000000040e0c7825 */ /* 0x100fe200078e020a */
[----:B------:R2:W-:Y:S03]  /*13140*/  STL.64 [R1+0x1180], R2 ;  /* 0x0011800201007387 */ /* 0x0005e60000100a00 */
[--C-:B----4-:R-:W-:Y:S01]  /*13150*/  IMAD.WIDE R4, R15, 0x4, R10.reuse ;  /* 0x000000040f047825 */ /* 0x110fe200078e020a */
[----:B------:R4:W-:Y:S04]  /*13160*/  STL.64 [R1+0x1178], R12 ;  /* 0x0011780c01007387 */ /* 0x0009e80000100a00 */
[----:B------:R1:W-:Y:S01]  /*13170*/  STL.64 [R1+0x1170], R4 ;  /* 0x0011700401007387 */ /* 0x0003e20000100a00 */
[----:B--2---:R-:W-:-:S04]  /*13180*/  IMAD.WIDE R2, R16, 0x4, R10 ;  /* 0x0000000410027825 */ /* 0x004fc800078e020a */
[--C-:B----4-:R-:W-:Y:S01]  /*13190*/  IMAD.WIDE R12, R17, 0x4, R10.reuse ;  /* 0x00000004110c7825 */ /* 0x110fe200078e020a */
[----:B------:R2:W-:Y:S03]  /*131a0*/  STL.64 [R1+0x1168], R2 ;  /* 0x0011680201007387 */ /* 0x0005e60000100a00 */
[--C-:B-1----:R-:W-:Y:S01]  /*131b0*/  IMAD.WIDE R4, R18, 0x4, R10.reuse ;  /* 0x0000000412047825 */ /* 0x102fe200078e020a */
[----:B------:R1:W-:Y:S04]  /*131c0*/  STL.64 [R1+0x1160], R12 ;  /* 0x0011600c01007387 */ /* 0x0003e80000100a00 */
[----:B------:R3:W-:Y:S01]  /*131d0*/  STL.64 [R1+0x1158], R4 ;  /* 0x0011580401007387 */ /* 0x0007e20000100a00 */
[----:B--2---:R-:W-:-:S04]  /*131e0*/  IMAD.WIDE R2, R19, 0x4, R10 ;  /* 0x0000000413027825 */ /* 0x004fc800078e020a */
[--C-:B-1----:R-:W-:Y:S01]  /*131f0*/  IMAD.WIDE R12, R20, 0x4, R10.reuse ;  /* 0x00000004140c7825 */ /* 0x102fe200078e020a */
        /* <DEDUP_REMOVED lines=136> */
[----:B------:R-:W4:Y:S03]  /*13a80*/  LDC R247, c[0x0][0x230] ;  /* 0x00008c00fff77b82 */ /* 0x000f260000000800 */
[----:B------:R1:W-:Y:S01]  /*13a90*/  STL.64 [R1+0xf30], R2 ;  /* 0x000f300201007387 */ /* 0x0003e20000100a00 */
[----:B--2---:R-:W-:-:S04]  /*13aa0*/  IMAD.WIDE R12, R80, 0x4, R10 ;  /* 0x00000004500c7825 */ /* 0x004fc800078e020a */
[----:B-1----:R-:W-:-:S04]  /*13ab0*/  IMAD.WIDE R4, R141, 0x4, R10 ;  /* 0x000000048d047825 */ /* 0x002fc800078e020a */
[--C-:B------:R-:W-:Y:S01]  /*13ac0*/  IMAD.WIDE R2, R170, 0x4, R10.reuse ;  /* 0x00000004aa027825 */ /* 0x100fe200078e020a */
[----:B------:R1:W-:Y:S04]  /*13ad0*/  STL.64 [R1+0xf28], R4 ;  /* 0x000f280401007387 */ /* 0x0003e80000100a00 */
[----:B------:R2:W-:Y:S04]  /*13ae0*/  STL.64 [R1+0xf20], R2 ;  /* 0x000f200201007387 */ /* 0x0005e80000100a00 */
[----:B------:R2:W-:Y:S01]  /*13af0*/  STL.64 [R1+0xf18], R12 ;  /* 0x000f180c01007387 */ /* 0x0005e20000100a00 */
[----:B-1----:R-:W-:-:S04]  /*13b00*/  IMAD.WIDE R4, R81, 0x4, R10 ;  /* 0x0000000451047825 */ /* 0x002fc800078e020a */
[--C-:B--2---:R-:W-:Y:S01]  /*13b10*/  IMAD.WIDE R2, R82, 0x4, R10.reuse ;  /* 0x0000000452027825 */ /* 0x104fe200078e020a */
[----:B------:R1:W-:Y:S03]  /*13b20*/  STL.64 [R1+0xf10], R4 ;  /* 0x000f100401007387 */ /* 0x0003e60000100a00 */
[--C-:B------:R-:W-:Y:S01]  /*13b30*/  IMAD.WIDE R12, R83, 0x4, R10.reuse ;  /* 0x00000004530c7825 */ /* 0x100fe200078e020a */
        /* <DEDUP_REMOVED lines=46> */
[----:B------:R-:W-:Y:S03]  /*13e20*/  STL.64 [R1+0xe50], R4 ;  /* 0x000e500401007387 */ /* 0x000fe60000100a00 */
[--C-:B----4-:R-:W-:Y:S01]  /*13e30*/  IMAD.WIDE R12, R233, 0x4, R10.reuse ;  /* 0x00000004e90c7825 */ /* 0x110fe200078e020a */
[----:B------:R1:W-:Y:S04]  /*13e40*/  STL.64 [R1+0xe48], R2 ;  /* 0x000e480201007387 */ /* 0x0003e80000100a00 */
[----:B------:R-:W-:Y:S01]  /*13e50*/  STL.64 [R1+0xe40], R12 ;  /* 0x000e400c01007387 */ /* 0x000fe20000100a00 */
[----:B-1----:R-:W-:-:S04]  /*13e60*/  IMAD.WIDE R2, R238, 0x4, R10 ;  /* 0x00000004ee027825 */ /* 0x002fc800078e020a */
[----:B---3--:R-:W-:-:S04]  /*13e70*/  IMAD.WIDE R4, R7, 0x4, R10 ;  /* 0x0000000407047825 */ /* 0x008fc800078e020a */
[--C-:B------:R-:W-:Y:S01]  /*13e80*/  IMAD.WIDE R6, R199, 0x4, R10.reuse ;  /* 0x00000004c7067825 */ /* 0x100fe200078e020a */
[----:B------:R1:W-:Y:S04]  /*13e90*/  STL.64 [R1+0xe38], R4 ;  /* 0x000e380401007387 */ /* 0x0003e80000100a00 */
[----:B------:R2:W-:Y:S04]  /*13ea0*/  STL.64 [R1+0xe30], R2 ;  /* 0x000e300201007387 */ /* 0x0005e80000100a00 */
[----:B------:R3:W-:Y:S01]  /*13eb0*/  STL.64 [R1+0xe28], R6 ;  /* 0x000e280601007387 */ /* 0x0007e20000100a00 */
[----:B-1----:R-:W-:-:S04]  /*13ec0*/  IMAD.WIDE R4, R109, 0x4, R10 ;  /* 0x000000046d047825 */ /* 0x002fc800078e020a */
[--C-:B--2---:R-:W-:Y:S01]  /*13ed0*/  IMAD.WIDE R2, R110, 0x4, R10.reuse ;  /* 0x000000046e027825 */ /* 0x104fe200078e020a */
[----:B------:R1:W-:Y:S03]  /*13ee0*/  STL.64 [R1+0xe20], R4 ;  /* 0x000e200401007387 */ /* 0x0003e60000100a00 */
[--C-:B---3--:R-:W-:Y:S01]  /*13ef0*/  IMAD.WIDE R6, R111, 0x4, R10.reuse ;  /* 0x000000046f067825 */ /* 0x108fe200078e020a */
        /* <DEDUP_REMOVED lines=51> */
[--C-:B--2---:R-:W-:Y:S02]  /*14230*/  IMAD.WIDE R2, R8, 0x4, R10.reuse ;  /* 0x0000000408027825 */ /* 0x104fe400078e020a */
[----:B------:R-:W2:Y:S04]  /*14240*/  LDL.LU R8, [R1+0x5614] ;  /* 0x0056140001087983 */ /* 0x000ea80000300800 */
[----:B------:R1:W-:Y:S01]  /*14250*/  STL.64 [R1+0xd48], R4 ;  /* 0x000d480401007387 */ /* 0x0003e20000100a00 */
[----:B---3--:R-:W-:-:S03]  /*14260*/  IMAD.WIDE R6, R229, 0x4, R10 ;  /* 0x00000004e5067825 */ /* 0x008fc600078e020a */
[----:B------:R3:W-:Y:S01]  /*14270*/  STL.64 [R1+0xd40], R2 ;  /* 0x000d400201007387 */ /* 0x0007e20000100a00 */
[----:B-1----:R-:W-:-:S04]  /*14280*/  IMAD.WIDE R4, R237, 0x4, R10 ;  /* 0x00000004ed047825 */ /* 0x002fc800078e020a */
[--C-:B---3--:R-:W-:Y:S01]  /*14290*/  IMAD.WIDE R2, R142, 0x4, R10.reuse ;  /* 0x000000048e027825 */ /* 0x108fe200078e020a */
[----:B------:R1:W-:Y:S04]  /*142a0*/  STL.64 [R1+0xd38], R4 ;  /* 0x000d380401007387 */ /* 0x0003e80000100a00 */
[----:B------:R3:W-:Y:S04]  /*142b0*/  STL.64 [R1+0xd30], R6 ;  /* 0x000d300601007387 */ /* 0x0007e80000100a00 */
[----:B------:R4:W-:Y:S01]  /*142c0*/  STL.64 [R1+0xd28], R2 ;  /* 0x000d280201007387 */ /* 0x0009e20000100a00 */
[----:B-1----:R-:W-:-:S04]  /*142d0*/  IMAD.WIDE R4, R143, 0x4, R10 ;  /* 0x000000048f047825 */ /* 0x002fc800078e020a */
[--C-:B---3--:R-:W-:Y:S01]  /*142e0*/  IMAD.WIDE R6, R144, 0x4, R10.reuse ;  /* 0x0000000490067825 */ /* 0x108fe200078e020a */
[----:B------:R1:W-:Y:S03]  /*142f0*/  STL.64 [R1+0xd20], R4 ;  /* 0x000d200401007387 */ /* 0x0003e60000100a00 */
[--C-:B----4-:R-:W-:Y:S01]  /*14300*/  IMAD.WIDE R2, R145, 0x4, R10.reuse ;  /* 0x0000000491027825 */ /* 0x110fe200078e020a */
        /* <DEDUP_REMOVED lines=18> */
[----:B------:R-:W-:Y:S04]  /*14430*/  STL.64 [R1+0xcd0], R6 ;  /* 0x000cd00601007387 */ /* 0x000fe80000100a00 */
[----:B------:R-:W3:Y:S01]  /*14440*/  LDL.LU R176, [R1+0x98] ;  /* 0x0000980001b07983 */ /* 0x000ee20000300800 */
[----:B-1----:R-:W-:-:S03]  /*14450*/  IMAD.WIDE R4, R155, 0x4, R10 ;  /* 0x000000049b047825 */ /* 0x002fc600078e020a */
[----:B------:R1:W-:Y:S04]  /*14460*/  STL.64 [R1+0xcc8], R2 ;  /* 0x000cc80201007387 */ /* 0x0003e80000100a00 */
[----:B------:R4:W-:Y:S04]  /*14470*/  STL.64 [R1+0xcc0], R4 ;  /* 0x000cc00401007387 */ /* 0x0009e80000100a00 */
[----:B------:R-:W3:Y:S01]  /*14480*/  LDL.LU R175, [R1+0x9c] ;  /* 0x00009c0001af7983 */ /* 0x000ee20000300800 */
[----:B-1----:R-:W-:-:S04]  /*14490*/  IMAD.WIDE R2, R156, 0x4, R10 ;  /* 0x000000049c027825 */ /* 0x002fc800078e020a */
[--C-:B----4-:R-:W-:Y:S01]  /*144a0*/  IMAD.WIDE R4, R157, 0x4, R10.reuse ;  /* 0x000000049d047825 */ /* 0x110fe200078e020a */
[----:B------:R1:W-:Y:S04]  /*144b0*/  STL.64 [R1+0xcb8], R2 ;  /* 0x000cb80201007387 */ /* 0x0003e80000100a00 */
[----:B------:R4:W-:Y:S04]  /*144c0*/  STL.64 [R1+0xcb0], R4 ;  /* 0x000cb00401007387 */ /* 0x0009e80000100a00 */
[----:B------:R-:W3:Y:S01]  /*144d0*/  LDL.LU R174, [R1+0xa0] ;  /* 0x0000a00001ae7983 */ /* 0x000ee20000300800 */
[----:B-1----:R-:W-:-:S04]  /*144e0*/  IMAD.WIDE R2, R158, 0x4, R10 ;  /* 0x000000049e027825 */ /* 0x002fc800078e020a */
[--C-:B----4-:R-:W-:Y:S01]  /*144f0*/  IMAD.WIDE R4, R159, 0x4, R10.reuse ;  /* 0x000000049f047825 */ /* 0x110fe200078e020a */
[----:B------:R1:W-:Y:S04]  /*14500*/  STL.64 [R1+0xca8], R2 ;  /* 0x000ca80201007387 */ /* 0x0003e80000100a00 */
[----:B------:R-:W4:Y:S04]  /*14510*/  LDL.LU R173, [R1+0xa4] ;  /* 0x0000a40001ad7983 */ /* 0x000f280000300800 */
[----:B------:R1:W-:Y:S02]  /*14520*/  STL.64 [R1+0xca0], R4 ;  /* 0x000ca00401007387 */ /* 0x0003e40000100a00 */
[----:B-1----:R-:W-:-:S05]  /*14530*/  IMAD.WIDE R2, R160, 0x4, R10 ;  /* 0x00000004a0027825 */ /* 0x002fca00078e020a */
[----:B------:R1:W-:Y:S01]  /*14540*/  STL.64 [R1+0xc98], R2 ;  /* 0x000c980201007387 */ /* 0x0003e20000100a00 */
[----:B------:R-:W-:-:S03]  /*14550*/  IMAD.WIDE R4, R161, 0x4, R10 ;  /* 0x00000004a1047825 */ /* 0x000fc600078e020a */
[----:B------:R-:W4:Y:S04]  /*14560*/  LDL.LU R172, [R1+0xa8] ;  /* 0x0000a80001ac7983 */ /* 0x000f280000300800 */
[----:B------:R1:W-:Y:S04]  /*14570*/  STL.64 [R1+0xc90], R4 ;  /* 0x000c900401007387 */ /* 0x0003e80000100a00 */
[----:B------:R-:W2:Y:S01]  /*14580*/  LDL.LU R171, [R1+0xb0] ;  /* 0x0000b00001ab7983 */ /* 0x000ea20000300800 */
[----:B-1----:R-:W-:-:S04]  /*14590*/  IMAD.WIDE R2, R162, 0x4, R10 ;  /* 0x00000004a2027825 */ /* 0x002fc800078e020a */
[--C-:B------:R-:W-:Y:S01]  /*145a0*/  IMAD.WIDE R4, R163, 0x4, R10.reuse ;  /* 0x00000004a3047825 */ /* 0x100fe200078e020a */
[----:B------:R1:W-:Y:S04]  /*145b0*/  STL.64 [R1+0xc88], R2 ;  /* 0x000c880201007387 */ /* 0x0003e80000100a00 */
[----:B------:R-:W4:Y:S01]  /*145c0*/  LDL.LU R231, [R1+0xb4] ;  /* 0x0000b40001e77983 */ /* 0x000f220000300800 */
[--C-:B------:R-:W-:Y:S02]  /*145d0*/  IMAD.WIDE R6, R166, 0x4, R10.reuse ;  /* 0x00000004a6067825 */ /* 0x100fe400078e020a */
[----:B------:R-:W4:Y:S01]  /*145e0*/  LDC R166, c[0x0][0x230] ;  /* 0x00008c00ffa67b82 */ /* 0x000f220000000800 */
[----:B------:R1:W-:Y:S02]  /*145f0*/  STL.64 [R1+0xc80], R4 ;  /* 0x000c800401007387 */ /* 0x0003e40000100a00 */
[----:B-1----:R-:W-:-:S04]  /*14600*/  IMAD.WIDE R2, R164, 0x4, R10 ;  /* 0x00000004a4027825 */ /* 0x002fc800078e020a */
[--C-:B------:R-:W-:Y:S01]  /*14610*/  IMAD.WIDE R4, R165, 0x4, R10.reuse ;  /* 0x00000004a5047825 */ /* 0x100fe200078e020a */
[----:B------:R1:W-:Y:S04]  /*14620*/  STL.64 [R1+0xc78], R2 ;  /* 0x000c780201007387 */ /* 0x0003e80000100a00 */
[----:B------:R1:W-:Y:S04]  /*14630*/  STL.64 [R1+0xc70], R4 ;  /* 0x000c700401007387 */ /* 0x0003e80000100a00 */
[----:B------:R1:W-:Y:S02]  /*14640*/  STL.64 [R1+0xc68], R6 ;  /* 0x000c680601007387 */ /* 0x0003e40000100a00 */
[----:B-1----:R-:W-:-:S02]  /*14650*/  IMAD.WIDE R2, R167, 0x4, R10 ;  /* 0x00000004a7027825 */ /* 0x002fc400078e020a */
[----:B------:R-:W1:Y:S02]  /*14660*/  LDC R167, c[0x0][0x230] ;  /* 0x00008c00ffa77b82 */ /* 0x000e640000000800 */
[--C-:B------:R-:W-:Y:S01]  /*14670*/  IMAD.WIDE R4, R168, 0x4, R10.reuse ;  /* 0x00000004a8047825 */ /* 0x100fe200078e020a */
[----:B------:R-:W-:Y:S03]  /*14680*/  STL.64 [R1+0xc60], R2 ;  /* 0x000c600201007387 */ /* 0x000fe60000100a00 */
[--C-:B------:R-:W-:Y:S01]  /*14690*/  IMAD.WIDE R6, R169, 0x4, R10.reuse ;  /* 0x00000004a9067825 */ /* 0x100fe200078e020a */
[----:B------:R-:W-:Y:S04]  /*146a0*/  STL.64 [R1+0xc58], R4 ;  /* 0x000c580401007387 */ /* 0x000fe80000100a00 */
[----:B------:R1:W-:Y:S02]  /*146b0*/  STL.64 [R1+0xc50], R6 ;  /* 0x000c500601007387 */ /* 0x0003e40000100a00 */
[----:B-1----:R-:W1:Y:S01]  /*146c0*/  S2R R6, SR_TID.X ;  /* 0x0000000000067919 */ /* 0x002e620000002100 */
[----:B------:R-:W1:Y:S01]  /*146d0*/  LDC R7, c[0x0][0x230] ;  /* 0x00008c00ff077b82 */ /* 0x000e620000000800 */
[----:B------:R-:W-:-:S05]  /*146e0*/  IMAD.WIDE R2, R232, 0x4, R10 ;  /* 0x00000004e8027825 */ /* 0x000fca00078e020a */
[----:B------:R1:W-:Y:S01]  /*146f0*/  STL.64 [R1+0xc48], R2 ;  /* 0x000c480201007387 */ /* 0x0003e20000100a00 */
[----:B------:R-:W-:Y:S01]  /*14700*/  IMAD.WIDE R4, R107, 0x4, R10 ;  /* 0x000000046b047825 */ /* 0x000fe200078e020a */
[----:B-1----:R-:W1:Y:S03]  /*14710*/  LDC R3, c[0x0][0x230] ;  /* 0x00008c00ff037b82 */ /* 0x002e660000000800 */
[----:B------:R-:W-:Y:S01]  /*14720*/  VIADD R2, R7, 0xffffffc0 ;  /* 0xffffffc007027836 */ /* 0x000fe20000000000 */
[----:B------:R-:W-:Y:S01]  /*14730*/  LOP3.LUT R236, R6, 0x1f, RZ, 0xc0, !PT ;  /* 0x0000001f06ec7812 */ /* 0x000fe200078ec0ff */
[----:B------:R1:W-:Y:S03]  /*14740*/  STL.64 [R1+0xc40], R4 ;  /* 0x000c400401007387 */ /* 0x0003e60000100a00 */
[----:B------:R-:W4:Y:S01]  /*14750*/  LDC R7, c[0x0][0x230] ;  /* 0x00008c00ff077b82 */ /* 0x000f220000000800 */
[----:B------:R-:W-:-:S04]  /*14760*/  ISETP.GE.AND P0, PT, R236, R2, PT ;  /* 0x00000002ec00720c */ /* 0x000fc80003f06270 */
[----:B------:R-:W-:Y:S02]  /*14770*/  SEL R0, RZ, 0x4, P0 ;  /* 0x00000004ff007807 */ /* 0x000fe40000000000 */
[----:B------:R-:W-:Y:S01]  /*14780*/  LOP3.LUT R6, R6, 0x1f, RZ, 0xc0, !PT ;  /* 0x0000001f06067812 */ /* 0x000fe200078ec0ff */
[----:B-1----:R-:W1:Y:S01]  /*14790*/  LDC R4, c[0x0][0x230] ;  /* 0x00008c00ff047b82 */ /* 0x002e620000000800 */
[----:B--2---:R-:W-:-:S04]  /*147a0*/  LEA R18, P0, R171, UR6, 0x2 ;  /* 0x00000006ab127c11 */ /* 0x004fc8000f8010ff */
[----:B------:R-:W-:Y:S02]  /*147b0*/  LEA.HI.X.SX32 R19, R171, UR7, 0x2, P0 ;  /* 0x00000007ab137c11 */ /* 0x000fe400080f16ff */
[----:B------:R-:W-:-:S04]  /*147c0*/  LEA R22, P0, R8, UR6, 0x2 ;  /* 0x0000000608167c11 */ /* 0x000fc8000f8010ff */
[----:B------:R-:W-:Y:S02]  /*147d0*/  LEA.HI.X.SX32 R23, R8, UR7, 0x2, P0 ;  /* 0x0000000708177c11 */ /* 0x000fe400080f16ff */
[----:B------:R-:W2:Y:S01]  /*147e0*/  LDL.LU R8, [R1+0x5610] ;  /* 0x0056100001087983 */ /* 0x000ea20000300800 */
[C---:B---3--:R-:W-:Y:S02]  /*147f0*/  LEA R10, P4, R175.reuse, UR6, 0x2 ;  /* 0x00000006af0a7c11 */ /* 0x048fe4000f8810ff */
[----:B------:R-:W-:Y:S02]  /*14800*/  LEA R12, P3, R174, UR6, 0x2 ;  /* 0x00000006ae0c7c11 */ /* 0x000fe4000f8610ff */
[----:B------:R-:W-:Y:S02]  /*14810*/  LEA.HI.X.SX32 R11, R175, UR7, 0x2, P4 ;  /* 0x00000007af0b7c11 */ /* 0x000fe4000a0f16ff */
[----:B----4-:R-:W-:Y:S02]  /*14820*/  LEA R14, P4, R173, UR6, 0x2 ;  /* 0x00000006ad0e7c11 */ /* 0x010fe4000f8810ff */
[----:B------:R-:W-:-:S02]  /*14830*/  LEA R24, P2, R176, UR6, 0x2 ;  /* 0x00000006b0187c11 */ /* 0x000fc4000f8410ff */
[----:B------:R-:W-:Y:S02]  /*14840*/  LEA.HI.X.SX32 R13, R174, UR7, 0x2, P3 ;  /* 0x00000007ae0d7c11 */ /* 0x000fe400098f16ff */
[----:B------:R-:W-:Y:S02]  /*14850*/  LEA.HI.X.SX32 R15, R173, UR7, 0x2, P4 ;  /* 0x00000007ad0f7c11 */ /* 0x000fe4000a0f16ff */
[----:B------:R-:W-:Y:S02]  /*14860*/  LEA.HI.X.SX32 R25, R176, UR7, 0x2, P2 ;  /* 0x00000007b0197c11 */ /* 0x000fe400090f16ff */
[----:B------:R-:W-:Y:S02]  /*14870*/  LEA R16, P3, R172, UR6, 0x2 ;  /* 0x00000006ac107c11 */ /* 0x000fe4000f8610ff */
[----:B------:R-:W-:Y:S02]  /*14880*/  LEA R20, P4, R231, UR6, 0x2 ;  /* 0x00000006e7147c11 */ /* 0x000fe4000f8810ff */
[----:B------:R-:W-:-:S02]  /*14890*/  PLOP3.LUT P2, PT, PT, PT, UP0, 0x80, 0x0 ;  /* 0x000000000000781c */ /* 0x000fc40003f4f008 */
[----:B------:R-:W-:Y:S02]  /*148a0*/  LOP3.LUT R6, R6, 0x20, RZ, 0xfc, !PT ;  /* 0x0000002006067812 */ /* 0x000fe400078efcff */
[----:B------:R-:W-:Y:S02]  /*148b0*/  LEA.HI.X.SX32 R17, R172, UR7, 0x2, P3 ;  /* 0x00000007ac117c11 */ /* 0x000fe400098f16ff */
[----:B------:R-:W-:Y:S02]  /*148c0*/  LEA.HI.X.SX32 R21, R231, UR7, 0x2, P4 ;  /* 0x00000007e7157c11 */ /* 0x000fe4000a0f16ff */
[----:B------:R-:W-:Y:S02]  /*148d0*/  ISETP.GE.U32.AND P3, PT, R2, 0x7fffff81, PT ;  /* 0x7fffff810200780c */ /* 0x000fe40003f66070 */
[----:B------:R-:W-:Y:S02]  /*148e0*/  SEL R0, R0, RZ, P2 ;  /* 0x000000ff00007207 */ /* 0x000fe40001000000 */
[----:B------:R-:W-:Y:S01]  /*148f0*/  ISETP.GE.AND P4, PT, R6, R2, PT ;  /* 0x000000020600720c */ /* 0x000fe20003f86270 */
[----:B------:R-:W-:Y:S01]  /*14900*/  VIADD R2, R3, 0xffffffff ;  /* 0xffffffff03027836 */ /* 0x000fe20000000000 */
[----:B------:R-:W-:Y:S01]  /*14910*/  ISETP.NE.U32.AND P0, PT, R0, RZ, PT ;  /* 0x000000ff0000720c */ /* 0x000fe20003f05070 */
[----:B------:R-:W-:Y:S01]  /*14920*/  IMAD.SHL.U32 R5, R236, 0x4, RZ ;  /* 0x00000004ec057824 */ /* 0x000fe200078e00ff */
[----:B------:R-:W-:Y:S01]  /*14930*/  SEL R0, RZ, 0x4, P4 ;  /* 0x00000004ff007807 */ /* 0x000fe20002000000 */
[----:B------:R-:W3:Y:S01]  /*14940*/  LDC R6, c[0x0][0x230] ;  /* 0x00008c00ff067b82 */ /* 0x000ee20000000800 */
[----:B------:R-:W-:Y:S01]  /*14950*/  ISETP.GE.U32.AND P4, PT, R2, 0x7fffffc0, PT ;  /* 0x7fffffc00200780c */ /* 0x000fe20003f86070 */
[----:B-1----:R-:W-:-:S02]  /*14960*/  VIADD R2, R4, 0xfffffffb ;  /* 0xfffffffb04027836 */ /* 0x002fc40000000000 */
[----:B------:R-:W-:Y:S01]  /*14970*/  VIADD R4, R5, UR4 ;  /* 0x0000000405047c36 */ /* 0x000fe20008000000 */
[----:B------:R-:W-:Y:S02]  /*14980*/  SEL R0, R0, RZ, P2 ;  /* 0x000000ff00007207 */ /* 0x000fe40001000000 */
[----:B------:R-:W-:Y:S01]  /*14990*/  ISETP.GE.U32.AND P2, PT, R2, 0x7fffffbc, PT ;  /* 0x7fffffbc0200780c */ /* 0x000fe20003f46070 */
[----:B------:R-:W-:Y:S02]  /*149a0*/  VIADD R3, R7, 0xfffffff7 ;  /* 0xfffffff707037836 */ /* 0x000fe40000000000 */
[----:B------:R-:W1:Y:S04]  /*149b0*/  LDC R7, c[0x0][0x230] ;  /* 0x00008c00ff077b82 */ /* 0x000e680000000800 */
[----:B------:R-:W-:Y:S01]  /*149c0*/  @!PT LDS RZ, [RZ] ;  /* 0x00000000fffff984 */ /* 0x000fe20000000800 */
[----:B------:R-:W-:Y:S01]  /*149d0*/  @!PT LDS RZ, [RZ] ;  /* 0x00000000fffff984 */ /* 0x000fe20000000800 */
[----:B------:R-:W-:Y:S01]  /*149e0*/  @!PT LDS RZ, [RZ] ;  /* 0x00000000fffff984 */ /* 0x000fe20000000800 */
[----:B------:R-:W-:Y:S04]  /*149f0*/  LDGSTS.E [R4], desc[UR34][R24.64], !P4 ;  /* 0x0000000018047fae */ /* 0x000fe8000e121862 */
[----:B------:R-:W-:Y:S04]  /*14a00*/  LDGSTS.E [R4+0x80], desc[UR34][R10.64], !P4 ;  /* 0x000800000a047fae */ /* 0x000fe8000e121862 */
[----:B------:R-:W-:Y:S04]  /*14a10*/  LDGSTS.E [R4+0x100], desc[UR34][R12.64], !P4 ;  /* 0x001000000c047fae */ /* 0x000fe8000e121862 */
[----:B------:R-:W-:Y:S04]  /*14a20*/  LDGSTS.E [R4+0x180], desc[UR34][R14.64], !P4 ;  /* 0x001800000e047fae */ /* 0x000fe8000e121862 */
[----:B------:R-:W-:Y:S04]  /*14a30*/  LDGSTS.E [R4+0x200], desc[UR34][R16.64], !P4 ;  /* 0x0020000010047fae */ /* 0x000fe8000e121862 */
[----:B------:R-:W-:Y:S04]  /*14a40*/  LDGSTS.E [R4+0x280], desc[UR34][R18.64], !P4 ;  /* 0x0028000012047fae */ /* 0x000fe8000e121862 */
[----:B------:R-:W-:Y:S04]  /*14a50*/  LDGSTS.E [R4+0x300], desc[UR34][R20.64], !P4 ;  /* 0x0030000014047fae */ /* 0x000fe8000e121862 */
[----:B------:R-:W-:Y:S01]  /*14a60*/  LDGSTS.E [R4+0x380], desc[UR34][R22.64], !P4 ;  /* 0x0038000016047fae */ /* 0x000fe2000e121862 */
[----:B------:R-:W-:Y:S01]  /*14a70*/  ISETP.GE.U32.AND P4, PT, R3, 0x7fffffb8, PT ;  /* 0x7fffffb80300780c */ /* 0x000fe20003f86070 */
[----:B---3--:R-:W-:-:S02]  /*14a80*/  VIADD R6, R6, 0xfffffff3 ;  /* 0xfffffff306067836 */ /* 0x008fc40000000000 */
[----:B--2---:R-:W-:-:S04]  /*14a90*/  IMAD.SHL.U32 R2, R8, 0x4, RZ ;  /* 0x0000000408027824 */ /* 0x004fc800078e00ff */
[----:B------:R-:W-:-:S04]  /*14aa0*/  IMAD.WIDE R40, R2, 0x4, R24 ;  /* 0x0000000402287825 */ /* 0x000fc800078e0218 */
[C---:B------:R-:W-:Y:S01]  /*14ab0*/  IMAD.WIDE R38, R2.reuse, 0x4, R10 ;  /* 0x0000000402267825 */ /* 0x040fe200078e020a */
[----:B------:R2:W-:Y:S03]  /*14ac0*/  LDGSTS.E [R4+0x1000], desc[UR34][R40.64], !P2 ;  /* 0x0100000028047fae */ /* 0x0005e6000d121862 */
[C---:B------:R-:W-:Y:S01]  /*14ad0*/  IMAD.WIDE R36, R2.reuse, 0x4, R12 ;  /* 0x0000000402247825 */ /* 0x040fe200078e020c */
[----:B------:R3:W-:Y:S03]  /*14ae0*/  LDGSTS.E [R4+0x1080], desc[UR34][R38.64], !P2 ;  /* 0x0108000026047fae */ /* 0x0007e6000d121862 */
[----:B------:R-:W-:Y:S01]  /*14af0*/  IMAD.WIDE R34, R2, 0x4, R14 ;  /* 0x0000000402227825 */ /* 0x000fe200078e020e */
[----:B------:R4:W-:Y:S03]  /*14b00*/  LDGSTS.E [R4+0x1100], desc[UR34][R36.64], !P2 ;  /* 0x0110000024047fae */ /* 0x0009e6000d121862 */
[----:B------:R-:W-:-:S02]  /*14b10*/  IMAD.SHL.U32 R3, R8, 0x8, RZ ;  /* 0x0000000808037824 */ /* 0x000fc400078e00ff */
[C---:B------:R-:W-:Y:S01]  /*14b20*/  IMAD.WIDE R32, R2.reuse, 0x4, R16 ;  /* 0x0000000402207825 */ /* 0x040fe200078e0210 */
[----:B------:R2:W-:Y:S03]  /*14b30*/  STL.64 [R1+0xa40], R40 ;  /* 0x000a402801007387 */ /* 0x0005e60000100a00 */
[C---:B------:R-:W-:Y:S01]  /*14b40*/  IMAD.WIDE R30, R2.reuse, 0x4, R18 ;  /* 0x00000004021e7825 */ /* 0x040fe200078e0212 */
[----:B------:R1:W-:Y:S03]  /*14b50*/  LDGSTS.E [R4+0x1180], desc[UR34][R34.64], !P2 ;  /* 0x0118000022047fae */ /* 0x0003e6000d121862 */
[C---:B------:R-:W-:Y:S01]  /*14b60*/  IMAD.WIDE R28, R2.reuse, 0x4, R20 ;  /* 0x00000004021c7825 */ /* 0x040fe200078e0214 */
[----:B------:R3:W-:Y:S03]  /*14b70*/  STL.64 [R1+0xa38], R38 ;  /* 0x000a382601007387 */ /* 0x0007e60000100a00 */
[----:B------:R-:W-:Y:S01]  /*14b80*/  IMAD.WIDE R26, R2, 0x4, R22 ;  /* 0x00000004021a7825 */ /* 0x000fe200078e0216 */
[----:B------:R1:W-:Y:S03]  /*14b90*/  LDGSTS.E [R4+0x1200], desc[UR34][R32.64], !P2 ;  /* 0x0120000020047fae */ /* 0x0003e6000d121862 */
[C---:B------:R-:W-:Y:S01]  /*14ba0*/  IMAD.WIDE R42, R3.reuse, 0x4, R24 ;  /* 0x00000004032a7825 */ /* 0x040fe200078e0218 */
[----:B------:R4:W-:Y:S03]  /*14bb0*/  STL.64 [R1+0xa28], R36 ;  /* 0x000a282401007387 */ /* 0x0009e60000100a00 */
[C---:B--2---:R-:W-:Y:S01]  /*14bc0*/  IMAD.WIDE R40, R3.reuse, 0x4, R10 ;  /* 0x0000000403287825 */ /* 0x044fe200078e020a */
[----:B------:R2:W-:Y:S03]  /*14bd0*/  LDGSTS.E [R4+0x1280], desc[UR34][R30.64], !P2 ;  /* 0x012800001e047fae */ /* 0x0005e6000d121862 */
[C---:B---3--:R-:W-:Y:S01]  /*14be0*/  IMAD.WIDE R38, R3.reuse, 0x4, R12 ;  /* 0x0000000403267825 */ /* 0x048fe200078e020c */
[----:B------:R1:W-:Y:S04]  /*14bf0*/  STL.64 [R1+0xa20], R34 ;  /* 0x000a202201007387 */ /* 0x0003e80000100a00 */
[----:B------:R3:W-:Y:S01]  /*14c00*/  LDGSTS.E [R4+0x1300], desc[UR34][R28.64], !P2 ;  /* 0x013000001c047fae */ /* 0x0007e2000d121862 */
[----:B----4-:R-:W-:-:S03]  /*14c10*/  IMAD.WIDE R36, R3, 0x4, R14 ;  /* 0x0000000403247825 */ /* 0x010fc600078e020e */
[----:B------:R4:W-:Y:S04]  /*14c20*/  STL.64 [R1+0xa18], R32 ;  /* 0x000a182001007387 */ /* 0x0009e80000100a00 */
[----:B------:R3:W-:Y:S01]  /*14c30*/  LDGSTS.E [R4+0x1380], desc[UR34][R26.64], !P2 ;  /* 0x013800001a047fae */ /* 0x0007e2000d121862 */
[----:B-1----:R-:W-:-:S03]  /*14c40*/  IMAD.WIDE R34, R3, 0x4, R16 ;  /* 0x0000000403227825 */ /* 0x002fc600078e0210 */
[----:B------:R2:W-:Y:S01]  /*14c50*/  STL.64 [R1+0xa10], R30 ;  /* 0x000a101e01007387 */ /* 0x0005e20000100a00 */
[----:B------:R-:W-:Y:S02]  /*14c60*/  VIADD R2, R9, 0xffffffef ;  /* 0xffffffef09027836 */ /* 0x000fe40000000000 */
[C---:B----4-:R-:W-:Y:S01]  /*14c70*/  IMAD.WIDE R32, R3.reuse, 0x4, R18 ;  /* 0x0000000403207825 */ /* 0x050fe200078e0212 */
[----:B------:R1:W-:Y:S01]  /*14c80*/  LDGSTS.E [R4+0x2000], desc[UR34][R42.64], !P4 ;  /* 0x020000002a047fae */ /* 0x0003e2000e121862 */
[----:B------:R-:W-:Y:S01]  /*14c90*/  ISETP.GE.U32.AND P2, PT, R6, 0x7fffffb4, PT ;  /* 0x7fffffb40600780c */ /* 0x000fe20003f46070 */
[----:B------:R-:W4:Y:S02]  /*14ca0*/  LDC R9, c[0x0][0x230] ;  /* 0x00008c00ff097b82 */ /* 0x000f240000000800 */
[----:B------:R3:W-:Y:S01]  /*14cb0*/  STL.64 [R1+0xa08], R28 ;  /* 0x000a081c01007387 */ /* 0x0007e20000100a00 */
[----:B--2---:R-:W-:-:S03]  /*14cc0*/  IMAD.WIDE R30, R3, 0x4, R20 ;  /* 0x00000004031e7825 */ /* 0x004fc600078e0214 */
[----:B------:R2:W-:Y:S04]  /*14cd0*/  LDGSTS.E [R4+0x2080], desc[UR34][R40.64], !P4 ;  /* 0x0208000028047fae */ /* 0x0005e8000e121862 */
[----:B------:R2:W-:Y:S01]  /*14ce0*/  LDGSTS.E [R4+0x2100], desc[UR34][R38.64], !P4 ;  /* 0x0210000026047fae */ /* 0x0005e2000e121862 */
[----:B---3--:R-:W-:-:S03]  /*14cf0*/  IMAD.WIDE R28, R3, 0x4, R22 ;  /* 0x00000004031c7825 */ /* 0x008fc600078e0216 */
[----:B------:R3:W-:Y:S04]  /*14d00*/  LDGSTS.E [R4+0x2180], desc[UR34][R36.64], !P4 ;  /* 0x0218000024047fae */ /* 0x0007e8000e121862 */
[----:B------:R1:W-:Y:S04]  /*14d10*/  STL.64 [R1+0xa00], R26 ;  /* 0x000a001a01007387 */ /* 0x0003e80000100a00 */
[----:B------:R3:W-:Y:S04]  /*14d20*/  LDGSTS.E [R4+0x2200], desc[UR34][R34.64], !P4 ;  /* 0x0220000022047fae */ /* 0x0007e8000e121862 */
[----:B------:R4:W-:Y:S01]  /*14d30*/  LDGSTS.E [R4+0x2280], desc[UR34][R32.64], !P4 ;  /* 0x0228000020047fae */ /* 0x0009e2000e121862 */
[----:B-1----:R-:W1:Y:S03]  /*14d40*/  LDC R26, c[0x0][0x230] ;  /* 0x00008c00ff1a7b82 */ /* 0x002e660000000800 */
[----:B------:R4:W-:Y:S04]  /*14d50*/  LDGSTS.E [R4+0x2300], desc[UR34][R30.64], !P4 ;  /* 0x023000001e047fae */ /* 0x0009e8000e121862 */
[----:B------:R4:W-:Y:S01]  /*14d60*/  LDGSTS.E [R4+0x2380], desc[UR34][R28.64], !P4 ;  /* 0x023800001c047fae */ /* 0x0009e2000e121862 */
[----:B------:R-:W-:Y:S01]  /*14d70*/  ISETP.GE.U32.AND P4, PT, R2, 0x7fffffb0, PT ;  /* 0x7fffffb00200780c */ /* 0x000fe20003f86070 */
[----:B------:R-:W-:-:S02]  /*14d80*/  IMAD R2, R8, 0xc, RZ ;  /* 0x0000000c08027824 */ /* 0x000fc400078e02ff */
[----:B------:R2:W-:Y:S04]  /*14d90*/  STL.64 [R1+0x938], R42 ;  /* 0x0009382a01007387 */ /* 0x0005e80000100a00 */
[----:B------:R3:W-:Y:S01]  /*14da0*/  STL.64 [R1+0x930], R40 ;  /* 0x0009302801007387 */ /* 0x0007e20000100a00 */
[----:B------:R-:W-:-:S03]  /*14db0*/  IMAD.SHL.U32 R3, R8, 0x10, RZ ;  /* 0x0000001008037824 */ /* 0x000fc600078e00ff */
[----:B------:R4:W-:Y:S01]  /*14dc0*/  STL.64 [R1+0x928], R38 ;  /* 0x0009282601007387 */ /* 0x0009e20000100a00 */
[----:B--2---:R-:W-:-:S03]  /*14dd0*/  IMAD.WIDE R42, R2, 0x4, R24 ;  /* 0x00000004022a7825 */ /* 0x004fc600078e0218 */
[----:B------:R2:W-:Y:S01]  /*14de0*/  STL.64 [R1+0x920], R36 ;  /* 0x0009202401007387 */ /* 0x0005e20000100a00 */
[----:B---3--:R-:W-:-:S03]  /*14df0*/  IMAD.WIDE R40, R2, 0x4, R10 ;  /* 0x0000000402287825 */ /* 0x008fc600078e020a */
[----:B------:R3:W-:Y:S01]  /*14e00*/  STL.64 [R1+0x918], R34 ;  /* 0x0009182201007387 */ /* 0x0007e20000100a00 */
[----:B----4-:R-:W-:-:S03]  /*14e10*/  IMAD.WIDE R38, R2, 0x4, R12 ;  /* 0x0000000402267825 */ /* 0x010fc600078e020c */
[----:B------:R4:W-:Y:S01]  /*14e20*/  STL.64 [R1+0x910], R32 ;  /* 0x0009102001007387 */ /* 0x0009e20000100a00 */
[----:B--2---:R-:W-:-:S03]  /*14e30*/  IMAD.WIDE R36, R2, 0x4, R14 ;  /* 0x0000000402247825 */ /* 0x004fc600078e020e */
[----:B------:R2:W-:Y:S01]  /*14e40*/  STL.64 [R1+0x908], R30 ;  /* 0x0009081e01007387 */ /* 0x0005e20000100a00 */
[----:B---3--:R-:W-:-:S03]  /*14e50*/  IMAD.WIDE R34, R2, 0x4, R16 ;  /* 0x0000000402227825 */ /* 0x008fc600078e0210 */
[----:B------:R3:W-:Y:S01]  /*14e60*/  LDGSTS.E [R4+0x3000], desc[UR34][R42.64], !P2 ;  /* 0x030000002a047fae */ /* 0x0007e2000d121862 */
[----:B----4-:R-:W-:-:S03]  /*14e70*/  IMAD.WIDE R32, R2, 0x4, R18 ;  /* 0x0000000402207825 */ /* 0x010fc600078e0212 */
[----:B------:R4:W-:Y:S01]  /*14e80*/  STL.64 [R1+0x900], R28 ;  /* 0x0009001c01007387 */ /* 0x0009e20000100a00 */
[----:B--2---:R-:W-:-:S03]  /*14e90*/  IMAD.WIDE R30, R2, 0x4, R20 ;  /* 0x00000004021e7825 */ /* 0x004fc600078e0214 */
[----:B------:R2:W-:Y:S04]  /*14ea0*/  LDGSTS.E [R4+0x3080], desc[UR34][R40.64], !P2 ;  /* 0x0308000028047fae */ /* 0x0005e8000d121862 */
[----:B------:R3:W-:Y:S01]  /*14eb0*/  STL.64 [R1+0x838], R42 ;  /* 0x0008382a01007387 */ /* 0x0007e20000100a00 */
[----:B----4-:R-:W-:-:S03]  /*14ec0*/  IMAD.WIDE R28, R2, 0x4, R22 ;  /* 0x00000004021c7825 */ /* 0x010fc600078e0216 */
[----:B------:R4:W-:Y:S04]  /*14ed0*/  LDGSTS.E [R4+0x3100], desc[UR34][R38.64], !P2 ;  /* 0x0310000026047fae */ /* 0x0009e8000d121862 */
[----:B------:R2:W-:Y:S04]  /*14ee0*/  STL.64 [R1+0x830], R40 ;  /* 0x0008302801007387 */ /* 0x0005e80000100a00 */
[----:B------:R4:W-:Y:S01]  /*14ef0*/  LDGSTS.E [R4+0x3180], desc[UR34][R36.64], !P2 ;  /* 0x0318000024047fae */ /* 0x0009e2000d121862 */
[----:B---3--:R-:W-:-:S03]  /*14f00*/  IMAD.WIDE R42, R3, 0x4, R24 ;  /* 0x00000004032a7825 */ /* 0x008fc600078e0218 */
[----:B------:R4:W-:Y:S04]  /*14f10*/  STL.64 [R1+0x828], R38 ;  /* 0x0008282601007387 */ /* 0x0009e80000100a00 */
[----:B------:R3:W-:Y:S01]  /*14f20*/  LDGSTS.E [R4+0x3200], desc[UR34][R34.64], !P2 ;  /* 0x0320000022047fae */ /* 0x0007e2000d121862 */
[----:B--2---:R-:W-:-:S03]  /*14f30*/  IMAD.WIDE R40, R3, 0x4, R10 ;  /* 0x0000000403287825 */ /* 0x004fc600078e020a */
[----:B------:R2:W-:Y:S01]  /*14f40*/  STL.64 [R1+0x820], R36 ;  /* 0x0008202401007387 */ /* 0x0005e20000100a00 */
[----:B------:R-:W-:Y:S02]  /*14f50*/  VIADD R6, R7, 0xffffffeb ;  /* 0xffffffeb07067836 */ /* 0x000fe40000000000 */
[----:B-1----:R-:W-:Y:S01]  /*14f60*/  VIADD R2, R26, 0xffffffe7 ;  /* 0xffffffe71a027836 */ /* 0x002fe20000000000 */
[----:B------:R1:W-:Y:S01]  /*14f70*/  LDGSTS.E [R4+0x3280], desc[UR34][R32.64], !P2 ;  /* 0x0328000020047fae */ /* 0x0003e2000d121862 */
[C---:B----4-:R-:W-:Y:S01]  /*14f80*/  IMAD.WIDE R38, R3.reuse, 0x4, R12 ;  /* 0x0000000403267825 */ /* 0x050fe200078e020c */
[----:B------:R-:W4:Y:S02]  /*14f90*/  LDC R7, c[0x0][0x230] ;  /* 0x00008c00ff077b82 */ /* 0x000f240000000800 */
[----:B------:R3:W-:Y:S04]  /*14fa0*/  STL.64 [R1+0x818], R34 ;  /* 0x0008182201007387 */ /* 0x0007e80000100a00 */
[----:B------:R1:W-:Y:S01]  /*14fb0*/  LDGSTS.E [R4+0x3300], desc[UR34][R30.64], !P2 ;  /* 0x033000001e047fae */ /* 0x0003e2000d121862 */
[C---:B--2---:R-:W-:Y:S01]  /*14fc0*/  IMAD.WIDE R36, R3.reuse, 0x4, R14 ;  /* 0x0000000403247825 */ /* 0x044fe200078e020e */
[----:B------:R-:W2:Y:S02]  /*14fd0*/  LDC R26, c[0x0][0x230] ;  /* 0x00008c00ff1a7b82 */ /* 0x000ea40000000800 */
[----:B------:R1:W-:Y:S04]  /*14fe0*/  STL.64 [R1+0x810], R32 ;  /* 0x0008102001007387 */ /* 0x0003e80000100a00 */
[----:B------:R1:W-:Y:S01]  /*14ff0*/  LDGSTS.E [R4+0x3380], desc[UR34][R28.64], !P2 ;  /* 0x033800001c047fae */ /* 0x0003e2000d121862 */
[----:B---3--:R-:W-:-:S03]  /*15000*/  IMAD.WIDE R34, R3, 0x4, R16 ;  /* 0x0000000403227825 */ /* 0x008fc600078e0210 */
[----:B------:R3:W-:Y:S01]  /*15010*/  STL.64 [R1+0x808], R30 ;  /* 0x0008081e01007387 */ /* 0x0007e20000100a00 */
[----:B-1----:R-:W-:-:S03]  /*15020*/  IMAD.WIDE R32, R3, 0x4, R18 ;  /* 0x0000000403207825 */ /* 0x002fc600078e0212 */
[----:B------:R1:W-:Y:S04]  /*15030*/  LDGSTS.E [R4+0x4000], desc[UR34][R42.64], !P4 ;  /* 0x040000002a047fae */ /* 0x0003e8000e121862 */
[----:B------:R1:W-:Y:S01]  /*15040*/  STL.64 [R1+0x800], R28 ;  /* 0x0008001c01007387 */ /* 0x0003e20000100a00 */
[----:B---3--:R-:W-:-:S03]  /*15050*/  IMAD.WIDE R30, R3, 0x4, R20 ;  /* 0x00000004031e7825 */ /* 0x008fc600078e0214 */
[----:B------:R3:W-:Y:S01]  /*15060*/  LDGSTS.E [R4+0x4080], desc[UR34][R40.64], !P4 ;  /* 0x0408000028047fae */ /* 0x0007e2000e121862 */
[----:B------:R-:W-:-:S03]  /*15070*/  ISETP.GE.U32.AND P2, PT, R6, 0x7fffffac, PT ;  /* 0x7fffffac0600780c */ /* 0x000fc60003f46070 */
[----:B------:R4:W-:Y:S01]  /*15080*/  LDGSTS.E [R4+0x4100], desc[UR34][R38.64], !P4 ;  /* 0x0410000026047fae */ /* 0x0009e2000e121862 */
[----:B-1----:R-:W-:-:S03]  /*15090*/  IMAD.WIDE R28, R3, 0x4, R22 ;  /* 0x00000004031c7825 */ /* 0x002fc600078e0216 */
[----:B------:R1:W-:Y:S04]  /*150a0*/  LDGSTS.E [R4+0x4180], desc[UR34][R36.64], !P4 ;  /* 0x0418000024047fae */ /* 0x0003e8000e121862 */
[----:B------:R2:W-:Y:S04]  /*150b0*/  LDGSTS.E [R4+0x4200], desc[UR34][R34.64], !P4 ;  /* 0x0420000022047fae */ /* 0x0005e8000e121862 */
[----:B------:R2:W-:Y:S04]  /*150c0*/  LDGSTS.E [R4+0x4280], desc[UR34][R32.64], !P4 ;  /* 0x0428000020047fae */ /* 0x0005e8000e121862 */
[----:B------:R2:W-:Y:S04]  /*150d0*/  LDGSTS.E [R4+0x4300], desc[UR34][R30.64], !P4 ;  /* 0x043000001e047fae */ /* 0x0005e8000e121862 */
[----:B------:R2:W-:Y:S01]  /*150e0*/  LDGSTS.E [R4+0x4380], desc[UR34][R28.64], !P4 ;  /* 0x043800001c047fae */ /* 0x0005e2000e121862 */
[----:B------:R-:W-:Y:S01]  /*150f0*/  ISETP.GE.U32.AND P4, PT, R2, 0x7fffffa8, PT ;  /* 0x7fffffa80200780c */ /* 0x000fe20003f86070 */
[----:B------:R-:W-:-:S02]  /*15100*/  IMAD R2, R8, 0x14, RZ ;  /* 0x0000001408027824 */ /* 0x000fc400078e02ff */
[----:B------:R3:W-:Y:S04]  /*15110*/  STL.64 [R1+0x738], R42 ;  /* 0x0007382a01007387 */ /* 0x0007e80000100a00 */
[----:B------:R4:W-:Y:S01]  /*15120*/  STL.64 [R1+0x730], R40 ;  /* 0x0007302801007387 */ /* 0x0009e20000100a00 */
[----:B------:R-:W-:-:S03]  /*15130*/  IMAD R3, R8, 0x18, RZ ;  /* 0x0000001808037824 */ /* 0x000fc600078e02ff */
[----:B------:R1:W-:Y:S01]  /*15140*/  STL.64 [R1+0x728], R38 ;  /* 0x0007282601007387 */ /* 0x0003e20000100a00 */
[----:B---3--:R-:W-:-:S03]  /*15150*/  IMAD.WIDE R42, R2, 0x4, R24 ;  /* 0x00000004022a7825 */ /* 0x008fc600078e0218 */
[----:B------:R3:W-:Y:S01]  /*15160*/  STL.64 [R1+0x720], R36 ;  /* 0x0007202401007387 */ /* 0x0007e20000100a00 */
[----:B----4-:R-:W-:-:S03]  /*15170*/  IMAD.WIDE R40, R2, 0x4, R10 ;  /* 0x0000000402287825 */ /* 0x010fc600078e020a */
[----:B------:R2:W-:Y:S01]  /*15180*/  STL.64 [R1+0x718], R34 ;  /* 0x0007182201007387 */ /* 0x0005e20000100a00 */
[----:B-1----:R-:W-:-:S03]  /*15190*/  IMAD.WIDE R38, R2, 0x4, R12 ;  /* 0x0000000402267825 */ /* 0x002fc600078e020c */
[----:B------:R1:W-:Y:S01]  /*151a0*/  STL.64 [R1+0x710], R32 ;  /* 0x0007102001007387 */ /* 0x0003e20000100a00 */
[----:B---3--:R-:W-:-:S03]  /*151b0*/  IMAD.WIDE R36, R2, 0x4, R14 ;  /* 0x0000000402247825 */ /* 0x008fc600078e020e */
[----:B------:R3:W-:Y:S01]  /*151c0*/  STL.64 [R1+0x708], R30 ;  /* 0x0007081e01007387 */ /* 0x0007e20000100a00 */
[----:B--2---:R-:W-:-:S03]  /*151d0*/  IMAD.WIDE R34, R2, 0x4, R16 ;  /* 0x0000000402227825 */ /* 0x004fc600078e0210 */
[----:B------:R2:W-:Y:S01]  /*151e0*/  LDGSTS.E [R4+0x5000], desc[UR34][R42.64], !P2 ;  /* 0x050000002a047fae */ /* 0x0005e2000d121862 */
[----:B-1----:R-:W-:-:S03]  /*151f0*/  IMAD.WIDE R32, R2, 0x4, R18 ;  /* 0x0000000402207825 */ /* 0x002fc600078e0212 */
[----:B------:R1:W-:Y:S01]  /*15200*/  STL.64 [R1+0x700], R28 ;  /* 0x0007001c01007387 */ /* 0x0003e20000100a00 */
[----:B---3--:R-:W-:-:S03]  /*15210*/  IMAD.WIDE R30, R2, 0x4, R20 ;  /* 0x00000004021e7825 */ /* 0x008fc600078e0214 */
[----:B------:R3:W-:Y:S04]  /*15220*/  LDGSTS.E [R4+0x5080], desc[UR34][R40.64], !P2 ;  /* 0x0508000028047fae */ /* 0x0007e8000d121862 */
[----:B------:R2:W-:Y:S01]  /*15230*/  STL.64 [R1+0x638], R42 ;  /* 0x0006382a01007387 */ /* 0x0005e20000100a00 */
[----:B-1----:R-:W-:-:S03]  /*15240*/  IMAD.WIDE R28, R2, 0x4, R22 ;  /* 0x00000004021c7825 */ /* 0x002fc600078e0216 */
[----:B------:R1:W-:Y:S04]  /*15250*/  LDGSTS.E [R4+0x5100], desc[UR34][R38.64], !P2 ;  /* 0x0510000026047fae */ /* 0x0003e8000d121862 */
[----:B------:R3:W-:Y:S04]  /*15260*/  STL.64 [R1+0x630], R40 ;  /* 0x0006302801007387 */ /* 0x0007e80000100a00 */
[----:B------:R4:W-:Y:S01]  /*15270*/  LDGSTS.E [R4+0x5180], desc[UR34][R36.64], !P2 ;  /* 0x0518000024047fae */ /* 0x0009e2000d121862 */
[----:B--2---:R-:W-:-:S03]  /*15280*/  IMAD.WIDE R42, R3, 0x4, R24 ;  /* 0x00000004032a7825 */ /* 0x004fc600078e0218 */
[----:B------:R1:W-:Y:S04]  /*15290*/  STL.64 [R1+0x628], R38 ;  /* 0x0006282601007387 */ /* 0x0003e80000100a00 */
[----:B------:R2:W-:Y:S01]  /*152a0*/  LDGSTS.E [R4+0x5200], desc[UR34][R34.64], !P2 ;  /* 0x0520000022047fae */ /* 0x0005e2000d121862 */
[----:B---3--:R-:W-:-:S03]  /*152b0*/  IMAD.WIDE R40, R3, 0x4, R10 ;  /* 0x0000000403287825 */ /* 0x008fc600078e020a */
[----:B------:R4:W-:Y:S01]  /*152c0*/  STL.64 [R1+0x620], R36 ;  /* 0x0006202401007387 */ /* 0x0009e20000100a00 */
[----:B------:R-:W-:Y:S02]  /*152d0*/  VIADD R6, R9, 0xffffffe3 ;  /* 0xffffffe309067836 */ /* 0x000fe40000000000 */
[----:B------:R-:W-:Y:S01]  /*152e0*/  VIADD R2, R7, 0xffffffdf ;  /* 0xffffffdf07027836 */ /* 0x000fe20000000000 */
[----:B------:R3:W-:Y:S01]  /*152f0*/  LDGSTS.E [R4+0x5280], desc[UR34][R32.64], !P2 ;  /* 0x0528000020047fae */ /* 0x0007e2000d121862 */
[C---:B-1----:R-:W-:Y:S01]  /*15300*/  IMAD.WIDE R38, R3.reuse, 0x4, R12 ;  /* 0x0000000403267825 */ /* 0x042fe200078e020c */
[----:B------:R-:W1:Y:S02]  /*15310*/  LDC R7, c[0x0][0x230] ;  /* 0x00008c00ff077b82 */ /* 0x000e640000000800 */
[----:B------:R2:W-:Y:S04]  /*15320*/  STL.64 [R1+0x618], R34 ;  /* 0x0006182201007387 */ /* 0x0005e80000100a00 */
[----:B------:R3:W-:Y:S01]  /*15330*/  LDGSTS.E [R4+0x5300], desc[UR34][R30.64], !P2 ;  /* 0x053000001e047fae */ /* 0x0007e2000d121862 */
[C---:B----4-:R-:W-:Y:S01]  /*15340*/  IMAD.WIDE R36, R3.reuse, 0x4, R14 ;  /* 0x0000000403247825 */ /* 0x050fe200078e020e */
[----:B------:R-:W4:Y:S02]  /*15350*/  LDC R9, c[0x0][0x230] ;  /* 0x00008c00ff097b82 */ /* 0x000f240000000800 */
[----:B------:R3:W-:Y:S04]  /*15360*/  STL.64 [R1+0x610], R32 ;  /* 0x0006102001007387 */ /* 0x0007e80000100a00 */
[----:B------:R3:W-:Y:S01]  /*15370*/  LDGSTS.E [R4+0x5380], desc[UR34][R28.64], !P2 ;  /* 0x053800001c047fae */ /* 0x0007e2000d121862 */
[----:B--2---:R-:W-:-:S03]  /*15380*/  IMAD.WIDE R34, R3, 0x4, R16 ;  /* 0x0000000403227825 */ /* 0x004fc600078e0210 */
[----:B------:R2:W-:Y:S01]  /*15390*/  STL.64 [R1+0x608], R30 ;  /* 0x0006081e01007387 */ /* 0x0005e20000100a00 */
[----:B---3--:R-:W-:-:S03]  /*153a0*/  IMAD.WIDE R32, R3, 0x4, R18 ;  /* 0x0000000403207825 */ /* 0x008fc600078e0212 */
[----:B------:R3:W-:Y:S04]  /*153b0*/  LDGSTS.E [R4+0x6000], desc[UR34][R42.64], !P4 ;  /* 0x060000002a047fae */ /* 0x0007e8000e121862 */
[----:B------:R3:W-:Y:S01]  /*153c0*/  STL.64 [R1+0x600], R28 ;  /* 0x0006001c01007387 */ /* 0x0007e20000100a00 */
[----:B--2---:R-:W-:-:S03]  /*153d0*/  IMAD.WIDE R30, R3, 0x4, R20 ;  /* 0x00000004031e7825 */ /* 0x004fc600078e0214 */
[----:B------:R2:W-:Y:S01]  /*153e0*/  LDGSTS.E [R4+0x6080], desc[UR34][R40.64], !P4 ;  /* 0x0608000028047fae */ /* 0x0005e2000e121862 */
[----:B------:R-:W-:-:S03]  /*153f0*/  ISETP.GE.U32.AND P2, PT, R6, 0x7fffffa4, PT ;  /* 0x7fffffa40600780c */ /* 0x000fc60003f46070 */
[----:B------:R1:W-:Y:S01]  /*15400*/  LDGSTS.E [R4+0x6100], desc[UR34][R38.64], !P4 ;  /* 0x0610000026047fae */ /* 0x0003e2000e121862 */
[----:B---3--:R-:W-:-:S03]  /*15410*/  IMAD.WIDE R28, R3, 0x4, R22 ;  /* 0x00000004031c7825 */ /* 0x008fc600078e0216 */
        /* <DEDUP_REMOVED lines=8> */
[----:B------:R1:W-:Y:S04]  /*154a0*/  STL.64 [R1+0x530], R40 ;  /* 0x0005302801007387 */ /* 0x0003e80000100a00 */
[----:B------:R3:W-:Y:S01]  /*154b0*/  STL.64 [R1+0x528], R38 ;  /* 0x0005282601007387 */ /* 0x0007e20000100a00 */
[----:B--2---:R-:W-:-:S03]  /*154c0*/  IMAD.WIDE R42, R2, 0x4, R24 ;  /* 0x00000004022a7825 */ /* 0x004fc600078e0218 */
[----:B------:R2:W-:Y:S01]  /*154d0*/  STL.64 [R1+0x520], R36 ;  /* 0x0005202401007387 */ /* 0x0005e20000100a00 */
[----:B-1----:R-:W-:-:S03]  /*154e0*/  IMAD.WIDE R40, R2, 0x4, R10 ;  /* 0x0000000402287825 */ /* 0x002fc600078e020a */
[----:B------:R4:W-:Y:S01]  /*154f0*/  STL.64 [R1+0x518], R34 ;  /* 0x0005182201007387 */ /* 0x0009e20000100a00 */
[----:B---3--:R-:W-:-:S03]  /*15500*/  IMAD.WIDE R38, R2, 0x4, R12 ;  /* 0x0000000402267825 */ /* 0x008fc600078e020c */
[----:B------:R1:W-:Y:S01]  /*15510*/  STL.64 [R1+0x510], R32 ;  /* 0x0005102001007387 */ /* 0x0003e20000100a00 */
[----:B--2---:R-:W-:-:S03]  /*15520*/  IMAD.WIDE R36, R2, 0x4, R14 ;  /* 0x0000000402247825 */ /* 0x004fc600078e020e */
[----:B------:R2:W-:Y:S01]  /*15530*/  STL.64 [R1+0x508], R30 ;  /* 0x0005081e01007387 */ /* 0x0005e20000100a00 */
[----:B----4-:R-:W-:-:S03]  /*15540*/  IMAD.WIDE R34, R2, 0x4, R16 ;  /* 0x0000000402227825 */ /* 0x010fc600078e0210 */
[----:B------:R3:W-:Y:S01]  /*15550*/  LDGSTS.E [R4+0x7000], desc[UR34][R42.64], !P2 ;  /* 0x070000002a047fae */ /* 0x0007e2000d121862 */
[----:B-1----:R-:W-:-:S03]  /*15560*/  IMAD.WIDE R32, R2, 0x4, R18 ;  /* 0x0000000402207825 */ /* 0x002fc600078e0212 */
[----:B------:R1:W-:Y:S01]  /*15570*/  STL.64 [R1+0x500], R28 ;  /* 0x0005001c01007387 */ /* 0x0003e20000100a00 */
[----:B--2---:R-:W-:-:S03]  /*15580*/  IMAD.WIDE R30, R2, 0x4, R20 ;  /* 0x00000004021e7825 */ /* 0x004fc600078e0214 */
[----:B------:R2:W-:Y:S01]  /*15590*/  LDGSTS.E [R4+0x7080], desc[UR34][R40.64], !P2 ;  /* 0x0708000028047fae */ /* 0x0005e2000d121862 */
[----:B------:R-:W-:-:S03]  /*155a0*/  IMAD.SHL.U32 R3, R8, 0x20, RZ ;  /* 0x0000002008037824 */ /* 0x000fc600078e00ff */
[----:B------:R4:W-:Y:S01]  /*155b0*/  LDGSTS.E [R4+0x7100], desc[UR34][R38.64], !P2 ;  /* 0x0710000026047fae */ /* 0x0009e2000d121862 */
[----:B------:R-:W-:Y:S02]  /*155c0*/  VIADD R6, R26, 0xffffffdb ;  /* 0xffffffdb1a067836 */ /* 0x000fe40000000000 */
[----:B-1----:R-:W-:Y:S01]  /*155d0*/  IMAD.WIDE R28, R2, 0x4, R22 ;  /* 0x00000004021c7825 */ /* 0x002fe200078e0216 */
[----:B------:R1:W-:Y:S01]  /*155e0*/  LDGSTS.E [R4+0x7180], desc[UR34][R36.64], !P2 ;  /* 0x0718000024047fae */ /* 0x0003e2000d121862 */
[----:B------:R-:W1:Y:S03]  /*155f0*/  LDC R26, c[0x0][0x230] ;  /* 0x00008c00ff1a7b82 */ /* 0x000e660000000800 */
[----:B------:R1:W-:Y:S04]  /*15600*/  LDGSTS.E [R4+0x7200], desc[UR34][R34.64], !P2 ;  /* 0x0720000022047fae */ /* 0x0003e8000d121862 */
[----:B------:R1:W-:Y:S04]  /*15610*/  LDGSTS.E [R4+0x7280], desc[UR34][R32.64], !P2 ;  /* 0x0728000020047fae */ /* 0x0003e8000d121862 */
[----:B------:R3:W-:Y:S04]  /*15620*/  STL.64 [R1+0x438], R42 ;  /* 0x0004382a01007387 */ /* 0x0007e80000100a00 */
[----:B------:R1:W-:Y:S04]  /*15630*/  LDGSTS.E [R4+0x7300], desc[UR34][R30.64], !P2 ;  /* 0x073000001e047fae */ /* 0x0003e8000d121862 */
[----:B------:R2:W-:Y:S04]  /*15640*/  STL.64 [R1+0x430], R40 ;  /* 0x0004302801007387 */ /* 0x0005e80000100a00 */
[----:B------:R1:W-:Y:S01]  /*15650*/  LDGSTS.E [R4+0x7380], desc[UR34][R28.64], !P2 ;  /* 0x073800001c047fae */ /* 0x0003e2000d121862 */
[----:B---3--:R-:W-:Y:S01]  /*15660*/  IMAD.WIDE R42, R3, 0x4, R24 ;  /* 0x00000004032a7825 */ /* 0x008fe200078e0218 */
[----:B------:R-:W-:-:S02]  /*15670*/  ISETP.GE.U32.AND P2, PT, R6, 0x7fffff9c, PT ;  /* 0x7fffff9c0600780c */ /* 0x000fc40003f46070 */
[----:B------:R4:W-:Y:S01]  /*15680*/  STL.64 [R1+0x428], R38 ;  /* 0x0004282601007387 */ /* 0x0009e20000100a00 */
[----:B--2---:R-:W-:-:S03]  /*15690*/  IMAD.WIDE R40, R3, 0x4, R10 ;  /* 0x0000000403287825 */ /* 0x004fc600078e020a */
[----:B------:R1:W-:Y:S04]  /*156a0*/  STL.64 [R1+0x420], R36 ;  /* 0x0004202401007387 */ /* 0x0003e80000100a00 */
[----:B------:R2:W-:Y:S01]  /*156b0*/  STL.64 [R1+0x418], R34 ;  /* 0x0004182201007387 */ /* 0x0005e20000100a00 */
[----:B----4-:R-:W-:-:S03]  /*156c0*/  IMAD.WIDE R38, R3, 0x4, R12 ;  /* 0x0000000403267825 */ /* 0x010fc600078e020c */
[----:B------:R3:W-:Y:S01]  /*156d0*/  STL.64 [R1+0x410], R32 ;  /* 0x0004102001007387 */ /* 0x0007e20000100a00 */
[----:B-1----:R-:W-:-:S03]  /*156e0*/  IMAD.WIDE R36, R3, 0x4, R14 ;  /* 0x0000000403247825 */ /* 0x002fc600078e020e */
[----:B------:R1:W-:Y:S01]  /*156f0*/  STL.64 [R1+0x408], R30 ;  /* 0x0004081e01007387 */ /* 0x0003e20000100a00 */
[----:B--2---:R-:W-:-:S03]  /*15700*/  IMAD.WIDE R34, R3, 0x4, R16 ;  /* 0x0000000403227825 */ /* 0x004fc600078e0210 */
[----:B------:R2:W-:Y:S01]  /*15710*/  LDGSTS.E [R4+0x8000], desc[UR34][R42.64], !P4 ;  /* 0x080000002a047fae */ /* 0x0005e2000e121862 */
[----:B------:R-:W-:-:S03]  /*15720*/  IMAD R2, R8, 0x24, RZ ;  /* 0x0000002408027824 */ /* 0x000fc600078e02ff */
[----:B------:R4:W-:Y:S01]  /*15730*/  STL.64 [R1+0x400], R28 ;  /* 0x0004001c01007387 */ /* 0x0009e20000100a00 */
[----:B---3--:R-:W-:-:S03]  /*15740*/  IMAD.WIDE R32, R3, 0x4, R18 ;  /* 0x0000000403207825 */ /* 0x008fc600078e0212 */
[----:B------:R3:W-:Y:S01]  /*15750*/  LDGSTS.E [R4+0x8080], desc[UR34][R40.64], !P4 ;  /* 0x0808000028047fae */ /* 0x0007e2000e121862 */
[----:B-1----:R-:W-:-:S03]  /*15760*/  IMAD.WIDE R30, R3, 0x4, R20 ;  /* 0x00000004031e7825 */ /* 0x002fc600078e0214 */
[----:B------:R1:W-:Y:S01]  /*15770*/  LDGSTS.E [R4+0x8100], desc[UR34][R38.64], !P4 ;  /* 0x0810000026047fae */ /* 0x0003e2000e121862 */
[----:B------:R-:W-:Y:S02]  /*15780*/  VIADD R6, R7, 0xffffffd7 ;  /* 0xffffffd707067836 */ /* 0x000fe40000000000 */
[----:B------:R-:W1:Y:S01]  /*15790*/  LDC R7, c[0x0][0x230] ;  /* 0x00008c00ff077b82 */ /* 0x000e620000000800 */
[----:B----4-:R-:W-:Y:S01]  /*157a0*/  IMAD.WIDE R28, R3, 0x4, R22 ;  /* 0x00000004031c7825 */ /* 0x010fe200078e0216 */
[----:B------:R2:W-:Y:S04]  /*157b0*/  STL.64 [R1+0x338], R42 ;  /* 0x0003382a01007387 */ /* 0x0005e80000100a00 */
[----:B------:R4:W-:Y:S04]  /*157c0*/  LDGSTS.E [R4+0x8180], desc[UR34][R36.64], !P4 ;  /* 0x0818000024047fae */ /* 0x0009e8000e121862 */
[----:B------:R3:W-:Y:S04]  /*157d0*/  STL.64 [R1+0x330], R40 ;  /* 0x0003302801007387 */ /* 0x0007e80000100a00 */
[----:B------:R4:W-:Y:S01]  /*157e0*/  LDGSTS.E [R4+0x8200], desc[UR34][R34.64], !P4 ;  /* 0x0820000022047fae */ /* 0x0009e2000e121862 */
[----:B--2---:R-:W-:-:S03]  /*157f0*/  IMAD.WIDE R42, R2, 0x4, R24 ;  /* 0x00000004022a7825 */ /* 0x004fc600078e0218 */
[----:B------:R1:W-:Y:S04]  /*15800*/  STL.64 [R1+0x328], R38 ;  /* 0x0003282601007387 */ /* 0x0003e80000100a00 */
[----:B------:R2:W-:Y:S01]  /*15810*/  LDGSTS.E [R4+0x8280], desc[UR34][R32.64], !P4 ;  /* 0x0828000020047fae */ /* 0x0005e2000e121862 */
[----:B---3--:R-:W-:-:S03]  /*15820*/  IMAD.WIDE R40, R2, 0x4, R10 ;  /* 0x0000000402287825 */ /* 0x008fc600078e020a */
[----:B------:R4:W-:Y:S04]  /*15830*/  STL.64 [R1+0x320], R36 ;  /* 0x0003202401007387 */ /* 0x0009e80000100a00 */
[----:B------:R3:W-:Y:S01]  /*15840*/  LDGSTS.E [R4+0x8300], desc[UR34][R30.64], !P4 ;  /* 0x083000001e047fae */ /* 0x0007e2000e121862 */
[----:B-1----:R-:W-:-:S03]  /*15850*/  IMAD.WIDE R38, R2, 0x4, R12 ;  /* 0x0000000402267825 */ /* 0x002fc600078e020c */
[----:B------:R1:W-:Y:S04]  /*15860*/  STL.64 [R1+0x318], R34 ;  /* 0x0003182201007387 */ /* 0x0003e80000100a00 */
[----:B------:R3:W-:Y:S01]  /*15870*/  LDGSTS.E [R4+0x8380], desc[UR34][R28.64], !P4 ;  /* 0x083800001c047fae */ /* 0x0007e2000e121862 */
[----:B----4-:R-:W-:Y:S01]  /*15880*/  IMAD.WIDE R36, R2, 0x4, R14 ;  /* 0x0000000402247825 */ /* 0x010fe200078e020e */
[----:B------:R-:W-:Y:S02]  /*15890*/  ISETP.GE.U32.AND P4, PT, R6, 0x7fffff98, PT ;  /* 0x7fffff980600780c */ /* 0x000fe40003f86070 */
[----:B------:R2:W-:Y:S01]  /*158a0*/  STL.64 [R1+0x310], R32 ;  /* 0x0003102001007387 */ /* 0x0005e20000100a00 */
[----:B-1----:R-:W-:-:S03]  /*158b0*/  IMAD.WIDE R34, R2, 0x4, R16 ;  /* 0x0000000402227825 */ /* 0x002fc600078e0210 */
[----:B------:R3:W-:Y:S04]  /*158c0*/  STL.64 [R1+0x308], R30 ;  /* 0x0003081e01007387 */ /* 0x0007e80000100a00 */
[----:B------:R1:W-:Y:S01]  /*158d0*/  LDGSTS.E [R4+0x9000], desc[UR34][R42.64], !P2 ;  /* 0x090000002a047fae */ /* 0x0003e2000d121862 */
[----:B--2---:R-:W-:-:S03]  /*158e0*/  IMAD.WIDE R32, R2, 0x4, R18 ;  /* 0x0000000402207825 */ /* 0x004fc600078e0212 */
[----:B------:R2:W-:Y:S01]  /*158f0*/  STL.64 [R1+0x300], R28 ;  /* 0x0003001c01007387 */ /* 0x0005e20000100a00 */
[----:B---3--:R-:W-:-:S03]  /*15900*/  IMAD.WIDE R30, R2, 0x4, R20 ;  /* 0x00000004021e7825 */ /* 0x008fc600078e0214 */
[----:B------:R3:W-:Y:S01]  /*15910*/  LDGSTS.E [R4+0x9080], desc[UR34][R40.64], !P2 ;  /* 0x0908000028047fae */ /* 0x0007e2000d121862 */
[----:B------:R-:W-:-:S03]  /*15920*/  VIADD R3, R9, 0xffffffd3 ;  /* 0xffffffd309037836 */ /* 0x000fc60000000000 */
[----:B------:R4:W-:Y:S01]  /*15930*/  LDGSTS.E [R4+0x9100], desc[UR34][R38.64], !P2 ;  /* 0x0910000026047fae */ /* 0x0009e2000d121862 */
[----:B------:R-:W4:Y:S01]  /*15940*/  LDC R9, c[0x0][0x230] ;  /* 0x00008c00ff097b82 */ /* 0x000f220000000800 */
[----:B--2---:R-:W-:Y:S02]  /*15950*/  IMAD.WIDE R28, R2, 0x4, R22 ;  /* 0x00000004021c7825 */ /* 0x004fe400078e0216 */
[----:B------:R2:W-:Y:S02]  /*15960*/  LDGSTS.E [R4+0x9180], desc[UR34][R36.64], !P2 ;  /* 0x0918000024047fae */ /* 0x0005e4000d121862 */
[----:B------:R-:W-:Y:S02]  /*15970*/  IMAD R2, R8, 0x28, RZ ;  /* 0x0000002808027824 */ /* 0x000fe400078e02ff */
[----:B------:R2:W-:Y:S04]  /*15980*/  LDGSTS.E [R4+0x9200], desc[UR34][R34.64], !P2 ;  /* 0x0920000022047fae */ /* 0x0005e8000d121862 */
[----:B------:R1:W-:Y:S04]  /*15990*/  STL.64 [R1+0x238], R42 ;  /* 0x0002382a01007387 */ /* 0x0003e80000100a00 */
[----:B------:R2:W-:Y:S04]  /*159a0*/  LDGSTS.E [R4+0x9280], desc[UR34][R32.64], !P2 ;  /* 0x0928000020047fae */ /* 0x0005e8000d121862 */
[----:B------:R3:W-:Y:S04]  /*159b0*/  STL.64 [R1+0x230], R40 ;  /* 0x0002302801007387 */ /* 0x0007e80000100a00 */
[----:B------:R2:W-:Y:S01]  /*159c0*/  LDGSTS.E [R4+0x9300], desc[UR34][R30.64], !P2 ;  /* 0x093000001e047fae */ /* 0x0005e2000d121862 */
[----:B-1----:R-:W-:-:S03]  /*159d0*/  IMAD.WIDE R42, R2, 0x4, R24 ;  /* 0x00000004022a7825 */ /* 0x002fc600078e0218 */
[----:B------:R4:W-:Y:S04]  /*159e0*/  STL.64 [R1+0x228], R38 ;  /* 0x0002282601007387 */ /* 0x0009e80000100a00 */
[----:B------:R1:W-:Y:S01]  /*159f0*/  LDGSTS.E [R4+0x9380], desc[UR34][R28.64], !P2 ;  /* 0x093800001c047fae */ /* 0x0003e2000d121862 */
[----:B------:R-:W-:Y:S01]  /*15a00*/  ISETP.GE.U32.AND P2, PT, R3, 0x7fffff94, PT ;  /* 0x7fffff940300780c */ /* 0x000fe20003f46070 */
[C---:B---3--:R-:W-:Y:S02]  /*15a10*/  IMAD.WIDE R40, R2.reuse, 0x4, R10 ;  /* 0x0000000402287825 */ /* 0x048fe400078e020a */
[----:B------:R2:W-:Y:S04]  /*15a20*/  STL.64 [R1+0x220], R36 ;  /* 0x0002202401007387 */ /* 0x0005e80000100a00 */
[----:B------:R3:W-:Y:S01]  /*15a30*/  STL.64 [R1+0x218], R34 ;  /* 0x0002182201007387 */ /* 0x0007e20000100a00 */
[----:B----4-:R-:W-:-:S03]  /*15a40*/  IMAD.WIDE R38, R2, 0x4, R12 ;  /* 0x0000000402267825 */ /* 0x010fc600078e020c */
[----:B------:R4:W-:Y:S01]  /*15a50*/  STL.64 [R1+0x210], R32 ;  /* 0x0002102001007387 */ /* 0x0009e20000100a00 */
[----:B------:R-:W-:Y:S02]  /*15a60*/  IMAD R3, R8, 0x2c, RZ ;  /* 0x0000002c08037824 */ /* 0x000fe400078e02ff */
[C---:B--2---:R-:W-:Y:S01]  /*15a70*/  IMAD.WIDE R36, R2.reuse, 0x4, R14 ;  /* 0x0000000402247825 */ /* 0x044fe200078e020e */
[----:B------:R2:W-:Y:S03]  /*15a80*/  STL.64 [R1+0x208], R30 ;  /* 0x0002081e01007387 */ /* 0x0005e60000100a00 */
[C---:B---3--:R-:W-:Y:S01]  /*15a90*/  IMAD.WIDE R34, R2.reuse, 0x4, R16 ;  /* 0x0000000402227825 */ /* 0x048fe200078e0210 */
[----:B------:R1:W-:Y:S03]  /*15aa0*/  STL.64 [R1+0x200], R28 ;  /* 0x0002001c01007387 */ /* 0x0003e60000100a00 */
[C---:B----4-:R-:W-:Y:S01]  /*15ab0*/  IMAD.WIDE R32, R2.reuse, 0x4, R18 ;  /* 0x0000000402207825 */ /* 0x050fe200078e0212 */
[----:B------:R-:W-:Y:S04]  /*15ac0*/  LDGSTS.E [R4+0xa000], desc[UR34][R42.64], !P4 ;  /* 0x0a0000002a047fae */ /* 0x000fe8000e121862 */
[----:B------:R-:W-:Y:S01]  /*15ad0*/  STL.64 [R1+0x138], R42 ;  /* 0x0001382a01007387 */ /* 0x000fe20000100a00 */
[----:B--2---:R-:W-:-:S03]  /*15ae0*/  IMAD.WIDE R30, R2, 0x4, R20 ;  /* 0x00000004021e7825 */ /* 0x004fc600078e0214 */
[----:B------:R2:W-:Y:S01]  /*15af0*/  LDGSTS.E [R4+0xa080], desc[UR34][R40.64], !P4 ;  /* 0x0a08000028047fae */ /* 0x0005e2000e121862 */
[----:B-1----:R-:W-:-:S03]  /*15b00*/  IMAD.WIDE R28, R2, 0x4, R22 ;  /* 0x00000004021c7825 */ /* 0x002fc600078e0216 */
[----:B------:R2:W-:Y:S01]  /*15b10*/  STL.64 [R1+0x130], R40 ;  /* 0x0001302801007387 */ /* 0x0005e20000100a00 */
[----:B------:R-:W-:-:S03]  /*15b20*/  VIADD R6, R26, 0xffffffcf ;  /* 0xffffffcf1a067836 */ /* 0x000fc60000000000 */
[----:B------:R1:W-:Y:S04]  /*15b30*/  LDGSTS.E [R4+0xa100], desc[UR34][R38.64], !P4 ;  /* 0x0a10000026047fae */ /* 0x0003e8000e121862 */
[----:B------:R1:W-:Y:S04]  /*15b40*/  STL.64 [R1+0x128], R38 ;  /* 0x0001282601007387 */ /* 0x0003e80000100a00 */
[----:B------:R3:W-:Y:S01]  /*15b50*/  LDGSTS.E [R4+0xa180], desc[UR34][R36.64], !P4 ;  /* 0x0a18000024047fae */ /* 0x0007e2000e121862 */
[----:B--2---:R-:W-:-:S03]  /*15b60*/  IMAD.WIDE R40, R3, 0x4, R24 ;  /* 0x0000000403287825 */ /* 0x004fc600078e0218 */
[----:B------:R3:W-:Y:S04]  /*15b70*/  STL.64 [R1+0x120], R36 ;  /* 0x0001202401007387 */ /* 0x0007e80000100a00 */
[----:B------:R2:W-:Y:S01]  /*15b80*/  LDGSTS.E [R4+0xa200], desc[UR34][R34.64], !P4 ;  /* 0x0a20000022047fae */ /* 0x0005e2000e121862 */
[----:B-1----:R-:W-:-:S03]  /*15b90*/  IMAD.WIDE R38, R3, 0x4, R10 ;  /* 0x0000000403267825 */ /* 0x002fc600078e020a */
[----:B------:R2:W-:Y:S04]  /*15ba0*/  STL.64 [R1+0x118], R34 ;  /* 0x0001182201007387 */ /* 0x0005e80000100a00 */
[----:B------:R1:W-:Y:S01]  /*15bb0*/  LDGSTS.E [R4+0xa280], desc[UR34][R32.64], !P4 ;  /* 0x0a28000020047fae */ /* 0x0003e2000e121862 */
[----:B---3--:R-:W-:-:S03]  /*15bc0*/  IMAD.WIDE R36, R3, 0x4, R12 ;  /* 0x0000000403247825 */ /* 0x008fc600078e020c */
[----:B------:R1:W-:Y:S04]  /*15bd0*/  STL.64 [R1+0x110], R32 ;  /* 0x0001102001007387 */ /* 0x0003e80000100a00 */
[----:B------:R3:W-:Y:S01]  /*15be0*/  LDGSTS.E [R4+0xa300], desc[UR34][R30.64], !P4 ;  /* 0x0a3000001e047fae */ /* 0x0007e2000e121862 */
[----:B--2---:R-:W-:-:S03]  /*15bf0*/  IMAD.WIDE R34, R3, 0x4, R14 ;  /* 0x0000000403227825 */ /* 0x004fc600078e020e */
[----:B------:R3:W-:Y:S04]  /*15c00*/  STL.64 [R1+0x108], R30 ;  /* 0x0001081e01007387 */ /* 0x0007e80000100a00 */
[----:B------:R2:W-:Y:S01]  /*15c10*/  LDGSTS.E [R4+0xa380], desc[UR34][R28.64], !P4 ;  /* 0x0a3800001c047fae */ /* 0x0005e2000e121862 */
[----:B------:R-:W-:Y:S01]  /*15c20*/  ISETP.GE.U32.AND P4, PT, R6, 0x7fffff90, PT ;  /* 0x7fffff900600780c */ /* 0x000fe20003f86070 */
[C---:B-1----:R-:W-:Y:S01]  /*15c30*/  IMAD.WIDE R32, R3.reuse, 0x4, R16 ;  /* 0x0000000403207825 */ /* 0x042fe200078e0210 */
[----:B------:R-:W1:Y:S01]  /*15c40*/  LDC R6, c[0x0][0x230] ;  /* 0x00008c00ff067b82 */ /* 0x000e620000000800 */
[----:B------:R2:W-:Y:S02]  /*15c50*/  STL.64 [R1+0x100], R28 ;  /* 0x0001001c01007387 */ /* 0x0005e40000100a00 */
[----:B------:R-:W-:-:S02]  /*15c60*/  IMAD.WIDE R26, R3, 0x4, R22 ;  /* 0x00000004031a7825 */ /* 0x000fc400078e0216 */
[----:B------:R-:W-:Y:S02]  /*15c70*/  STL.64 [R1+0x78], R40 ;  /* 0x0000782801007387 */ /* 0x000fe40000100a00 */
[C---:B---3--:R-:W-:Y:S02]  /*15c80*/  IMAD.WIDE R30, R3.reuse, 0x4, R18 ;  /* 0x00000004031e7825 */ /* 0x048fe400078e0212 */
[----:B------:R-:W-:Y:S04]  /*15c90*/  LDGSTS.E [R4+0xb000], desc[UR34][R40.64], !P2 ;  /* 0x0b00000028047fae */ /* 0x000fe8000d121862 */
[----:B------:R3:W-:Y:S01]  /*15ca0*/  STL.64 [R1+0x70], R38 ;  /* 0x0000702601007387 */ /* 0x0007e20000100a00 */
[----:B--2---:R-:W-:Y:S02]  /*15cb0*/  IMAD.WIDE R28, R3, 0x4, R20 ;  /* 0x00000004031c7825 */ /* 0x004fe400078e0214 */
[----:B------:R-:W2:Y:S01]  /*15cc0*/  LDC R3, c[0x0][0x230] ;  /* 0x00008c00ff037b82 */ /* 0x000ea20000000800 */
[----:B------:R3:W-:Y:S04]  /*15cd0*/  LDGSTS.E [R4+0xb080], desc[UR34][R38.64], !P2 ;  /* 0x0b08000026047fae */ /* 0x0007e8000d121862 */
[----:B------:R-:W-:Y:S04]  /*15ce0*/  STL.64 [R1+0x68], R36 ;  /* 0x0000682401007387 */ /* 0x000fe80000100a00 */
[----:B------:R-:W-:Y:S04]  /*15cf0*/  LDGSTS.E [R4+0xb100], desc[UR34][R36.64], !P2 ;  /* 0x0b10000024047fae */ /* 0x000fe8000d121862 */
[----:B------:R-:W-:Y:S01]  /*15d00*/  STL.64 [R1+0x60], R34 ;  /* 0x0000602201007387 */ /* 0x000fe20000100a00 */
[----:B---3--:R-:W-:-:S03]  /*15d10*/  IMAD R38, R8, 0x30, RZ ;  /* 0x0000003008267824 */ /* 0x008fc600078e02ff */
[----:B------:R-:W-:Y:S01]  /*15d20*/  LDGSTS.E [R4+0xb180], desc[UR34][R34.64], !P2 ;  /* 0x0b18000022047fae */ /* 0x000fe2000d121862 */
[----:B------:R-:W-:-:S03]  /*15d30*/  VIADD R2, R7, 0xffffffcb ;  /* 0xffffffcb07027836 */ /* 0x000fc60000000000 */
[----:B------:R-:W-:Y:S01]  /*15d40*/  STL.64 [R1+0x58], R32 ;  /* 0x0000582001007387 */ /* 0x000fe20000100a00 */
[C---:B------:R-:W-:Y:S01]  /*15d50*/  IMAD.WIDE R40, R38.reuse, 0x4, R24 ;  /* 0x0000000426287825 */ /* 0x040fe200078e0218 */
[----:B------:R-:W3:Y:S02]  /*15d60*/  LDC R7, c[0x0][0x230] ;  /* 0x00008c00ff077b82 */ /* 0x000ee40000000800 */
[----:B------:R-:W-:Y:S04]  /*15d70*/  LDGSTS.E [R4+0xb200], desc[UR34][R32.64], !P2 ;  /* 0x0b20000020047fae */ /* 0x000fe8000d121862 */
[----:B------:R4:W-:Y:S04]  /*15d80*/  STL.64 [R1+0x50], R30 ;  /* 0x0000501e01007387 */ /* 0x0009e80000100a00 */
[----:B------:R4:W-:Y:S04]  /*15d90*/  LDGSTS.E [R4+0xb280], desc[UR34][R30.64], !P2 ;  /* 0x0b2800001e047fae */ /* 0x0009e8000d121862 */
[----:B------:R1:W-:Y:S04]  /*15da0*/  STL.64 [R1+0x48], R28 ;  /* 0x0000481c01007387 */ /* 0x0003e80000100a00 */
[----:B------:R1:W-:Y:S04]  /*15db0*/  LDGSTS.E [R4+0xb300], desc[UR34][R28.64], !P2 ;  /* 0x0b3000001c047fae */ /* 0x0003e8000d121862 */
[----:B------:R2:W-:Y:S01]  /*15dc0*/  STL.64 [R1+0x40], R26 ;  /* 0x0000401a01007387 */ /* 0x0005e20000100a00 */
[----:B----4-:R-:W-:-:S03]  /*15dd0*/  IMAD.WIDE R30, R38, 0x4, R14 ;  /* 0x00000004261e7825 */ /* 0x010fc600078e020e */
[----:B------:R2:W-:Y:S01]  /*15de0*/  LDGSTS.E [R4+0xb380], desc[UR34][R26.64], !P2 ;  /* 0x0b3800001a047fae */ /* 0x0005e2000d121862 */
[----:B------:R-:W-:Y:S01]  /*15df0*/  IMAD.WIDE R32, R38, 0x4, R16 ;  /* 0x0000000426207825 */ /* 0x000fe200078e0210 */
[----:B------:R-:W-:Y:S02]  /*15e00*/  ISETP.GE.U32.AND P2, PT, R2, 0x7fffff8c, PT ;  /* 0x7fffff8c0200780c */ /* 0x000fe40003f46070 */
[----:B------:R4:W-:Y:S01]  /*15e10*/  LDGSTS.E [R4+0xc000], desc[UR34][R40.64], !P4 ;  /* 0x0c00000028047fae */ /* 0x0009e2000e121862 */
[----:B-1----:R-:W-:-:S04]  /*15e20*/  IMAD.WIDE R28, R38, 0x4, R12 ;  /* 0x00000004261c7825 */ /* 0x002fc800078e020c */
[----:B--2---:R-:W-:-:S04]  /*15e30*/  IMAD.WIDE R26, R38, 0x4, R10 ;  /* 0x00000004261a7825 */ /* 0x004fc800078e020a */
[C---:B------:R-:W-:Y:S01]  /*15e40*/  IMAD.WIDE R34, R38.reuse, 0x4, R18 ;  /* 0x0000000426227825 */ /* 0x040fe200078e0212 */
[----:B------:R-:W-:Y:S03]  /*15e50*/  LDGSTS.E [R4+0xc080], desc[UR34][R26.64], !P4 ;  /* 0x0c0800001a047fae */ /* 0x000fe6000e121862 */
[C---:B------:R-:W-:Y:S01]  /*15e60*/  IMAD.WIDE R36, R38.reuse, 0x4, R20 ;  /* 0x0000000426247825 */ /* 0x040fe200078e0214 */
[----:B------:R-:W-:Y:S03]  /*15e70*/  LDGSTS.E [R4+0xc100], desc[UR34][R28.64], !P4 ;  /* 0x0c1000001c047fae */ /* 0x000fe6000e121862 */
[----:B------:R-:W-:Y:S01]  /*15e80*/  IMAD.WIDE R38, R38, 0x4, R22 ;  /* 0x0000000426267825 */ /* 0x000fe200078e0216 */
[----:B------:R-:W-:Y:S03]  /*15e90*/  LDGSTS.E [R4+0xc180], desc[UR34][R30.64], !P4 ;  /* 0x0c1800001e047fae */ /* 0x000fe6000e121862 */
[----:B------:R-:W-:Y:S01]  /*15ea0*/  VIADD R2, R9, 0xffffffc7 ;  /* 0xffffffc709027836 */ /* 0x000fe20000000000 */
[----:B------:R-:W-:Y:S01]  /*15eb0*/  LDGSTS.E [R4+0xc200], desc[UR34][R32.64], !P4 ;  /* 0x0c20000020047fae */ /* 0x000fe2000e121862 */
[----:B------:R-:W-:Y:S01]  /*15ec0*/  IMAD R54, R8, 0x34, RZ ;  /* 0x0000003408367824 */ /* 0x000fe200078e02ff */
[----:B------:R-:W1:Y:S02]  /*15ed0*/  LDC R9, c[0x0][0x230] ;  /* 0x00008c00ff097b82 */ /* 0x000e640000000800 */
[----:B------:R-:W-:Y:S01]  /*15ee0*/  LDGSTS.E [R4+0xc280], desc[UR34][R34.64], !P4 ;  /* 0x0c28000022047fae */ /* 0x000fe2000e121862 */
[----:B------:R-:W-:-:S03]  /*15ef0*/  IMAD.WIDE R56, R54, 0x4, R24 ;  /* 0x0000000436387825 */ /* 0x000fc600078e0218 */
[----:B------:R2:W-:Y:S01]  /*15f00*/  LDGSTS.E [R4+0xc300], desc[UR34][R36.64], !P4 ;  /* 0x0c30000024047fae */ /* 0x0005e2000e121862 */
[----:B------:R-:W-:-:S03]  /*15f10*/  IMAD.WIDE R42, R54, 0x4, R10 ;  /* 0x00000004362a7825 */ /* 0x000fc600078e020a */
[----:B------:R-:W-:Y:S01]  /*15f20*/  LDGSTS.E [R4+0xc380], desc[UR34][R38.64], !P4 ;  /* 0x0c38000026047fae */ /* 0x000fe2000e121862 */
[----:B------:R-:W-:Y:S01]  /*15f30*/  ISETP.GE.U32.AND P4, PT, R2, 0x7fffff88, PT ;  /* 0x7fffff880200780c */ /* 0x000fe20003f86070 */
[C---:B------:R-:W-:Y:S02]  /*15f40*/  IMAD.WIDE R44, R54.reuse, 0x4, R12 ;  /* 0x00000004362c7825 */ /* 0x040fe400078e020c */
[----:B------:R-:W-:Y:S02]  /*15f50*/  LDGSTS.E [R4+0xd000], desc[UR34][R56.64], !P2 ;  /* 0x0d00000038047fae */ /* 0x000fe4000d121862 */
[C---:B------:R-:W-:Y:S02]  /*15f60*/  IMAD.WIDE R46, R54.reuse, 0x4, R14 ;  /* 0x00000004362e7825 */ /* 0x040fe400078e020e */
[----:B------:R-:W-:Y:S02]  /*15f70*/  LDGSTS.E [R4+0xd080], desc[UR34][R42.64], !P2 ;  /* 0x0d0800002a047fae */ /* 0x000fe4000d121862 */
[----:B------:R-:W-:-:S02]  /*15f80*/  IMAD.WIDE R48, R54, 0x4, R16 ;  /* 0x0000000436307825 */ /* 0x000fc400078e0210 */
[----:B------:R-:W-:Y:S02]  /*15f90*/  LDGSTS.E [R4+0xd100], desc[UR34][R44.64], !P2 ;  /* 0x0d1000002c047fae */ /* 0x000fe4000d121862 */
[----:B------:R-:W-:Y:S02]  /*15fa0*/  IMAD R70, R8, 0x38, RZ ;  /* 0x0000003808467824 */ /* 0x000fe400078e02ff */
        /* <DEDUP_REMOVED lines=8> */
[C---:B------:R-:W-:Y:S01]  /*16030*/  IMAD.WIDE R72, R70.reuse, 0x4, R24 ;  /* 0x0000000446487825 */ /* 0x040fe200078e0218 */
[----:B------:R-:W4:Y:S02]  /*16040*/  LDC R6, c[0x0][0x230] ;  /* 0x00008c00ff067b82 */ /* 0x000f240000000800 */
[----:B------:R-:W-:Y:S01]  /*16050*/  LDGSTS.E [R4+0xd380], desc[UR34][R54.64], !P2 ;  /* 0x0d38000036047fae */ /* 0x000fe2000d121862 */
[----:B------:R-:W-:Y:S01]  /*16060*/  IMAD.WIDE R58, R70, 0x4, R10 ;  /* 0x00000004463a7825 */ /* 0x000fe200078e020a */
[----:B------:R-:W-:-:S02]  /*16070*/  ISETP.GE.U32.AND P2, PT, R2, 0x7fffff84, PT ;  /* 0x7fffff840200780c */ /* 0x000fc40003f46070 */
[----:B------:R-:W-:Y:S01]  /*16080*/  LDGSTS.E [R4+0xe000], desc[UR34][R72.64], !P4 ;  /* 0x0e00000048047fae */ /* 0x000fe2000e121862 */
[----:B------:R-:W-:-:S03]  /*16090*/  IMAD.WIDE R60, R70, 0x4, R12 ;  /* 0x00000004463c7825 */ /* 0x000fc600078e020c */
        /* <DEDUP_REMOVED lines=11> */
[----:B------:R-:W-:Y:S02]  /*16150*/  VIADD R2, R3, 0xfffffffe ;  /* 0xfffffffe03027836 */ /* 0x000fe40000000000 */
[----:B------:R-:W-:Y:S01]  /*16160*/  IMAD R86, R8, 0x3c, RZ ;  /* 0x0000003c08567824 */ /* 0x000fe200078e02ff */
[----:B------:R-:W-:Y:S02]  /*16170*/  LDGSTS.E [R4+0xe380], desc[UR34][R70.64], !P4 ;  /* 0x0e38000046047fae */ /* 0x000fe4000e121862 */
[----:B------:R-:W-:Y:S01]  /*16180*/  ISETP.GE.U32.AND P4, PT, R2, 0x7fffffbf, PT ;  /* 0x7fffffbf0200780c */ /* 0x000fe20003f86070 */
[----:B------:R-:W-:Y:S01]  /*16190*/  IMAD.WIDE R88, R86, 0x4, R24 ;  /* 0x0000000456587825 */ /* 0x000fe200078e0218 */
[----:B------:R-:W-:-:S03]  /*161a0*/  LOP3.LUT R3, R5, 0x20, RZ, 0x3c, !PT ;  /* 0x0000002005037812 */ /* 0x000fc600078e3cff */
[C---:B------:R-:W-:Y:S01]  /*161b0*/  IMAD.WIDE R74, R86.reuse, 0x4, R10 ;  /* 0x00000004564a7825 */ /* 0x040fe200078e020a */
[----:B------:R-:W-:Y:S03]  /*161c0*/  LDGSTS.E [R4+0xf000], desc[UR34][R88.64], !P2 ;  /* 0x0f00000058047fae */ /* 0x000fe6000d121862 */
        /* <DEDUP_REMOVED lines=10> */
[----:B------:R-:W-:Y:S01]  /*16270*/  IMAD.WIDE R86, R86, 0x4, R22 ;  /* 0x0000000456567825 */ /* 0x000fe200078e0216 */
[----:B------:R-:W-:Y:S03]  /*16280*/  LDGSTS.E [R4+0xf300], desc[UR34][R84.64], !P2 ;  /* 0x0f30000054047fae */ /* 0x000fe6000d121862 */
[----:B------:R-:W-:-:S02]  /*16290*/  VIADD R3, R3, UR4 ;  /* 0x0000000403037c36 */ /* 0x000fc40008000000 */
[C---:B------:R-:W-:Y:S01]  /*162a0*/  IMAD.WIDE R104, R8.reuse, 0x4, R24 ;  /* 0x0000000408687825 */ /* 0x040fe200078e0218 */
[----:B------:R2:W-:Y:S03]  /*162b0*/  STL.64 [R1+0x55d8], R40 ;  /* 0x0055d82801007387 */ /* 0x0005e60000100a00 */
[C---:B------:R-:W-:Y:S01]  /*162c0*/  IMAD.WIDE R102, R8.reuse, 0x4, R10 ;  /* 0x0000000408667825 */ /* 0x040fe200078e020a */
[----:B------:R-:W-:Y:S03]  /*162d0*/  LDGSTS.E [R4+0xf380], desc[UR34][R86.64], !P2 ;  /* 0x0f38000056047fae */ /* 0x000fe6000d121862 */
[C---:B------:R-:W-:Y:S01]  /*162e0*/  IMAD.WIDE R100, R8.reuse, 0x4, R12 ;  /* 0x0000000408647825 */ /* 0x040fe200078e020c */
[----:B------:R-:W-:Y:S03]  /*162f0*/  STL.64 [R1+0x55e0], R26 ;  /* 0x0055e01a01007387 */ /* 0x000fe60000100a00 */
[----:B---3--:R-:W-:Y:S01]  /*16300*/  VIADD R2, R7, 0xfffffffa ;  /* 0xfffffffa07027836 */ /* 0x008fe20000000000 */
[----:B------:R-:W-:Y:S01]  /*16310*/  LDGSTS.E [R3+0x400], desc[UR34][R104.64], !P4 ;  /* 0x0040000068037fae */ /* 0x000fe2000e121862 */
[C---:B------:R-:W-:Y:S01]  /*16320*/  IMAD.WIDE R98, R8.reuse, 0x4, R14 ;  /* 0x0000000408627825 */ /* 0x040fe200078e020e */
[----:B------:R-:W3:Y:S03]  /*16330*/  LDC R7, c[0x0][0x230] ;  /* 0x00008c00ff077b82 */ /* 0x000ee60000000800 */
[C---:B------:R-:W-:Y:S01]  /*16340*/  IMAD.WIDE R96, R8.reuse, 0x4, R16 ;  /* 0x0000000408607825 */ /* 0x040fe200078e0210 */
[----:B------:R-:W-:Y:S03]  /*16350*/  STL.64 [R1+0x55e8], R28 ;  /* 0x0055e81c01007387 */ /* 0x000fe60000100a00 */
[----:B------:R-:W-:Y:S01]  /*16360*/  IMAD.WIDE R94, R8, 0x4, R18 ;  /* 0x00000004085e7825 */ /* 0x000fe200078e0212 */
[----:B------:R-:W-:Y:S01]  /*16370*/  LDGSTS.E [R3+0x480], desc[UR34][R102.64], !P4 ;  /* 0x0048000066037fae */ /* 0x000fe2000e121862 */
[----:B------:R-:W-:-:S02]  /*16380*/  ISETP.GE.U32.AND P2, PT, R2, 0x7fffffbb, PT ;  /* 0x7fffffbb0200780c */ /* 0x000fc40003f46070 */
[----:B------:R-:W-:Y:S01]  /*16390*/  IMAD.WIDE R92, R8, 0x4, R20 ;  /* 0x00000004085c7825 */ /* 0x000fe200078e0214 */
[----:B------:R-:W-:Y:S01]  /*163a0*/  STL.64 [R1+0x55f0], R30 ;  /* 0x0055f01e01007387 */ /* 0x000fe20000100a00 */
[----:B----4-:R-:W-:Y:S02]  /*163b0*/  IADD3 R2, R6, -0xa, RZ ;  /* 0xfffffff606027810 */ /* 0x010fe40007ffe0ff */
[----:B------:R-:W-:Y:S01]  /*163c0*/  IMAD.WIDE R90, R8, 0x4, R22 ;  /* 0x00000004085a7825 */ /* 0x000fe200078e0216 */
[----:B------:R-:W-:Y:S04]  /*163d0*/  LDGSTS.E [R3+0x500], desc[UR34][R100.64], !P4 ;  /* 0x0050000064037fae */ /* 0x000fe8000e121862 */
[----:B------:R-:W-:Y:S04]  /*163e0*/  STL.64 [R1+0x55f8], R32 ;  /* 0x0055f82001007387 */ /* 0x000fe80000100a00 */
[----:B------:R-:W-:Y:S04]  /*163f0*/  LDGSTS.E [R3+0x580], desc[UR34][R98.64], !P4 ;  /* 0x0058000062037fae */ /* 0x000fe8000e121862 */
[----:B------:R-:W-:Y:S04]  /*16400*/  STL.64 [R1+0x5600], R34 ;  /* 0x0056002201007387 */ /* 0x000fe80000100a00 */
[----:B------:R-:W-:Y:S04]  /*16410*/  LDGSTS.E [R3+0x600], desc[UR34][R96.64], !P4 ;  /* 0x0060000060037fae */ /* 0x000fe8000e121862 */
[----:B------:R4:W-:Y:S04]  /*16420*/  STL.64 [R1+0x5608], R36 ;  /* 0x0056082401007387 */ /* 0x0009e80000100a00 */
[----:B------:R-:W-:Y:S04]  /*16430*/  LDGSTS.E [R3+0x680], desc[UR34][R94.64], !P4 ;  /* 0x006800005e037fae */ /* 0x000fe8000e121862 */
[----:B------:R-:W-:Y:S04]  /*16440*/  STL.64 [R1+0xb00], R104 ;  /* 0x000b006801007387 */ /* 0x000fe80000100a00 */
[----:B------:R1:W-:Y:S04]  /*16450*/  LDGSTS.E [R3+0x700], desc[UR34][R92.64], !P4 ;  /* 0x007000005c037fae */ /* 0x0003e8000e121862 */
[----:B------:R-:W-:Y:S04]  /*16460*/  STL.64 [R1+0xaf8], R102 ;  /* 0x000af86601007387 */ /* 0x000fe80000100a00 */
[----:B------:R3:W-:Y:S01]  /*16470*/  LDGSTS.E [R3+0x780], desc[UR34][R90.64], !P4 ;  /* 0x007800005a037fae */ /* 0x0007e2000e121862 */
[----:B------:R-:W-:Y:S01]  /*16480*/  ISETP.GE.U32.AND P4, PT, R2, 0x7fffffb7, PT ;  /* 0x7fffffb70200780c */ /* 0x000fe20003f86070 */
[----:B------:R-:W-:-:S02]  /*16490*/  IMAD R2, R8, 0x5, RZ ;  /* 0x0000000508027824 */ /* 0x000fc400078e02ff */
[----:B------:R-:W-:Y:S04]  /*164a0*/  STL.64 [R1+0xaf0], R100 ;  /* 0x000af06401007387 */ /* 0x000fe80000100a00 */
[----:B------:R-:W-:Y:S04]  /*164b0*/  STL.64 [R1+0xae8], R98 ;  /* 0x000ae86201007387 */ /* 0x000fe80000100a00 */
[----:B------:R-:W-:Y:S01]  /*164c0*/  STL.64 [R1+0xae0], R96 ;  /* 0x000ae06001007387 */ /* 0x000fe20000100a00 */
[----:B--2---:R-:W-:-:S03]  /*164d0*/  IMAD.WIDE R40, R2, 0x4, R10 ;  /* 0x0000000402287825 */ /* 0x004fc600078e020a */
[----:B------:R-:W-:Y:S01]  /*164e0*/  STL.64 [R1+0xad8], R94 ;  /* 0x000ad85e01007387 */ /* 0x000fe20000100a00 */
[----:B----4-:R-:W-:-:S03]  /*164f0*/  IMAD.WIDE R36, R2, 0x4, R12 ;  /* 0x0000000402247825 */ /* 0x010fc600078e020c */
[----:B------:R1:W-:Y:S01]  /*16500*/  STL.64 [R1+0xad0], R92 ;  /* 0x000ad05c01007387 */ /* 0x0003e20000100a00 */
[----:B------:R-:W-:-:S04]  /*16510*/  IMAD.WIDE R34, R2, 0x4, R14 ;  /* 0x0000000402227825 */ /* 0x000fc800078e020e */
[----:B------:R-:W-:Y:S02]  /*16520*/  IMAD R6, R8, 0x9, RZ ;  /* 0x0000000908067824 */ /* 0x000fe400078e02ff */
[----:B------:R-:W-:-:S04]  /*16530*/  IMAD.WIDE R32, R2, 0x4, R16 ;  /* 0x0000000402207825 */ /* 0x000fc800078e0210 */
[C---:B-1----:R-:W-:Y:S01]  /*16540*/  IMAD.WIDE R92, R2.reuse, 0x4, R24 ;  /* 0x00000004025c7825 */ /* 0x042fe200078e0218 */
[----:B------:R3:W-:Y:S03]  /*16550*/  STL.64 [R1+0xac8], R90 ;  /* 0x000ac85a01007387 */ /* 0x0007e60000100a00 */
[C---:B------:R-:W-:Y:S01]  /*16560*/  IMAD.WIDE R30, R2.reuse, 0x4, R18 ;  /* 0x00000004021e7825 */ /* 0x040fe200078e0212 */
[----:B------:R1:W-:Y:S03]  /*16570*/  LDGSTS.E [R3+0x1400], desc[UR34][R92.64], !P2 ;  /* 0x014000005c037fae */ /* 0x0003e6000d121862 */
[C---:B------:R-:W-:Y:S01]  /*16580*/  IMAD.WIDE R28, R2.reuse, 0x4, R20 ;  /* 0x00000004021c7825 */ /* 0x040fe200078e0214 */
[----:B------:R2:W-:Y:S03]  /*16590*/  LDGSTS.E [R3+0x1480], desc[UR34][R40.64], !P2 ;  /* 0x0148000028037fae */ /* 0x0005e6000d121862 */
[----:B------:R-:W-:Y:S01]  /*165a0*/  IMAD.WIDE R26, R2, 0x4, R22 ;  /* 0x00000004021a7825 */ /* 0x000fe200078e0216 */
[----:B------:R1:W-:Y:S01]  /*165b0*/  STL.64 [R1+0x9f8], R92 ;  /* 0x0009f85c01007387 */ /* 0x0003e20000100a00 */
[----:B---3--:R-:W3:Y:S03]  /*165c0*/  LDC R90, c[0x0][0x230] ;  /* 0x00008c00ff5a7b82 */ /* 0x008ee60000000800 */
[----:B------:R4:W-:Y:S04]  /*165d0*/  LDGSTS.E [R3+0x1500], desc[UR34][R36.64], !P2 ;  /* 0x0150000024037fae */ /* 0x0009e8000d121862 */
[----:B------:R2:W-:Y:S01]  /*165e0*/  STL.64 [R1+0x9f0], R40 ;  /* 0x0009f02801007387 */ /* 0x0005e20000100a00 */
[----:B------:R-:W-:Y:S01]  /*165f0*/  VIADD R7, R7, 0xfffffff2 ;  /* 0xfffffff207077836 */ /* 0x000fe20000000000 */
[----:B------:R-:W3:Y:S02]  /*16600*/  LDC R91, c[0x0][0x230] ;  /* 0x00008c00ff5b7b82 */ /* 0x000ee40000000800 */
[----:B------:R4:W-:Y:S01]  /*16610*/  LDGSTS.E [R3+0x1580], desc[UR34][R34.64], !P2 ;  /* 0x0158000022037fae */ /* 0x0009e2000d121862 */
[----:B-1----:R-:W-:-:S03]  /*16620*/  IMAD.WIDE R92, R6, 0x4, R24 ;  /* 0x00000004065c7825 */ /* 0x002fc600078e0218 */
[----:B------:R4:W-:Y:S04]  /*16630*/  STL.64 [R1+0x9e8], R36 ;  /* 0x0009e82401007387 */ /* 0x0009e80000100a00 */
[----:B------:R1:W-:Y:S01]  /*16640*/  LDGSTS.E [R3+0x1600], desc[UR34][R32.64], !P2 ;  /* 0x0160000020037fae */ /* 0x0003e2000d121862 */
[----:B--2---:R-:W-:-:S03]  /*16650*/  IMAD.WIDE R40, R6, 0x4, R10 ;  /* 0x0000000406287825 */ /* 0x004fc600078e020a */
[----:B------:R2:W-:Y:S04]  /*16660*/  STL.64 [R1+0x9e0], R34 ;  /* 0x0009e02201007387 */ /* 0x0005e80000100a00 */
[----:B------:R1:W-:Y:S01]  /*16670*/  LDGSTS.E [R3+0x1680], desc[UR34][R30.64], !P2 ;  /* 0x016800001e037fae */ /* 0x0003e2000d121862 */
[----:B----4-:R-:W-:-:S03]  /*16680*/  IMAD.WIDE R36, R6, 0x4, R12 ;  /* 0x0000000406247825 */ /* 0x010fc600078e020c */
[----:B------:R1:W-:Y:S04]  /*16690*/  STL.64 [R1+0x9d8], R32 ;  /* 0x0009d82001007387 */ /* 0x0003e80000100a00 */
[----:B------:R4:W-:Y:S01]  /*166a0*/  LDGSTS.E [R3+0x1700], desc[UR34][R28.64], !P2 ;  /* 0x017000001c037fae */ /* 0x0009e2000d121862 */
[----:B--2---:R-:W-:-:S03]  /*166b0*/  IMAD.WIDE R34, R6, 0x4, R14 ;  /* 0x0000000406227825 */ /* 0x004fc600078e020e */
[----:B------:R2:W-:Y:S04]  /*166c0*/  STL.64 [R1+0x9d0], R30 ;  /* 0x0009d01e01007387 */ /* 0x0005e80000100a00 */
[----:B------:R3:W-:Y:S01]  /*166d0*/  LDGSTS.E [R3+0x1780], desc[UR34][R26.64], !P2 ;  /* 0x017800001a037fae */ /* 0x0007e2000d121862 */
[----:B-1----:R-:W-:-:S03]  /*166e0*/  IMAD.WIDE R32, R6, 0x4, R16 ;  /* 0x0000000406207825 */ /* 0x002fc600078e0210 */
[----:B------:R4:W-:Y:S01]  /*166f0*/  STL.64 [R1+0x9c8], R28 ;  /* 0x0009c81c01007387 */ /* 0x0009e20000100a00 */
[----:B------:R-:W-:Y:S02]  /*16700*/  VIADD R2, R9, 0xffffffee ;  /* 0xffffffee09027836 */ /* 0x000fe40000000000 */
[C---:B--2---:R-:W-:Y:S01]  /*16710*/  IMAD.WIDE R30, R6.reuse, 0x4, R18 ;  /* 0x00000004061e7825 */ /* 0x044fe200078e0212 */
[----:B------:R1:W-:Y:S01]  /*16720*/  LDGSTS.E [R3+0x2400], desc[UR34][R92.64], !P4 ;  /* 0x024000005c037fae */ /* 0x0003e2000e121862 */
[----:B------:R-:W-:Y:S01]  /*16730*/  ISETP.GE.U32.AND P2, PT, R7, 0x7fffffb3, PT ;  /* 0x7fffffb30700780c */ /* 0x000fe20003f46070 */
[----:B------:R-:W2:Y:S02]  /*16740*/  LDC R9, c[0x0][0x230] ;  /* 0x00008c00ff097b82 */ /* 0x000ea40000000800 */
[----:B------:R3:W-:Y:S01]  /*16750*/  STL.64 [R1+0x9c0], R26 ;  /* 0x0009c01a01007387 */ /* 0x0007e20000100a00 */
[----:B----4-:R-:W-:-:S03]  /*16760*/  IMAD.WIDE R28, R6, 0x4, R20 ;  /* 0x00000004061c7825 */ /* 0x010fc600078e0214 */
[----:B------:R4:W-:Y:S04]  /*16770*/  LDGSTS.E [R3+0x2480], desc[UR34][R40.64], !P4 ;  /* 0x0248000028037fae */ /* 0x0009e8000e121862 */
        /* <DEDUP_REMOVED lines=13> */
[----:B-1----:R-:W-:-:S03]  /*16850*/  IMAD.WIDE R92, R2, 0x4, R24 ;  /* 0x00000004025c7825 */ /* 0x002fc600078e0218 */
[----:B------:R1:W-:Y:S01]  /*16860*/  STL.64 [R1+0x8e0], R34 ;  /* 0x0008e02201007387 */ /* 0x0003e20000100a00 */
[----:B----4-:R-:W-:-:S03]  /*16870*/  IMAD.WIDE R40, R2, 0x4, R10 ;  /* 0x0000000402287825 */ /* 0x010fc600078e020a */
[----:B------:R4:W-:Y:S01]  /*16880*/  STL.64 [R1+0x8d8], R32 ;  /* 0x0008d82001007387 */ /* 0x0009e20000100a00 */
[----:B---3--:R-:W-:-:S03]  /*16890*/  IMAD.WIDE R36, R2, 0x4, R12 ;  /* 0x0000000402247825 */ /* 0x008fc600078e020c */
[----:B------:R3:W-:Y:S01]  /*168a0*/  STL.64 [R1+0x8d0], R30 ;  /* 0x0008d01e01007387 */ /* 0x0007e20000100a00 */
[----:B-1----:R-:W-:-:S03]  /*168b0*/  IMAD.WIDE R34, R2, 0x4, R14 ;  /* 0x0000000402227825 */ /* 0x002fc600078e020e */
[----:B------:R2:W-:Y:S01]  /*168c0*/  STL.64 [R1+0x8c8], R28 ;  /* 0x0008c81c01007387 */ /* 0x0005e20000100a00 */
[----:B----4-:R-:W-:-:S03]  /*168d0*/  IMAD.WIDE R32, R2, 0x4, R16 ;  /* 0x0000000402207825 */ /* 0x010fc600078e0210 */
[----:B------:R1:W-:Y:S01]  /*168e0*/  LDGSTS.E [R3+0x3400], desc[UR34][R92.64], !P2 ;  /* 0x034000005c037fae */ /* 0x0003e2000d121862 */
[----:B---3--:R-:W-:-:S03]  /*168f0*/  IMAD.WIDE R30, R2, 0x4, R18 ;  /* 0x00000004021e7825 */ /* 0x008fc600078e0212 */
[----:B------:R3:W-:Y:S01]  /*16900*/  STL.64 [R1+0x8c0], R26 ;  /* 0x0008c01a01007387 */ /* 0x0007e20000100a00 */
[----:B--2---:R-:W-:-:S03]  /*16910*/  IMAD.WIDE R28, R2, 0x4, R20 ;  /* 0x00000004021c7825 */ /* 0x004fc600078e0214 */
[----:B------:R2:W-:Y:S04]  /*16920*/  LDGSTS.E [R3+0x3480], desc[UR34][R40.64], !P2 ;  /* 0x0348000028037fae */ /* 0x0005e8000d121862 */
[----:B------:R1:W-:Y:S01]  /*16930*/  STL.64 [R1+0x7f8], R92 ;  /* 0x0007f85c01007387 */ /* 0x0003e20000100a00 */
[----:B---3--:R-:W-:-:S03]  /*16940*/  IMAD.WIDE R26, R2, 0x4, R22 ;  /* 0x00000004021a7825 */ /* 0x008fc600078e0216 */
[----:B------:R3:W-:Y:S04]  /*16950*/  LDGSTS.E [R3+0x3500], desc[UR34][R36.64], !P2 ;  /* 0x0350000024037fae */ /* 0x0007e8000d121862 */
[----:B------:R2:W-:Y:S04]  /*16960*/  STL.64 [R1+0x7f0], R40 ;  /* 0x0007f02801007387 */ /* 0x0005e80000100a00 */
[----:B------:R4:W-:Y:S01]  /*16970*/  LDGSTS.E [R3+0x3580], desc[UR34][R34.64], !P2 ;  /* 0x0358000022037fae */ /* 0x0009e2000d121862 */
[----:B-1----:R-:W-:-:S03]  /*16980*/  IMAD.WIDE R92, R6, 0x4, R24 ;  /* 0x00000004065c7825 */ /* 0x002fc600078e0218 */
[----:B------:R3:W-:Y:S04]  /*16990*/  STL.64 [R1+0x7e8], R36 ;  /* 0x0007e82401007387 */ /* 0x0007e80000100a00 */
[----:B------:R1:W-:Y:S01]  /*169a0*/  LDGSTS.E [R3+0x3600], desc[UR34][R32.64], !P2 ;  /* 0x0360000020037fae */ /* 0x0003e2000d121862 */
[----:B--2---:R-:W-:-:S03]  /*169b0*/  IMAD.WIDE R40, R6, 0x4, R10 ;  /* 0x0000000406287825 */ /* 0x004fc600078e020a */
[----:B------:R4:W-:Y:S01]  /*169c0*/  STL.64 [R1+0x7e0], R34 ;  /* 0x0007e02201007387 */ /* 0x0009e20000100a00 */
[----:B------:R-:W-:Y:S02]  /*169d0*/  VIADD R7, R90, 0xffffffea ;  /* 0xffffffea5a077836 */ /* 0x000fe40000000000 */
[----:B------:R-:W-:Y:S01]  /*169e0*/  VIADD R2, R91, 0xffffffe6 ;  /* 0xffffffe65b027836 */ /* 0x000fe20000000000 */
[----:B------:R2:W-:Y:S01]  /*169f0*/  LDGSTS.E [R3+0x3680], desc[UR34][R30.64], !P2 ;  /* 0x036800001e037fae */ /* 0x0005e2000d121862 */
[C---:B---3--:R-:W-:Y:S01]  /*16a00*/  IMAD.WIDE R36, R6.reuse, 0x4, R12 ;  /* 0x0000000406247825 */ /* 0x048fe200078e020c */
[----:B------:R-:W3:Y:S02]  /*16a10*/  LDC R90, c[0x0][0x230] ;  /* 0x00008c00ff5a7b82 */ /* 0x000ee40000000800 */
[----:B------:R1:W-:Y:S04]  /*16a20*/  STL.64 [R1+0x7d8], R32 ;  /* 0x0007d82001007387 */ /* 0x0003e80000100a00 */
[----:B------:R2:W-:Y:S01]  /*16a30*/  LDGSTS.E [R3+0x3700], desc[UR34][R28.64], !P2 ;  /* 0x037000001c037fae */ /* 0x0005e2000d121862 */
[C---:B----4-:R-:W-:Y:S01]  /*16a40*/  IMAD.WIDE R34, R6.reuse, 0x4, R14 ;  /* 0x0000000406227825 */ /* 0x050fe200078e020e */
[----:B------:R-:W4:Y:S02]  /*16a50*/  LDC R91, c[0x0][0x230] ;  /* 0x00008c00ff5b7b82 */ /* 0x000f240000000800 */
[----:B------:R2:W-:Y:S04]  /*16a60*/  STL.64 [R1+0x7d0], R30 ;  /* 0x0007d01e01007387 */ /* 0x0005e80000100a00 */
[----:B------:R2:W-:Y:S01]  /*16a70*/  LDGSTS.E [R3+0x3780], desc[UR34][R26.64], !P2 ;  /* 0x037800001a037fae */ /* 0x0005e2000d121862 */
[----:B-1----:R-:W-:-:S03]  /*16a80*/  IMAD.WIDE R32, R6, 0x4, R16 ;  /* 0x0000000406207825 */ /* 0x002fc600078e0210 */
[----:B------:R1:W-:Y:S01]  /*16a90*/  STL.64 [R1+0x7c8], R28 ;  /* 0x0007c81c01007387 */ /* 0x0003e20000100a00 */
[----:B--2---:R-:W-:-:S03]  /*16aa0*/  IMAD.WIDE R30, R6, 0x4, R18 ;  /* 0x00000004061e7825 */ /* 0x004fc600078e0212 */
[----:B------:R2:W-:Y:S04]  /*16ab0*/  LDGSTS.E [R3+0x4400], desc[UR34][R92.64], !P4 ;  /* 0x044000005c037fae */ /* 0x0005e8000e121862 */
[----:B------:R2:W-:Y:S01]  /*16ac0*/  STL.64 [R1+0x7c0], R26 ;  /* 0x0007c01a01007387 */ /* 0x0005e20000100a00 */
[----:B-1----:R-:W-:-:S03]  /*16ad0*/  IMAD.WIDE R28, R6, 0x4, R20 ;  /* 0x00000004061c7825 */ /* 0x002fc600078e0214 */
[----:B------:R1:W-:Y:S01]  /*16ae0*/  LDGSTS.E [R3+0x4480], desc[UR34][R40.64], !P4 ;  /* 0x0448000028037fae */ /* 0x0003e2000e121862 */
[----:B------:R-:W-:-:S03]  /*16af0*/  ISETP.GE.U32.AND P2, PT, R7, 0x7fffffab, PT ;  /* 0x7fffffab0700780c */ /* 0x000fc60003f46070 */
[----:B------:R3:W-:Y:S01]  /*16b00*/  LDGSTS.E [R3+0x4500], desc[UR34][R36.64], !P4 ;  /* 0x0450000024037fae */ /* 0x0007e2000e121862 */
[----:B--2---:R-:W-:-:S03]  /*16b10*/  IMAD.WIDE R26, R6, 0x4, R22 ;  /* 0x00000004061a7825 */ /* 0x004fc600078e0216 */
        /* <DEDUP_REMOVED lines=13> */
[----:B---3--:R-:W-:-:S03]  /*16bf0*/  IMAD.WIDE R40, R2, 0x4, R10 ;  /* 0x0000000402287825 */ /* 0x008fc600078e020a */
[----:B------:R4:W-:Y:S01]  /*16c00*/  STL.64 [R1+0x6d8], R32 ;  /* 0x0006d82001007387 */ /* 0x0009e20000100a00 */
[----:B--2---:R-:W-:-:S03]  /*16c10*/  IMAD.WIDE R36, R2, 0x4, R12 ;  /* 0x0000000402247825 */ /* 0x004fc600078e020c */
[----:B------:R2:W-:Y:S01]  /*16c20*/  STL.64 [R1+0x6d0], R30 ;  /* 0x0006d01e01007387 */ /* 0x0005e20000100a00 */
[----:B-1----:R-:W-:-:S03]  /*16c30*/  IMAD.WIDE R34, R2, 0x4, R14 ;  /* 0x0000000402227825 */ /* 0x002fc600078e020e */
[----:B------:R1:W-:Y:S01]  /*16c40*/  STL.64 [R1+0x6c8], R28 ;  /* 0x0006c81c01007387 */ /* 0x0003e20000100a00 */
[----:B----4-:R-:W-:-:S03]  /*16c50*/  IMAD.WIDE R32, R2, 0x4, R16 ;  /* 0x0000000402207825 */ /* 0x010fc600078e0210 */
[----:B------:R3:W-:Y:S01]  /*16c60*/  LDGSTS.E [R3+0x5400], desc[UR34][R92.64], !P2 ;  /* 0x054000005c037fae */ /* 0x0007e2000d121862 */
[----:B--2---:R-:W-:-:S03]  /*16c70*/  IMAD.WIDE R30, R2, 0x4, R18 ;  /* 0x00000004021e7825 */ /* 0x004fc600078e0212 */
[----:B------:R2:W-:Y:S01]  /*16c80*/  STL.64 [R1+0x6c0], R26 ;  /* 0x0006c01a01007387 */ /* 0x0005e20000100a00 */
[----:B-1----:R-:W-:-:S03]  /*16c90*/  IMAD.WIDE R28, R2, 0x4, R20 ;  /* 0x00000004021c7825 */ /* 0x002fc600078e0214 */
[----:B------:R1:W-:Y:S04]  /*16ca0*/  LDGSTS.E [R3+0x5480], desc[UR34][R40.64], !P2 ;  /* 0x0548000028037fae */ /* 0x0003e8000d121862 */
[----:B------:R3:W-:Y:S01]  /*16cb0*/  STL.64 [R1+0x5f8], R92 ;  /* 0x0005f85c01007387 */ /* 0x0007e20000100a00 */
[----:B--2---:R-:W-:-:S03]  /*16cc0*/  IMAD.WIDE R26, R2, 0x4, R22 ;  /* 0x00000004021a7825 */ /* 0x004fc600078e0216 */
[----:B------:R2:W-:Y:S04]  /*16cd0*/  LDGSTS.E [R3+0x5500], desc[UR34][R36.64], !P2 ;  /* 0x0550000024037fae */ /* 0x0005e8000d121862 */
[----:B------:R1:W-:Y:S04]  /*16ce0*/  STL.64 [R1+0x5f0], R40 ;  /* 0x0005f02801007387 */ /* 0x0003e80000100a00 */
[----:B------:R4:W-:Y:S01]  /*16cf0*/  LDGSTS.E [R3+0x5580], desc[UR34][R34.64], !P2 ;  /* 0x0558000022037fae */ /* 0x0009e2000d121862 */
[----:B---3--:R-:W-:-:S03]  /*16d00*/  IMAD.WIDE R92, R6, 0x4, R24 ;  /* 0x00000004065c7825 */ /* 0x008fc600078e0218 */
[----:B------:R2:W-:Y:S04]  /*16d10*/  STL.64 [R1+0x5e8], R36 ;  /* 0x0005e82401007387 */ /* 0x0005e80000100a00 */
[----:B------:R3:W-:Y:S01]  /*16d20*/  LDGSTS.E [R3+0x5600], desc[UR34][R32.64], !P2 ;  /* 0x0560000020037fae */ /* 0x0007e2000d121862 */
[----:B-1----:R-:W-:-:S03]  /*16d30*/  IMAD.WIDE R40, R6, 0x4, R10 ;  /* 0x0000000406287825 */ /* 0x002fc600078e020a */
[----:B------:R4:W-:Y:S01]  /*16d40*/  STL.64 [R1+0x5e0], R34 ;  /* 0x0005e02201007387 */ /* 0x0009e20000100a00 */
[----:B------:R-:W-:Y:S02]  /*16d50*/  VIADD R7, R9, 0xffffffe2 ;  /* 0xffffffe209077836 */ /* 0x000fe40000000000 */
[----:B------:R-:W-:Y:S01]  /*16d60*/  VIADD R2, R90, 0xffffffde ;  /* 0xffffffde5a027836 */ /* 0x000fe20000000000 */
[----:B------:R1:W-:Y:S01]  /*16d70*/  LDGSTS.E [R3+0x5680], desc[UR34][R30.64], !P2 ;  /* 0x056800001e037fae */ /* 0x0003e2000d121862 */
[C---:B--2---:R-:W-:Y:S01]  /*16d80*/  IMAD.WIDE R36, R6.reuse, 0x4, R12 ;  /* 0x0000000406247825 */ /* 0x044fe200078e020c */
[----:B------:R-:W2:Y:S02]  /*16d90*/  LDC R9, c[0x0][0x230] ;  /* 0x00008c00ff097b82 */ /* 0x000ea40000000800 */
[----:B------:R3:W-:Y:S04]  /*16da0*/  STL.64 [R1+0x5d8], R32 ;  /* 0x0005d82001007387 */ /* 0x0007e80000100a00 */
[----:B------:R1:W-:Y:S01]  /*16db0*/  LDGSTS.E [R3+0x5700], desc[UR34][R28.64], !P2 ;  /* 0x057000001c037fae */ /* 0x0003e2000d121862 */
[C---:B----4-:R-:W-:Y:S01]  /*16dc0*/  IMAD.WIDE R34, R6.reuse, 0x4, R14 ;  /* 0x0000000406227825 */ /* 0x050fe200078e020e */
[----:B------:R-:W4:Y:S02]  /*16dd0*/  LDC R90, c[0x0][0x230] ;  /* 0x00008c00ff5a7b82 */ /* 0x000f240000000800 */
        /* <DEDUP_REMOVED lines=25> */
[----:B--2---:R-:W-:-:S03]  /*16f70*/  IMAD.WIDE R40, R2, 0x4, R10 ;  /* 0x0000000402287825 */ /* 0x004fc600078e020a */
[----:B------:R4:W-:Y:S01]  /*16f80*/  STL.64 [R1+0x4d8], R32 ;  /* 0x0004d82001007387 */ /* 0x0009e20000100a00 */
[----:B-1----:R-:W-:-:S03]  /*16f90*/  IMAD.WIDE R36, R2, 0x4, R12 ;  /* 0x0000000402247825 */ /* 0x002fc600078e020c */
[----:B------:R1:W-:Y:S01]  /*16fa0*/  STL.64 [R1+0x4d0], R30 ;  /* 0x0004d01e01007387 */ /* 0x0003e20000100a00 */
[----:B---3--:R-:W-:-:S03]  /*16fb0*/  IMAD.WIDE R34, R2, 0x4, R14 ;  /* 0x0000000402227825 */ /* 0x008fc600078e020e */
[----:B------:R2:W-:Y:S01]  /*16fc0*/  STL.64 [R1+0x4c8], R28 ;  /* 0x0004c81c01007387 */ /* 0x0005e20000100a00 */
[----:B----4-:R-:W-:-:S03]  /*16fd0*/  IMAD.WIDE R32, R2, 0x4, R16 ;  /* 0x0000000402207825 */ /* 0x010fc600078e0210 */
[----:B------:R3:W-:Y:S01]  /*16fe0*/  LDGSTS.E [R3+0x7400], desc[UR34][R92.64], !P2 ;  /* 0x074000005c037fae */ /* 0x0007e2000d121862 */
[----:B-1----:R-:W-:-:S03]  /*16ff0*/  IMAD.WIDE R30, R2, 0x4, R18 ;  /* 0x00000004021e7825 */ /* 0x002fc600078e0212 */
[----:B------:R1:W-:Y:S01]  /*17000*/  STL.64 [R1+0x4c0], R26 ;  /* 0x0004c01a01007387 */ /* 0x0003e20000100a00 */
[----:B--2---:R-:W-:-:S03]  /*17010*/  IMAD.WIDE R28, R2, 0x4, R20 ;  /* 0x00000004021c7825 */ /* 0x004fc600078e0214 */
[----:B------:R2:W-:Y:S04]  /*17020*/  LDGSTS.E [R3+0x7480], desc[UR34][R40.64], !P2 ;  /* 0x0748000028037fae */ /* 0x0005e8000d121862 */
[----:B------:R3:W-:Y:S01]  /*17030*/  STL.64 [R1+0x3f8], R92 ;  /* 0x0003f85c01007387 */ /* 0x0007e20000100a00 */
[----:B-1----:R-:W-:-:S03]  /*17040*/  IMAD.WIDE R26, R2, 0x4, R22 ;  /* 0x00000004021a7825 */ /* 0x002fc600078e0216 */
        /* <DEDUP_REMOVED lines=21> */
[----:B--2---:R-:W-:-:S03]  /*171a0*/  IMAD.WIDE R30, R6, 0x4, R18 ;  /* 0x00000004061e7825 */ /* 0x004fc600078e0212 */
[----:B------:R2:W-:Y:S04]  /*171b0*/  LDGSTS.E [R3+0x8400], desc[UR34][R92.64], !P4 ;  /* 0x084000005c037fae */ /* 0x0005e8000e121862 */
[----:B------:R2:W-:Y:S01]  /*171c0*/  STL.64 [R1+0x3c0], R26 ;  /* 0x0003c01a01007387 */ /* 0x0005e20000100a00 */
[----:B---3--:R-:W-:-:S03]  /*171d0*/  IMAD.WIDE R28, R6, 0x4, R20 ;  /* 0x00000004061c7825 */ /* 0x008fc600078e0214 */
        /* <DEDUP_REMOVED lines=14> */
[----:B---3--:R-:W-:-:S03]  /*172c0*/  IMAD.WIDE R92, R2, 0x4, R24 ;  /* 0x00000004025c7825 */ /* 0x008fc600078e0218 */
[----:B------:R3:W-:Y:S01]  /*172d0*/  STL.64 [R1+0x2e0], R34 ;  /* 0x0002e02201007387 */ /* 0x0007e20000100a00 */
[----:B-1----:R-:W-:-:S03]  /*172e0*/  IMAD.WIDE R40, R2, 0x4, R10 ;  /* 0x0000000402287825 */ /* 0x002fc600078e020a */
[----:B------:R4:W-:Y:S01]  /*172f0*/  STL.64 [R1+0x2d8], R32 ;  /* 0x0002d82001007387 */ /* 0x0009e20000100a00 */
[----:B--2---:R-:W-:-:S03]  /*17300*/  IMAD.WIDE R36, R2, 0x4, R12 ;  /* 0x0000000402247825 */ /* 0x004fc600078e020c */
[----:B------:R1:W-:Y:S01]  /*17310*/  STL.64 [R1+0x2d0], R30 ;  /* 0x0002d01e01007387 */ /* 0x0003e20000100a00 */
[----:B---3--:R-:W-:-:S03]  /*17320*/  IMAD.WIDE R34, R2, 0x4, R14 ;  /* 0x0000000402227825 */ /* 0x008fc600078e020e */
[----:B------:R2:W-:Y:S01]  /*17330*/  STL.64 [R1+0x2c8], R28 ;  /* 0x0002c81c01007387 */ /* 0x0005e20000100a00 */
[----:B----4-:R-:W-:-:S03]  /*17340*/  IMAD.WIDE R32, R2, 0x4, R16 ;  /* 0x0000000402207825 */ /* 0x010fc600078e0210 */
[----:B------:R3:W-:Y:S01]  /*17350*/  STL.64 [R1+0x2c0], R26 ;  /* 0x0002c01a01007387 */ /* 0x0007e20000100a00 */
[----:B------:R-:W-:-:S03]  /*17360*/  IMAD R6, R8, 0x29, RZ ;  /* 0x0000002908067824 */ /* 0x000fc600078e02ff */
[----:B------:R4:W-:Y:S01]  /*17370*/  LDGSTS.E [R3+0x9400], desc[UR34][R92.64], !P2 ;  /* 0x094000005c037fae */ /* 0x0009e2000d121862 */
[----:B-1----:R-:W-:-:S03]  /*17380*/  IMAD.WIDE R30, R2, 0x4, R18 ;  /* 0x00000004021e7825 */ /* 0x002fc600078e0212 */
[----:B------:R4:W-:Y:S01]  /*17390*/  STL.64 [R1+0x1f8], R92 ;  /* 0x0001f85c01007387 */ /* 0x0009e20000100a00 */
[----:B--2---:R-:W-:-:S03]  /*173a0*/  IMAD.WIDE R28, R2, 0x4, R20 ;  /* 0x00000004021c7825 */ /* 0x004fc600078e0214 */
[----:B------:R1:W-:Y:S01]  /*173b0*/  LDGSTS.E [R3+0x9480], desc[UR34][R40.64], !P2 ;  /* 0x0948000028037fae */ /* 0x0003e2000d121862 */
[----:B---3--:R-:W-:-:S03]  /*173c0*/  IMAD.WIDE R26, R2, 0x4, R22 ;  /* 0x00000004021a7825 */ /* 0x008fc600078e0216 */
[----:B------:R1:W-:Y:S01]  /*173d0*/  STL.64 [R1+0x1f0], R40 ;  /* 0x0001f02801007387 */ /* 0x0003e20000100a00 */
[----:B------:R-:W-:-:S03]  /*173e0*/  VIADD R7, R90, 0xffffffd2 ;  /* 0xffffffd25a077836 */ /* 0x000fc60000000000 */
[----:B------:R2:W-:Y:S01]  /*173f0*/  LDGSTS.E [R3+0x9500], desc[UR34][R36.64], !P2 ;  /* 0x0950000024037fae */ /* 0x0005e2000d121862 */
[----:B----4-:R-:W-:-:S03]  /*17400*/  IMAD.WIDE R92, R6, 0x4, R24 ;  /* 0x00000004065c7825 */ /* 0x010fc600078e0218 */
[----:B------:R2:W-:Y:S04]  /*17410*/  STL.64 [R1+0x1e8], R36 ;  /* 0x0001e82401007387 */ /* 0x0005e80000100a00 */
[----:B------:R3:W-:Y:S01]  /*17420*/  LDGSTS.E [R3+0x9580], desc[UR34][R34.64], !P2 ;  /* 0x0958000022037fae */ /* 0x0007e2000d121862 */
[----:B-1----:R-:W-:-:S03]  /*17430*/  IMAD.WIDE R40, R6, 0x4, R10 ;  /* 0x0000000406287825 */ /* 0x002fc600078e020a */
        /* <DEDUP_REMOVED lines=11> */
[----:B------:R-:W-:Y:S01]  /*174f0*/  ISETP.GE.U32.AND P2, PT, R7, 0x7fffff93, PT ;  /* 0x7fffff930700780c */ /* 0x000fe20003f46070 */
[C---:B--2---:R-:W-:Y:S01]  /*17500*/  IMAD.WIDE R30, R6.reuse, 0x4, R18 ;  /* 0x00000004061e7825 */ /* 0x044fe200078e0212 */
[----:B------:R-:W2:Y:S01]  /*17510*/  LDC R7, c[0x0][0x230] ;  /* 0x00008c00ff077b82 */ /* 0x000ea20000000800 */
[----:B------:R1:W-:Y:S04]  /*17520*/  STL.64 [R1+0x1c0], R26 ;  /* 0x0001c01a01007387 */ /* 0x0003e80000100a00 */
[----:B------:R4:W-:Y:S01]  /*17530*/  STL.64 [R1+0xf8], R92 ;  /* 0x0000f85c01007387 */ /* 0x0009e20000100a00 */
[----:B---3--:R-:W-:-:S03]  /*17540*/  IMAD.WIDE R28, R6, 0x4, R20 ;  /* 0x00000004061c7825 */ /* 0x008fc600078e0214 */
[----:B------:R4:W-:Y:S01]  /*17550*/  LDGSTS.E [R3+0xa400], desc[UR34][R92.64], !P4 ;  /* 0x0a4000005c037fae */ /* 0x0009e2000e121862 */
[----:B------:R-:W-:-:S03]  /*17560*/  IMAD R100, R8, 0x2d, RZ ;  /* 0x0000002d08647824 */ /* 0x000fc600078e02ff */
[----:B------:R-:W-:Y:S01]  /*17570*/  STL.64 [R1+0xf0], R40 ;  /* 0x0000f02801007387 */ /* 0x000fe20000100a00 */
[----:B-1----:R-:W-:Y:S02]  /*17580*/  IMAD.WIDE R26, R6, 0x4, R22 ;  /* 0x00000004061a7825 */ /* 0x002fe400078e0216 */
[----:B------:R-:W1:Y:S01]  /*17590*/  LDC R6, c[0x0][0x230] ;  /* 0x00008c00ff067b82 */ /* 0x000e620000000800 */
[----:B------:R-:W-:Y:S04]  /*175a0*/  LDGSTS.E [R3+0xa480], desc[UR34][R40.64], !P4 ;  /* 0x0a48000028037fae */ /* 0x000fe8000e121862 */
[----:B------:R-:W-:Y:S04]  /*175b0*/  STL.64 [R1+0xe8], R36 ;  /* 0x0000e82401007387 */ /* 0x000fe80000100a00 */
[----:B------:R-:W-:Y:S04]  /*175c0*/  LDGSTS.E [R3+0xa500], desc[UR34][R36.64], !P4 ;  /* 0x0a50000024037fae */ /* 0x000fe8000e121862 */
[----:B------:R-:W-:Y:S04]  /*175d0*/  STL.64 [R1+0xe0], R34 ;  /* 0x0000e02201007387 */ /* 0x000fe80000100a00 */
[----:B------:R-:W-:Y:S01]  /*175e0*/  LDGSTS.E [R3+0xa580], desc[UR34][R34.64], !P4 ;  /* 0x0a58000022037fae */ /* 0x000fe2000e121862 */
[----:B------:R-:W-:-:S03]  /*175f0*/  VIADD R2, R91, 0xffffffce ;  /* 0xffffffce5b027836 */ /* 0x000fc60000000000 */
[----:B------:R-:W-:Y:S04]  /*17600*/  STL.64 [R1+0xd8], R32 ;  /* 0x0000d82001007387 */ /* 0x000fe80000100a00 */
[----:B------:R-:W-:Y:S04]  /*17610*/  LDGSTS.E [R3+0xa600], desc[UR34][R32.64], !P4 ;  /* 0x0a60000020037fae */ /* 0x000fe8000e121862 */
[----:B------:R-:W-:Y:S04]  /*17620*/  STL.64 [R1+0xd0], R30 ;  /* 0x0000d01e01007387 */ /* 0x000fe80000100a00 */
[----:B------:R-:W-:Y:S01]  /*17630*/  LDGSTS.E [R3+0xa680], desc[UR34][R30.64], !P4 ;  /* 0x0a6800001e037fae */ /* 0x000fe2000e121862 */
[----:B------:R-:W-:-:S03]  /*17640*/  IMAD.WIDE R90, R100, 0x4, R12 ;  /* 0x00000004645a7825 */ /* 0x000fc600078e020c */
[----:B------:R3:W-:Y:S04]  /*17650*/  STL.64 [R1+0xc8], R28 ;  /* 0x0000c81c01007387 */ /* 0x0007e80000100a00 */
[----:B------:R3:W-:Y:S01]  /*17660*/  LDGSTS.E [R3+0xa700], desc[UR34][R28.64], !P4 ;  /* 0x0a7000001c037fae */ /* 0x0007e2000e121862 */
[----:B----4-:R-:W-:-:S03]  /*17670*/  IMAD.WIDE R92, R100, 0x4, R14 ;  /* 0x00000004645c7825 */ /* 0x010fc600078e020e */
[----:B------:R4:W-:Y:S04]  /*17680*/  STL.64 [R1+0xc0], R26 ;  /* 0x0000c01a01007387 */ /* 0x0009e80000100a00 */
[----:B------:R4:W-:Y:S01]  /*17690*/  LDGSTS.E [R3+0xa780], desc[UR34][R26.64], !P4 ;  /* 0x0a7800001a037fae */ /* 0x0009e2000e121862 */
[----:B---3--:R-:W-:Y:S01]  /*176a0*/  IMAD.WIDE R28, R100, 0x4, R24 ;  /* 0x00000004641c7825 */ /* 0x008fe200078e0218 */
[----:B------:R-:W-:-:S03]  /*176b0*/  ISETP.GE.U32.AND P4, PT, R2, 0x7fffff8f, PT ;  /* 0x7fffff8f0200780c */ /* 0x000fc60003f86070 */
[C---:B------:R-:W-:Y:S01]  /*176c0*/  IMAD.WIDE R94, R100.reuse, 0x4, R16 ;  /* 0x00000004645e7825 */ /* 0x040fe200078e0210 */
[----:B------:R3:W-:Y:S03]  /*176d0*/  LDGSTS.E [R3+0xb400], desc[UR34][R28.64], !P2 ;  /* 0x0b4000001c037fae */ /* 0x0007e6000d121862 */
[----:B----4-:R-:W-:-:S04]  /*176e0*/  IMAD.WIDE R26, R100, 0x4, R10 ;  /* 0x00000004641a7825 */ /* 0x010fc800078e020a */
[C---:B------:R-:W-:Y:S01]  /*176f0*/  IMAD.WIDE R96, R100.reuse, 0x4, R18 ;  /* 0x0000000464607825 */ /* 0x040fe200078e0212 */
[----:B------:R4:W-:Y:S03]  /*17700*/  LDGSTS.E [R3+0xb480], desc[UR34][R26.64], !P2 ;  /* 0x0b4800001a037fae */ /* 0x0009e6000d121862 */
[C---:B------:R-:W-:Y:S01]  /*17710*/  IMAD.WIDE R98, R100.reuse, 0x4, R20 ;  /* 0x0000000464627825 */ /* 0x040fe200078e0214 */
[----:B------:R-:W-:Y:S03]  /*17720*/  LDGSTS.E [R3+0xb500], desc[UR34][R90.64], !P2 ;  /* 0x0b5000005a037fae */ /* 0x000fe6000d121862 */
[----:B------:R-:W-:Y:S01]  /*17730*/  IMAD.WIDE R100, R100, 0x4, R22 ;  /* 0x0000000464647825 */ /* 0x000fe200078e0216 */
[----:B------:R-:W-:Y:S03]  /*17740*/  LDGSTS.E [R3+0xb580], desc[UR34][R92.64], !P2 ;  /* 0x0b5800005c037fae */ /* 0x000fe6000d121862 */
[----:B------:R-:W-:Y:S01]  /*17750*/  VIADD R2, R9, 0xffffffca ;  /* 0xffffffca09027836 */ /* 0x000fe20000000000 */
[----:B------:R-:W-:Y:S01]  /*17760*/  LDGSTS.E [R3+0xb600], desc[UR34][R94.64], !P2 ;  /* 0x0b6000005e037fae */ /* 0x000fe2000d121862 */
[----:B------:R-:W-:Y:S01]  /*17770*/  IMAD R114, R8, 0x31, RZ ;  /* 0x0000003108727824 */ /* 0x000fe200078e02ff */
[----:B------:R-:W3:Y:S02]  /*17780*/  LDC R9, c[0x0][0x230] ;  /* 0x00008c00ff097b82 */ /* 0x000ee40000000800 */
[----:B------:R-:W-:Y:S01]  /*17790*/  LDGSTS.E [R3+0xb680], desc[UR34][R96.64], !P2 ;  /* 0x0b68000060037fae */ /* 0x000fe2000d121862 */
[----:B------:R-:W-:-:S03]  /*177a0*/  IMAD.WIDE R116, R114, 0x4, R24 ;  /* 0x0000000472747825 */ /* 0x000fc600078e0218 */
[----:B------:R-:W-:Y:S01]  /*177b0*/  LDGSTS.E [R3+0xb700], desc[UR34][R98.64], !P2 ;  /* 0x0b70000062037fae */ /* 0x000fe2000d121862 */
        /* <DEDUP_REMOVED lines=16> */
[----:B--2---:R-:W-:Y:S01]  /*178c0*/  VIADD R2, R7, 0xffffffc6 ;  /* 0xffffffc607027836 */ /* 0x004fe20000000000 */
[----:B------:R-:W-:Y:S01]  /*178d0*/  LDGSTS.E [R3+0xc700], desc[UR34][R112.64], !P4 ;  /* 0x0c70000070037fae */ /* 0x000fe2000e121862 */
[C---:B------:R-:W-:Y:S01]  /*178e0*/  IMAD.WIDE R132, R130.reuse, 0x4, R24 ;  /* 0x0000000482847825 */ /* 0x040fe200078e0218 */
[----:B------:R-:W2:Y:S02]  /*178f0*/  LDC R7, c[0x0][0x230] ;  /* 0x00008c00ff077b82 */ /* 0x000ea40000000800 */
        /* <DEDUP_REMOVED lines=16> */
[----:B-1----:R-:W-:Y:S02]  /*17a00*/  VIADD R2, R6, 0xffffffc2 ;  /* 0xffffffc206027836 */ /* 0x002fe40000000000 */
[----:B------:R-:W-:Y:S01]  /*17a10*/  IMAD R146, R8, 0x39, RZ ;  /* 0x0000003908927824 */ /* 0x000fe200078e02ff */
[----:B------:R-:W-:Y:S02]  /*17a20*/  LDGSTS.E [R3+0xd780], desc[UR34][R130.64], !P2 ;  /* 0x0d78000082037fae */ /* 0x000fe4000d121862 */
[----:B------:R-:W-:Y:S01]  /*17a30*/  ISETP.GE.U32.AND P2, PT, R2, 0x7fffff83, PT ;  /* 0x7fffff830200780c */ /* 0x000fe20003f46070 */
[----:B------:R-:W-:-:S04]  /*17a40*/  IMAD.WIDE R148, R146, 0x4, R24 ;  /* 0x0000000492947825 */ /* 0x000fc800078e0218 */
[C---:B------:R-:W-:Y:S01]  /*17a50*/  IMAD.WIDE R134, R146.reuse, 0x4, R10 ;  /* 0x0000000492867825 */ /* 0x040fe200078e020a */
[----:B------:R-:W-:Y:S03]  /*17a60*/  LDGSTS.E [R3+0xe400], desc[UR34][R148.64], !P4 ;  /* 0x0e40000094037fae */ /* 0x000fe6000e121862 */
[C---:B------:R-:W-:Y:S01]  /*17a70*/  IMAD.WIDE R136, R146.reuse, 0x4, R12 ;  /* 0x0000000492887825 */ /* 0x040fe200078e020c */
[----:B------:R-:W-:Y:S03]  /*17a80*/  LDGSTS.E [R3+0xe480], desc[UR34][R134.64], !P4 ;  /* 0x0e48000086037fae */ /* 0x000fe6000e121862 */
[----:B------:R-:W-:Y:S01]  /*17a90*/  IMAD.WIDE R138, R146, 0x4, R14 ;  /* 0x00000004928a7825 */ /* 0x000fe200078e020e */
[----:B------:R-:W-:Y:S03]  /*17aa0*/  LDGSTS.E [R3+0xe500], desc[UR34][R136.64], !P4 ;  /* 0x0e50000088037fae */ /* 0x000fe6000e121862 */
[----:B------:R-:W-:Y:S01]  /*17ab0*/  IMAD R162, R8, 0x3d, RZ ;  /* 0x0000003d08a27824 */ /* 0x000fe200078e02ff */
[----:B------:R-:W-:Y:S01]  /*17ac0*/  LDGSTS.E [R3+0xe580], desc[UR34][R138.64], !P4 ;  /* 0x0e5800008a037fae */ /* 0x000fe2000e121862 */
[----:B------:R-:W-:-:S04]  /*17ad0*/  IMAD.WIDE R140, R146, 0x4, R16 ;  /* 0x00000004928c7825 */ /* 0x000fc800078e0210 */
[C---:B------:R-:W-:Y:S01]  /*17ae0*/  IMAD.WIDE R142, R146.reuse, 0x4, R18 ;  /* 0x00000004928e7825 */ /* 0x040fe200078e0212 */
[----:B------:R-:W-:Y:S03]  /*17af0*/  LDGSTS.E [R3+0xe600], desc[UR34][R140.64], !P4 ;  /* 0x0e6000008c037fae */ /* 0x000fe6000e121862 */
[C---:B------:R-:W-:Y:S01]  /*17b00*/  IMAD.WIDE R144, R146.reuse, 0x4, R20 ;  /* 0x0000000492907825 */ /* 0x040fe200078e0214 */
[----:B------:R-:W-:Y:S03]  /*17b10*/  LDGSTS.E [R3+0xe680], desc[UR34][R142.64], !P4 ;  /* 0x0e6800008e037fae */ /* 0x000fe6000e121862 */
[----:B------:R-:W-:Y:S01]  /*17b20*/  IMAD.WIDE R146, R146, 0x4, R22 ;  /* 0x0000000492927825 */ /* 0x000fe200078e0216 */
[----:B------:R-:W-:Y:S03]  /*17b30*/  LDGSTS.E [R3+0xe700], desc[UR34][R144.64], !P4 ;  /* 0x0e70000090037fae */ /* 0x000fe6000e121862 */
[C---:B------:R-:W-:Y:S01]  /*17b40*/  IMAD.WIDE R164, R162.reuse, 0x4, R24 ;  /* 0x00000004a2a47825 */ /* 0x040fe200078e0218 */
[----:B------:R-:W-:Y:S03]  /*17b50*/  LDGSTS.E [R3+0xe780], desc[UR34][R146.64], !P4 ;  /* 0x0e78000092037fae */ /* 0x000fe6000e121862 */
[C---:B------:R-:W-:Y:S01]  /*17b60*/  IMAD.WIDE R150, R162.reuse, 0x4, R10 ;  /* 0x00000004a2967825 */ /* 0x040fe200078e020a */
[----:B------:R-:W-:Y:S03]  /*17b70*/  LDGSTS.E [R3+0xf400], desc[UR34][R164.64], !P2 ;  /* 0x0f400000a4037fae */ /* 0x000fe6000d121862 */
[----:B---3--:R-:W-:Y:S01]  /*17b80*/  VIADD R2, R9, 0xfffffffd ;  /* 0xfffffffd09027836 */ /* 0x008fe20000000000 */
[----:B------:R-:W-:Y:S01]  /*17b90*/  LDGSTS.E [R3+0xf480], desc[UR34][R150.64], !P2 ;  /* 0x0f48000096037fae */ /* 0x000fe2000d121862 */
[C---:B------:R-:W-:Y:S01]  /*17ba0*/  IMAD.WIDE R152, R162.reuse, 0x4, R12 ;  /* 0x00000004a2987825 */ /* 0x040fe200078e020c */
[----:B------:R-:W1:Y:S03]  /*17bb0*/  LDC R9, c[0x0][0x230] ;  /* 0x00008c00ff097b82 */ /* 0x000e660000000800 */
[----:B------:R-:W-:Y:S01]  /*17bc0*/  IMAD.WIDE R154, R162, 0x4, R14 ;  /* 0x00000004a29a7825 */ /* 0x000fe200078e020e */
[----:B------:R-:W-:Y:S01]  /*17bd0*/  ISETP.GE.U32.AND P4, PT, R2, 0x7fffffbe, PT ;  /* 0x7fffffbe0200780c */ /* 0x000fe20003f86070 */
[----:B------:R-:W-:Y:S02]  /*17be0*/  LDGSTS.E [R3+0xf500], desc[UR34][R152.64], !P2 ;  /* 0x0f50000098037fae */ /* 0x000fe4000d121862 */
[----:B------:R-:W-:-:S02]  /*17bf0*/  IMAD.WIDE R156, R162, 0x4, R16 ;  /* 0x00000004a29c7825 */ /* 0x000fc400078e0210 */
[----:B------:R-:W-:Y:S02]  /*17c00*/  LDGSTS.E [R3+0xf580], desc[UR34][R154.64], !P2 ;  /* 0x0f5800009a037fae */ /* 0x000fe4000d121862 */
[C---:B------:R-:W-:Y:S02]  /*17c10*/  IMAD.WIDE R158, R162.reuse, 0x4, R18 ;  /* 0x00000004a29e7825 */ /* 0x040fe400078e0212 */
[----:B------:R-:W-:Y:S02]  /*17c20*/  LDGSTS.E [R3+0xf600], desc[UR34][R156.64], !P2 ;  /* 0x0f6000009c037fae */ /* 0x000fe4000d121862 */
[C---:B------:R-:W-:Y:S02]  /*17c30*/  IMAD.WIDE R160, R162.reuse, 0x4, R20 ;  /* 0x00000004a2a07825 */ /* 0x040fe400078e0214 */
[----:B------:R-:W-:Y:S02]  /*17c40*/  LDGSTS.E [R3+0xf680], desc[UR34][R158.64], !P2 ;  /* 0x0f6800009e037fae */ /* 0x000fe4000d121862 */
[----:B------:R-:W-:-:S02]  /*17c50*/  IMAD.WIDE R162, R162, 0x4, R22 ;  /* 0x00000004a2a27825 */ /* 0x000fc400078e0216 */
[----:B------:R-:W-:Y:S02]  /*17c60*/  LDGSTS.E [R3+0xf700], desc[UR34][R160.64], !P2 ;  /* 0x0f700000a0037fae */ /* 0x000fe4000d121862 */
[----:B--2---:R-:W-:Y:S02]  /*17c70*/  VIADD R2, R7, 0xfffffff9 ;  /* 0xfffffff907027836 */ /* 0x004fe40000000000 */
[----:B------:R-:W-:Y:S01]  /*17c80*/  LDGSTS.E [R3+0xf780], desc[UR34][R162.64], !P2 ;  /* 0x0f780000a2037fae */ /* 0x000fe2000d121862 */
[----:B------:R-:W-:Y:S02]  /*17c90*/  IMAD.SHL.U32 R6, R8, 0x2, RZ ;  /* 0x0000000208067824 */ /* 0x000fe400078e00ff */
[----:B------:R-:W-:Y:S02]  /*17ca0*/  ISETP.GE.U32.AND P2, PT, R2, 0x7fffffba, PT ;  /* 0x7fffffba0200780c */ /* 0x000fe40003f46070 */
[----:B------:R-:W-:Y:S01]  /*17cb0*/  LOP3.LUT R2, R5, 0x40, RZ, 0x3c, !PT ;  /* 0x0000004005027812 */ /* 0x000fe200078e3cff */
[----:B------:R-:W-:-:S04]  /*17cc0*/  IMAD.WIDE R168, R6, 0x4, R24 ;  /* 0x0000000406a87825 */ /* 0x000fc800078e0218 */
[----:B------:R-:W-:Y:S02]  /*17cd0*/  VIADD R2, R2, UR4 ;  /* 0x0000000402027c36 */ /* 0x000fe40008000000 */
[C---:B------:R-:W-:Y:S01]  /*17ce0*/  IMAD.WIDE R40, R6.reuse, 0x4, R10 ;  /* 0x0000000406287825 */ /* 0x040fe200078e020a */
[----:B------:R2:W-:Y:S03]  /*17cf0*/  STL.64 [R1+0x38], R28 ;  /* 0x0000381c01007387 */ /* 0x0005e60000100a00 */
[C---:B------:R-:W-:Y:S01]  /*17d00*/  IMAD.WIDE R36, R6.reuse, 0x4, R12 ;  /* 0x0000000406247825 */ /* 0x040fe200078e020c */
[----:B------:R3:W-:Y:S03]  /*17d10*/  LDGSTS.E [R2+0x800], desc[UR34][R168.64], !P4 ;  /* 0x00800000a8027fae */ /* 0x0007e6000e121862 */
[----:B------:R-:W-:Y:S01]  /*17d20*/  IMAD.WIDE R34, R6, 0x4, R14 ;  /* 0x0000000406227825 */ /* 0x000fe200078e020e */
[----:B------:R4:W-:Y:S03]  /*17d30*/  STL.64 [R1+0x30], R26 ;  /* 0x0000301a01007387 */ /* 0x0009e60000100a00 */
[----:B------:R-:W-:Y:S01]  /*17d40*/  IMAD R7, R8, 0x6, RZ ;  /* 0x0000000608077824 */ /* 0x000fe200078e02ff */
[----:B------:R1:W-:Y:S01]  /*17d50*/  LDGSTS.E [R2+0x880], desc[UR34][R40.64], !P4 ;  /* 0x0088000028027fae */ /* 0x0003e2000e121862 */
[----:B------:R-:W-:-:S04]  /*17d60*/  IMAD.WIDE R32, R6, 0x4, R16 ;  /* 0x0000000406207825 */ /* 0x000fc800078e0210 */
[C---:B------:R-:W-:Y:S01]  /*17d70*/  IMAD.WIDE R30, R6.reuse, 0x4, R18 ;  /* 0x00000004061e7825 */ /* 0x040fe200078e0212 */
[----:B------:R3:W-:Y:S03]  /*17d80*/  STL.64 [R1+0xac0], R168 ;  /* 0x000ac0a801007387 */ /* 0x0007e60000100a00 */
[C---:B--2---:R-:W-:Y:S01]  /*17d90*/  IMAD.WIDE R28, R6.reuse, 0x4, R20 ;  /* 0x00000004061c7825 */ /* 0x044fe200078e0214 */
[----:B------:R2:W-:Y:S03]  /*17da0*/  LDGSTS.E [R2+0x900], desc[UR34][R36.64], !P4 ;  /* 0x0090000024027fae */ /* 0x0005e6000e121862 */
[----:B----4-:R-:W-:Y:S01]  /*17db0*/  IMAD.WIDE R26, R6, 0x4, R22 ;  /* 0x00000004061a7825 */ /* 0x010fe200078e0216 */
[----:B------:R1:W-:Y:S03]  /*17dc0*/  STL.64 [R1+0xab8], R40 ;  /* 0x000ab82801007387 */ /* 0x0003e60000100a00 */
[C---:B------:R-:W-:Y:S01]  /*17dd0*/  IMAD.WIDE R170, R7.reuse, 0x4, R24 ;  /* 0x0000000407aa7825 */ /* 0x040fe200078e0218 */
[----:B------:R4:W-:Y:S01]  /*17de0*/  LDGSTS.E [R2+0x980], desc[UR34][R34.64], !P4 ;  /* 0x0098000022027fae */ /* 0x0009e2000e121862 */
[----:B---3--:R-:W3:Y:S03]  /*17df0*/  LDC R168, c[0x0][0x230] ;  /* 0x00008c00ffa87b82 */ /* 0x008ee60000000800 */
[----:B------:R2:W-:Y:S04]  /*17e00*/  STL.64 [R1+0xab0], R36 ;  /* 0x000ab02401007387 */ /* 0x0005e80000100a00 */
[----:B------:R4:W-:Y:S01]  /*17e10*/  LDGSTS.E [R2+0xa00], desc[UR34][R32.64], !P4 ;  /* 0x00a0000020027fae */ /* 0x0009e2000e121862 */
[----:B-1----:R-:W-:-:S03]  /*17e20*/  IMAD.WIDE R40, R7, 0x4, R10 ;  /* 0x0000000407287825 */ /* 0x002fc600078e020a */
[----:B------:R4:W-:Y:S01]  /*17e30*/  STL.64 [R1+0xaa8], R34 ;  /* 0x000aa82201007387 */ /* 0x0009e20000100a00 */
[----:B------:R-:W-:-:S03]  /*17e40*/  VIADD R9, R9, 0xfffffff5 ;  /* 0xfffffff509097836 */ /* 0x000fc60000000000 */
        /* <DEDUP_REMOVED lines=8> */
[----:B------:R2:W-:Y:S01]  /*17ed0*/  STL.64 [R1+0xa90], R28 ;  /* 0x000a901c01007387 */ /* 0x0005e20000100a00 */
[----:B------:R-:W-:Y:S02]  /*17ee0*/  VIADD R6, R166, 0xfffffff1 ;  /* 0xfffffff1a6067836 */ /* 0x000fe40000000000 */
[----:B-1----:R-:W-:Y:S01]  /*17ef0*/  IMAD.WIDE R30, R7, 0x4, R18 ;  /* 0x00000004071e7825 */ /* 0x002fe200078e0212 */
[----:B------:R1:W-:Y:S01]  /*17f00*/  LDGSTS.E [R2+0x1800], desc[UR34][R170.64], !P2 ;  /* 0x01800000aa027fae */ /* 0x0003e2000d121862 */
[----:B------:R-:W-:Y:S01]  /*17f10*/  ISETP.GE.U32.AND P4, PT, R9, 0x7fffffb6, PT ;  /* 0x7fffffb60900780c */ /* 0x000fe20003f86070 */
[----:B------:R-:W3:Y:S02]  /*17f20*/  LDC R166, c[0x0][0x230] ;  /* 0x00008c00ffa67b82 */ /* 0x000ee40000000800 */
[----:B------:R4:W-:Y:S01]  /*17f30*/  STL.64 [R1+0xa88], R26 ;  /* 0x000a881a01007387 */ /* 0x0009e20000100a00 */
[----:B--2---:R-:W-:-:S03]  /*17f40*/  IMAD.WIDE R28, R7, 0x4, R20 ;  /* 0x00000004071c7825 */ /* 0x004fc600078e0214 */
[----:B------:R2:W-:Y:S04]  /*17f50*/  LDGSTS.E [R2+0x1880], desc[UR34][R40.64], !P2 ;  /* 0x0188000028027fae */ /* 0x0005e8000d121862 */
[----:B------:R2:W-:Y:S01]  /*17f60*/  LDGSTS.E [R2+0x1900], desc[UR34][R36.64], !P2 ;  /* 0x0190000024027fae */ /* 0x0005e2000d121862 */
[----:B----4-:R-:W-:-:S03]  /*17f70*/  IMAD.WIDE R26, R7, 0x4, R22 ;  /* 0x00000004071a7825 */ /* 0x010fc600078e0216 */
        /* <DEDUP_REMOVED lines=13> */
[----:B--2---:R-:W-:-:S03]  /*18050*/  IMAD.WIDE R40, R6, 0x4, R10 ;  /* 0x0000000406287825 */ /* 0x004fc600078e020a */
[----:B------:R2:W-:Y:S01]  /*18060*/  STL.64 [R1+0x998], R32 ;  /* 0x0009982001007387 */ /* 0x0005e20000100a00 */
[----:B----4-:R-:W-:-:S03]  /*18070*/  IMAD.WIDE R36, R6, 0x4, R12 ;  /* 0x0000000406247825 */ /* 0x010fc600078e020c */
[----:B------:R4:W-:Y:S01]  /*18080*/  STL.64 [R1+0x990], R30 ;  /* 0x0009901e01007387 */ /* 0x0009e20000100a00 */
[----:B-1----:R-:W-:-:S03]  /*18090*/  IMAD.WIDE R34, R6, 0x4, R14 ;  /* 0x0000000406227825 */ /* 0x002fc600078e020e */
[----:B------:R3:W-:Y:S01]  /*180a0*/  STL.64 [R1+0x988], R28 ;  /* 0x0009881c01007387 */ /* 0x0007e20000100a00 */
[----:B--2---:R-:W-:-:S03]  /*180b0*/  IMAD.WIDE R32, R6, 0x4, R16 ;  /* 0x0000000406207825 */ /* 0x004fc600078e0210 */
[----:B------:R1:W-:Y:S01]  /*180c0*/  LDGSTS.E [R2+0x2800], desc[UR34][R170.64], !P4 ;  /* 0x02800000aa027fae */ /* 0x0003e2000e121862 */
[----:B----4-:R-:W-:-:S03]  /*180d0*/  IMAD.WIDE R30, R6, 0x4, R18 ;  /* 0x00000004061e7825 */ /* 0x010fc600078e0212 */
[----:B------:R2:W-:Y:S01]  /*180e0*/  STL.64 [R1+0x980], R26 ;  /* 0x0009801a01007387 */ /* 0x0005e20000100a00 */
[----:B---3--:R-:W-:-:S03]  /*180f0*/  IMAD.WIDE R28, R6, 0x4, R20 ;  /* 0x00000004061c7825 */ /* 0x008fc600078e0214 */
[----:B------:R3:W-:Y:S04]  /*18100*/  LDGSTS.E [R2+0x2880], desc[UR34][R40.64], !P4 ;  /* 0x0288000028027fae */ /* 0x0007e8000e121862 */
[----:B------:R1:W-:Y:S01]  /*18110*/  STL.64 [R1+0x8b8], R170 ;  /* 0x0008b8aa01007387 */ /* 0x0003e20000100a00 */
[----:B--2---:R-:W-:-:S03]  /*18120*/  IMAD.WIDE R26, R6, 0x4, R22 ;  /* 0x00000004061a7825 */ /* 0x004fc600078e0216 */
[----:B------:R2:W-:Y:S04]  /*18130*/  LDGSTS.E [R2+0x2900], desc[UR34][R36.64], !P4 ;  /* 0x0290000024027fae */ /* 0x0005e8000e121862 */
[----:B------:R3:W-:Y:S04]  /*18140*/  STL.64 [R1+0x8b0], R40 ;  /* 0x0008b02801007387 */ /* 0x0007e80000100a00 */
[----:B------:R4:W-:Y:S01]  /*18150*/  LDGSTS.E [R2+0x2980], desc[UR34][R34.64], !P4 ;  /* 0x0298000022027fae */ /* 0x0009e2000e121862 */
[----:B-1----:R-:W-:-:S03]  /*18160*/  IMAD.WIDE R170, R7, 0x4, R24 ;  /* 0x0000000407aa7825 */ /* 0x002fc600078e0218 */
[----:B------:R2:W-:Y:S04]  /*18170*/  STL.64 [R1+0x8a8], R36 ;  /* 0x0008a82401007387 */ /* 0x0005e80000100a00 */
[----:B------:R1:W-:Y:S01]  /*18180*/  LDGSTS.E [R2+0x2a00], desc[UR34][R32.64], !P4 ;  /* 0x02a0000020027fae */ /* 0x0003e2000e121862 */
[----:B---3--:R-:W-:-:S03]  /*18190*/  IMAD.WIDE R40, R7, 0x4, R10 ;  /* 0x0000000407287825 */ /* 0x008fc600078e020a */
        /* <DEDUP_REMOVED lines=8> */
[----:B----4-:R-:W-:-:S03]  /*18220*/  IMAD.WIDE R34, R7, 0x4, R14 ;  /* 0x0000000407227825 */ /* 0x010fc600078e020e */
[----:B------:R3:W-:Y:S04]  /*18230*/  STL.64 [R1+0x890], R30 ;  /* 0x0008901e01007387 */ /* 0x0007e80000100a00 */
[----:B------:R4:W-:Y:S01]  /*18240*/  LDGSTS.E [R2+0x2b80], desc[UR34][R26.64], !P4 ;  /* 0x02b800001a027fae */ /* 0x0009e2000e121862 */
[----:B-1----:R-:W-:-:S03]  /*18250*/  IMAD.WIDE R32, R7, 0x4, R16 ;  /* 0x0000000407207825 */ /* 0x002fc600078e0210 */
[----:B------:R1:W-:Y:S01]  /*18260*/  STL.64 [R1+0x888], R28 ;  /* 0x0008881c01007387 */ /* 0x0003e20000100a00 */
[----:B---3--:R-:W-:-:S03]  /*18270*/  IMAD.WIDE R30, R7, 0x4, R18 ;  /* 0x00000004071e7825 */ /* 0x008fc600078e0212 */
[----:B------:R-:W-:Y:S04]  /*18280*/  LDGSTS.E [R2+0x3800], desc[UR34][R170.64], !P2 ;  /* 0x03800000aa027fae */ /* 0x000fe8000d121862 */
[----:B------:R4:W-:Y:S01]  /*18290*/  STL.64 [R1+0x880], R26 ;  /* 0x0008801a01007387 */ /* 0x0009e20000100a00 */
[----:B-1----:R-:W-:-:S03]  /*182a0*/  IMAD.WIDE R28, R7, 0x4, R20 ;  /* 0x00000004071c7825 */ /* 0x002fc600078e0214 */
[----:B------:R1:W-:Y:S01]  /*182b0*/  LDGSTS.E [R2+0x3880], desc[UR34][R40.64], !P2 ;  /* 0x0388000028027fae */ /* 0x0003e2000d121862 */
[----:B------:R-:W-:-:S03]  /*182c0*/  ISETP.GE.U32.AND P4, PT, R9, 0x7fffffae, PT ;  /* 0x7fffffae0900780c */ /* 0x000fc60003f86070 */
        /* <DEDUP_REMOVED lines=9> */
[----:B------:R-:W-:Y:S02]  /*18360*/  STL.64 [R1+0x7b8], R170 ;  /* 0x0007b8aa01007387 */ /* 0x000fe40000100a00 */
[C---:B------:R-:W-:Y:S02]  /*18370*/  IMAD.WIDE R168, R6.reuse, 0x4, R24 ;  /* 0x0000000406a87825 */ /* 0x040fe400078e0218 */
[----:B------:R1:W-:Y:S04]  /*18380*/  STL.64 [R1+0x7b0], R40 ;  /* 0x0007b02801007387 */ /* 0x0003e80000100a00 */
[----:B------:R3:W-:Y:S04]  /*18390*/  STL.64 [R1+0x7a8], R36 ;  /* 0x0007a82401007387 */ /* 0x0007e80000100a00 */
[----:B------:R4:W-:Y:S01]  /*183a0*/  STL.64 [R1+0x7a0], R34 ;  /* 0x0007a02201007387 */ /* 0x0009e20000100a00 */
[----:B-1----:R-:W-:-:S03]  /*183b0*/  IMAD.WIDE R40, R6, 0x4, R10 ;  /* 0x0000000406287825 */ /* 0x002fc600078e020a */
[----:B------:R2:W-:Y:S01]  /*183c0*/  STL.64 [R1+0x798], R32 ;  /* 0x0007982001007387 */ /* 0x0005e20000100a00 */
[----:B---3--:R-:W-:-:S03]  /*183d0*/  IMAD.WIDE R36, R6, 0x4, R12 ;  /* 0x0000000406247825 */ /* 0x008fc600078e020c */
[----:B------:R1:W-:Y:S01]  /*183e0*/  STL.64 [R1+0x790], R30 ;  /* 0x0007901e01007387 */ /* 0x0003e20000100a00 */
[----:B----4-:R-:W-:-:S03]  /*183f0*/  IMAD.WIDE R34, R6, 0x4, R14 ;  /* 0x0000000406227825 */ /* 0x010fc600078e020e */
[----:B------:R3:W-:Y:S01]  /*18400*/  STL.64 [R1+0x788], R28 ;  /* 0x0007881c01007387 */ /* 0x0007e20000100a00 */
[----:B--2---:R-:W-:-:S03]  /*18410*/  IMAD.WIDE R32, R6, 0x4, R16 ;  /* 0x0000000406207825 */ /* 0x004fc600078e0210 */
[----:B------:R2:W-:Y:S01]  /*18420*/  LDGSTS.E [R2+0x4800], desc[UR34][R168.64], !P4 ;  /* 0x04800000a8027fae */ /* 0x0005e2000e121862 */
[----:B-1----:R-:W-:-:S03]  /*18430*/  IMAD.WIDE R30, R6, 0x4, R18 ;  /* 0x00000004061e7825 */ /* 0x002fc600078e0212 */
[----:B------:R1:W-:Y:S01]  /*18440*/  STL.64 [R1+0x780], R26 ;  /* 0x0007801a01007387 */ /* 0x0003e20000100a00 */
[----:B---3--:R-:W-:-:S03]  /*18450*/  IMAD.WIDE R28, R6, 0x4, R20 ;  /* 0x00000004061c7825 */ /* 0x008fc600078e0214 */
[----:B------:R3:W-:Y:S01]  /*18460*/  LDGSTS.E [R2+0x4880], desc[UR34][R40.64], !P4 ;  /* 0x0488000028027fae */ /* 0x0007e2000e121862 */
[----:B------:R-:W-:-:S03]  /*18470*/  VIADD R9, R166, 0xffffffe5 ;  /* 0xffffffe5a6097836 */ /* 0x000fc60000000000 */
[----:B------:R4:W-:Y:S01]  /*18480*/  LDGSTS.E [R2+0x4900], desc[UR34][R36.64], !P4 ;  /* 0x0490000024027fae */ /* 0x0009e2000e121862 */
[----:B------:R-:W-:Y:S01]  /*18490*/  IMAD R7, R8, 0x16, RZ ;  /* 0x0000001608077824 */ /* 0x000fe200078e02ff */
[----:B------:R-:W4:Y:S01]  /*184a0*/  LDC R166, c[0x0][0x230] ;  /* 0x00008c00ffa67b82 */ /* 0x000f220000000800 */
[----:B-1----:R-:W-:Y:S01]  /*184b0*/  IMAD.WIDE R26, R6, 0x4, R22 ;  /* 0x00000004061a7825 */ /* 0x002fe200078e0216 */
[----:B------:R1:W-:Y:S04]  /*184c0*/  LDGSTS.E [R2+0x4980], desc[UR34][R34.64], !P4 ;  /* 0x0498000022027fae */ /* 0x0003e8000e121862 */
[----:B------:R1:W-:Y:S04]  /*184d0*/  LDGSTS.E [R2+0x4a00], desc[UR34][R32.64], !P4 ;  /* 0x04a0000020027fae */ /* 0x0003e8000e121862 */
[----:B------:R1:W-:Y:S04]  /*184e0*/  LDGSTS.E [R2+0x4a80], desc[UR34][R30.64], !P4 ;  /* 0x04a800001e027fae */ /* 0x0003e8000e121862 */
[----:B------:R1:W-:Y:S04]  /*184f0*/  LDGSTS.E [R2+0x4b00], desc[UR34][R28.64], !P4 ;  /* 0x04b000001c027fae */ /* 0x0003e8000e121862 */
[----:B------:R2:W-:Y:S04]  /*18500*/  STL.64 [R1+0x6b8], R168 ;  /* 0x0006b8a801007387 */ /* 0x0005e80000100a00 */
[----:B------:R1:W-:Y:S01]  /*18510*/  LDGSTS.E [R2+0x4b80], desc[UR34][R26.64], !P4 ;  /* 0x04b800001a027fae */ /* 0x0003e2000e121862 */
[----:B------:R-:W-:Y:S01]  /*18520*/  ISETP.GE.U32.AND P4, PT, R9, 0x7fffffa6, PT ;  /* 0x7fffffa60900780c */ /* 0x000fe20003f86070 */
[----:B------:R-:W-:Y:S01]  /*18530*/  IMAD R6, R8, 0x1a, RZ ;  /* 0x0000001a08067824 */ /* 0x000fe200078e02ff */
[----:B------:R-:W1:Y:S01]  /*18540*/  LDC R9, c[0x0][0x230] ;  /* 0x00008c00ff097b82 */ /* 0x000e620000000800 */
[----:B------:R3:W-:Y:S01]  /*18550*/  STL.64 [R1+0x6b0], R40 ;  /* 0x0006b02801007387 */ /* 0x0007e20000100a00 */
[----:B--2---:R-:W-:-:S03]  /*18560*/  IMAD.WIDE R168, R7, 0x4, R24 ;  /* 0x0000000407a87825 */ /* 0x004fc600078e0218 */
[----:B------:R4:W-:Y:S04]  /*18570*/  STL.64 [R1+0x6a8], R36 ;  /* 0x0006a82401007387 */ /* 0x0009e80000100a00 */
[----:B------:R1:W-:Y:S01]  /*18580*/  STL.64 [R1+0x6a0], R34 ;  /* 0x0006a02201007387 */ /* 0x0003e20000100a00 */
[----:B---3--:R-:W-:-:S03]  /*18590*/  IMAD.WIDE R40, R7, 0x4, R10 ;  /* 0x0000000407287825 */ /* 0x008fc600078e020a */
[----:B------:R2:W-:Y:S01]  /*185a0*/  STL.64 [R1+0x698], R32 ;  /* 0x0006982001007387 */ /* 0x0005e20000100a00 */
[----:B----4-:R-:W-:-:S03]  /*185b0*/  IMAD.WIDE R36, R7, 0x4, R12 ;  /* 0x0000000407247825 */ /* 0x010fc600078e020c */
[----:B------:R3:W-:Y:S01]  /*185c0*/  STL.64 [R1+0x690], R30 ;  /* 0x0006901e01007387 */ /* 0x0007e20000100a00 */
[----:B-1----:R-:W-:-:S03]  /*185d0*/  IMAD.WIDE R34, R7, 0x4, R14 ;  /* 0x0000000407227825 */ /* 0x002fc600078e020e */
[----:B------:R1:W-:Y:S01]  /*185e0*/  STL.64 [R1+0x688], R28 ;  /* 0x0006881c01007387 */ /* 0x0003e20000100a00 */
[----:B--2---:R-:W-:-:S03]  /*185f0*/  IMAD.WIDE R32, R7, 0x4, R16 ;  /* 0x0000000407207825 */ /* 0x004fc600078e0210 */
[----:B------:R2:W-:Y:S01]  /*18600*/  LDGSTS.E [R2+0x5800], desc[UR34][R168.64], !P2 ;  /* 0x05800000a8027fae */ /* 0x0005e2000d121862 */
[----:B---3--:R-:W-:-:S03]  /*18610*/  IMAD.WIDE R30, R7, 0x4, R18 ;  /* 0x00000004071e7825 */ /* 0x008fc600078e0212 */
[----:B------:R3:W-:Y:S01]  /*18620*/  STL.64 [R1+0x680], R26 ;  /* 0x0006801a01007387 */ /* 0x0007e20000100a00 */
[----:B-1----:R-:W-:-:S03]  /*18630*/  IMAD.WIDE R28, R7, 0x4, R20 ;  /* 0x00000004071c7825 */ /* 0x002fc600078e0214 */
[----:B------:R1:W-:Y:S04]  /*18640*/  LDGSTS.E [R2+0x5880], desc[UR34][R40.64], !P2 ;  /* 0x0588000028027fae */ /* 0x0003e8000d121862 */
        /* <DEDUP_REMOVED lines=17> */
[----:B----4-:R-:W-:Y:S01]  /*18760*/  IMAD.WIDE R32, R6, 0x4, R16 ;  /* 0x0000000406207825 */ /* 0x010fe200078e0210 */
[----:B------:R-:W-:Y:S02]  /*18770*/  ISETP.NE.U32.AND P2, PT, R0, RZ, PT ;  /* 0x000000ff0000720c */ /* 0x000fe40003f45070 */
[----:B------:R3:W-:Y:S01]  /*18780*/  STL.64 [R1+0x588], R28 ;  /* 0x0005881c01007387 */ /* 0x0007e20000100a00 */
[----:B------:R-:W-:Y:S02]  /*18790*/  VIADD R0, R167, 0xffffffdd ;  /* 0xffffffdda7007836 */ /* 0x000fe40000000000 */
[----:B------:R-:W4:Y:S01]  /*187a0*/  LDC R167, c[0x0][0x230] ;  /* 0x00008c00ffa77b82 */ /* 0x000f220000000800 */
[C---:B-1----:R-:W-:Y:S01]  /*187b0*/  IMAD.WIDE R30, R6.reuse, 0x4, R18 ;  /* 0x00000004061e7825 */ /* 0x042fe200078e0212 */
[----:B------:R1:W-:Y:S04]  /*187c0*/  LDGSTS.E [R2+0x6800], desc[UR34][R168.64], !P4 ;  /* 0x06800000a8027fae */ /* 0x0003e8000e121862 */
[----:B------:R2:W-:Y:S01]  /*187d0*/  STL.64 [R1+0x580], R26 ;  /* 0x0005801a01007387 */ /* 0x0005e20000100a00 */
[----:B---3--:R-:W-:-:S03]  /*187e0*/  IMAD.WIDE R28, R6, 0x4, R20 ;  /* 0x00000004061c7825 */ /* 0x008fc600078e0214 */
[----:B------:R3:W-:Y:S04]  /*187f0*/  LDGSTS.E [R2+0x6880], desc[UR34][R40.64], !P4 ;  /* 0x0688000028027fae */ /* 0x0007e8000e121862 */
        /* <DEDUP_REMOVED lines=22> */
[----:B------:R2:W-:Y:S01]  /*18960*/  LDGSTS.E [R2+0x7800], desc[UR34][R168.64], !P5 ;  /* 0x07800000a8027fae */ /* 0x0005e2000e921862 */
[----:B----4-:R-:W-:-:S03]  /*18970*/  IMAD.WIDE R30, R0, 0x4, R18 ;  /* 0x00000004001e7825 */ /* 0x010fc600078e0212 */
[----:B------:R3:W-:Y:S01]  /*18980*/  STL.64 [R1+0x480], R26 ;  /* 0x0004801a01007387 */ /* 0x0007e20000100a00 */
[----:B-1----:R-:W-:-:S03]  /*18990*/  IMAD.WIDE R28, R0, 0x4, R20 ;  /* 0x00000004001c7825 */ /* 0x002fc600078e0214 */
[----:B------:R1:W-:Y:S04]  /*189a0*/  LDGSTS.E [R2+0x7880], desc[UR34][R40.64], !P5 ;  /* 0x0788000028027fae */ /* 0x0003e8000e921862 */
[----:B------:R2:W-:Y:S01]  /*189b0*/  STL.64 [R1+0x3b8], R168 ;  /* 0x0003b8a801007387 */ /* 0x0005e20000100a00 */
[----:B---3--:R-:W-:-:S03]  /*189c0*/  IMAD.WIDE R26, R0, 0x4, R22 ;  /* 0x00000004001a7825 */ /* 0x008fc600078e0216 */
[----:B------:R3:W-:Y:S04]  /*189d0*/  LDGSTS.E [R2+0x7900], desc[UR34][R36.64], !P5 ;  /* 0x0790000024027fae */ /* 0x0007e8000e921862 */
        /* <DEDUP_REMOVED lines=20> */
[----:B-1----:R-:W-:-:S03]  /*18b20*/  IMAD.WIDE R30, R6, 0x4, R18 ;  /* 0x00000004061e7825 */ /* 0x002fc600078e0212 */
[----:B------:R1:W-:Y:S04]  /*18b30*/  LDGSTS.E [R2+0x8800], desc[UR34][R168.64], !P4 ;  /* 0x08800000a8027fae */ /* 0x0003e8000e121862 */
[----:B------:R1:W-:Y:S01]  /*18b40*/  STL.64 [R1+0x380], R26 ;  /* 0x0003801a01007387 */ /* 0x0003e20000100a00 */
[----:B--2---:R-:W-:-:S03]  /*18b50*/  IMAD.WIDE R28, R6, 0x4, R20 ;  /* 0x00000004061c7825 */ /* 0x004fc600078e0214 */
        /* <DEDUP_REMOVED lines=15> */
[----:B--2---:R-:W-:-:S03]  /*18c50*/  IMAD.WIDE R168, R0, 0x4, R24 ;  /* 0x0000000400a87825 */ /* 0x004fc600078e0218 */
[----:B------:R2:W-:Y:S01]  /*18c60*/  STL.64 [R1+0x2a0], R34 ;  /* 0x0002a02201007387 */ /* 0x0005e20000100a00 */
[----:B---3--:R-:W-:-:S03]  /*18c70*/  IMAD.WIDE R40, R0, 0x4, R10 ;  /* 0x0000000400287825 */ /* 0x008fc600078e020a */
[----:B------:R4:W-:Y:S01]  /*18c80*/  STL.64 [R1+0x298], R32 ;  /* 0x0002982001007387 */ /* 0x0009e20000100a00 */
[----:B-1----:R-:W-:-:S03]  /*18c90*/  IMAD.WIDE R36, R0, 0x4, R12 ;  /* 0x0000000400247825 */ /* 0x002fc600078e020c */
        /* <DEDUP_REMOVED lines=10> */
[----:B------:R-:W-:Y:S02]  /*18d40*/  VIADD R7, R167, 0xffffffd1 ;  /* 0xffffffd1a7077836 */ /* 0x000fe40000000000 */
[----:B-1----:R-:W-:Y:S01]  /*18d50*/  IMAD.WIDE R26, R0, 0x4, R22 ;  /* 0x00000004001a7825 */ /* 0x002fe200078e0216 */
[----:B------:R1:W-:Y:S04]  /*18d60*/  LDGSTS.E [R2+0x9900], desc[UR34][R36.64], !P5 ;  /* 0x0990000024027fae */ /* 0x0003e8000e921862 */
        /* <DEDUP_REMOVED lines=11> */
[----:B----4-:R-:W-:-:S03]  /*18e20*/  IMAD.WIDE R34, R6, 0x4, R14 ;  /* 0x0000000406227825 */ /* 0x010fc600078e020e */
[----:B------:R2:W-:Y:S04]  /*18e30*/  STL.64 [R1+0x190], R30 ;  /* 0x0001901e01007387 */ /* 0x0005e80000100a00 */
[----:B------:R4:W-:Y:S01]  /*18e40*/  LDGSTS.E [R2+0x9b80], desc[UR34][R26.64], !P5 ;  /* 0x09b800001a027fae */ /* 0x0009e2000e921862 */
[C---:B---3--:R-:W-:Y:S01]  /*18e50*/  IMAD.WIDE R32, R6.reuse, 0x4, R16 ;  /* 0x0000000406207825 */ /* 0x048fe200078e0210 */
[----:B------:R-:W-:Y:S02]  /*18e60*/  ISETP.GE.U32.AND P5, PT, R7, 0x7fffff92, PT ;  /* 0x7fffff920700780c */ /* 0x000fe40003fa6070 */
[----:B------:R1:W-:Y:S01]  /*18e70*/  STL.64 [R1+0x188], R28 ;  /* 0x0001881c01007387 */ /* 0x0003e20000100a00 */
[----:B------:R-:W-:Y:S01]  /*18e80*/  VIADD R0, R9, 0xffffffcd ;  /* 0xffffffcd09007836 */ /* 0x000fe20000000000 */
[----:B------:R-:W3:Y:S01]  /*18e90*/  LDC R7, c[0x0][0x230] ;  /* 0x00008c00ff077b82 */ /* 0x000ee20000000800 */
[----:B--2---:R-:W-:Y:S01]  /*18ea0*/  IMAD.WIDE R30, R6, 0x4, R18 ;  /* 0x00000004061e7825 */ /* 0x004fe200078e0212 */
[----:B------:R2:W-:Y:S04]  /*18eb0*/  LDGSTS.E [R2+0xa800], desc[UR34][R168.64], !P4 ;  /* 0x0a800000a8027fae */ /* 0x0005e8000e121862 */
[----:B------:R4:W-:Y:S01]  /*18ec0*/  STL.64 [R1+0x180], R26 ;  /* 0x0001801a01007387 */ /* 0x0009e20000100a00 */
[----:B------:R-:W-:Y:S01]  /*18ed0*/  IMAD R178, R8, 0x2e, RZ ;  /* 0x0000002e08b27824 */ /* 0x000fe200078e02ff */
[----:B------:R-:W3:Y:S01]  /*18ee0*/  LDC R9, c[0x0][0x230] ;  /* 0x00008c00ff097b82 */ /* 0x000ee20000000800 */
[C---:B-1----:R-:W-:Y:S01]  /*18ef0*/  IMAD.WIDE R28, R6.reuse, 0x4, R20 ;  /* 0x00000004061c7825 */ /* 0x042fe200078e0214 */
[----:B------:R1:W-:Y:S04]  /*18f00*/  LDGSTS.E [R2+0xa880], desc[UR34][R40.64], !P4 ;  /* 0x0a88000028027fae */ /* 0x0003e8000e121862 */
[----:B------:R1:W-:Y:S01]  /*18f10*/  LDGSTS.E [R2+0xa900], desc[UR34][R36.64], !P4 ;  /* 0x0a90000024027fae */ /* 0x0003e2000e121862 */
[----:B----4-:R-:W-:-:S03]  /*18f20*/  IMAD.WIDE R26, R6, 0x4, R22 ;  /* 0x00000004061a7825 */ /* 0x010fc600078e0216 */
[----:B------:R4:W-:Y:S01]  /*18f30*/  LDGSTS.E [R2+0xa980], desc[UR34][R34.64], !P4 ;  /* 0x0a98000022027fae */ /* 0x0009e2000e121862 */
[----:B------:R-:W1:Y:S03]  /*18f40*/  LDC R6, c[0x0][0x230] ;  /* 0x00008c00ff067b82 */ /* 0x000e660000000800 */
[----:B------:R4:W-:Y:S04]  /*18f50*/  LDGSTS.E [R2+0xaa00], desc[UR34][R32.64], !P4 ;  /* 0x0aa0000020027fae */ /* 0x0009e8000e121862 */
[----:B------:R4:W-:Y:S01]  /*18f60*/  LDGSTS.E [R2+0xaa80], desc[UR34][R30.64], !P4 ;  /* 0x0aa800001e027fae */ /* 0x0009e2000e121862 */
[----:B------:R-:W-:-:S03]  /*18f70*/  IMAD.WIDE R180, R178, 0x4, R24 ;  /* 0x00000004b2b47825 */ /* 0x000fc600078e0218 */
[----:B------:R4:W-:Y:S04]  /*18f80*/  LDGSTS.E [R2+0xab00], desc[UR34][R28.64], !P4 ;  /* 0x0ab000001c027fae */ /* 0x0009e8000e121862 */
[----:B------:R4:W-:Y:S01]  /*18f90*/  LDGSTS.E [R2+0xab80], desc[UR34][R26.64], !P4 ;  /* 0x0ab800001a027fae */ /* 0x0009e2000e121862 */
[----:B------:R-:W-:Y:S01]  /*18fa0*/  ISETP.GE.U32.AND P4, PT, R0, 0x7fffff8e, PT ;  /* 0x7fffff8e0000780c */ /* 0x000fe20003f86070 */
[----:B------:R-:W-:Y:S02]  /*18fb0*/  VIADD R0, R166, 0xffffffc9 ;  /* 0xffffffc9a6007836 */ /* 0x000fe40000000000 */
[----:B------:R2:W-:Y:S01]  /*18fc0*/  STL.64 [R1+0xb8], R168 ;  /* 0x0000b8a801007387 */ /* 0x0005e20000100a00 */
[----:B------:R-:W-:-:S03]  /*18fd0*/  IMAD.WIDE R166, R178, 0x4, R10 ;  /* 0x00000004b2a67825 */ /* 0x000fc600078e020a */
[----:B------:R-:W-:Y:S01]  /*18fe0*/  LDGSTS.E [R2+0xb800], desc[UR34][R180.64], !P5 ;  /* 0x0b800000b4027fae */ /* 0x000fe2000e921862 */
[----:B------:R-:W-:-:S03]  /*18ff0*/  IMAD.WIDE R170, R178, 0x4, R14 ;  /* 0x00000004b2aa7825 */ /* 0x000fc600078e020e */
[----:B------:R-:W-:Y:S01]  /*19000*/  LDGSTS.E [R2+0xb880], desc[UR34][R166.64], !P5 ;  /* 0x0b880000a6027fae */ /* 0x000fe2000e921862 */
[----:B------:R-:W-:-:S04]  /*19010*/  IMAD.WIDE R172, R178, 0x4, R16 ;  /* 0x00000004b2ac7825 */ /* 0x000fc800078e0210 */
[----:B--2---:R-:W-:-:S04]  /*19020*/  IMAD.WIDE R168, R178, 0x4, R12 ;  /* 0x00000004b2a87825 */ /* 0x004fc800078e020c */
[C---:B------:R-:W-:Y:S01]  /*19030*/  IMAD.WIDE R174, R178.reuse, 0x4, R18 ;  /* 0x00000004b2ae7825 */ /* 0x040fe200078e0212 */
[----:B------:R-:W-:Y:S03]  /*19040*/  LDGSTS.E [R2+0xb900], desc[UR34][R168.64], !P5 ;  /* 0x0b900000a8027fae */ /* 0x000fe6000e921862 */
[C---:B------:R-:W-:Y:S01]  /*19050*/  IMAD.WIDE R176, R178.reuse, 0x4, R20 ;  /* 0x00000004b2b07825 */ /* 0x040fe200078e0214 */
[----:B------:R-:W-:Y:S03]  /*19060*/  LDGSTS.E [R2+0xb980], desc[UR34][R170.64], !P5 ;  /* 0x0b980000aa027fae */ /* 0x000fe6000e921862 */
[----:B------:R-:W-:Y:S01]  /*19070*/  IMAD.WIDE R178, R178, 0x4, R22 ;  /* 0x00000004b2b27825 */ /* 0x000fe200078e0216 */
[----:B------:R-:W-:Y:S03]  /*19080*/  LDGSTS.E [R2+0xba00], desc[UR34][R172.64], !P5 ;  /* 0x0ba00000ac027fae */ /* 0x000fe6000e921862 */
[----:B------:R-:W-:Y:S01]  /*19090*/  IMAD R194, R8, 0x32, RZ ;  /* 0x0000003208c27824 */ /* 0x000fe200078e02ff */
[----:B------:R-:W-:Y:S04]  /*190a0*/  LDGSTS.E [R2+0xba80], desc[UR34][R174.64], !P5 ;  /* 0x0ba80000ae027fae */ /* 0x000fe8000e921862 */
        /* <DEDUP_REMOVED lines=10> */
[----:B------:R-:W-:Y:S02]  /*19150*/  IMAD.WIDE R188, R194, 0x4, R16 ;  /* 0x00000004c2bc7825 */ /* 0x000fe400078e0210 */
        /* <DEDUP_REMOVED lines=8> */
[----:B---3--:R-:W-:Y:S01]  /*191e0*/  VIADD R0, R7, 0xffffffc5 ;  /* 0xffffffc507007836 */ /* 0x008fe20000000000 */
[----:B------:R-:W-:Y:S01]  /*191f0*/  LDGSTS.E [R2+0xcb80], desc[UR34][R194.64], !P4 ;  /* 0x0cb80000c2027fae */ /* 0x000fe2000e121862 */
[C---:B------:R-:W-:Y:S01]  /*19200*/  IMAD.WIDE R212, R210.reuse, 0x4, R24 ;  /* 0x00000004d2d47825 */ /* 0x040fe200078e0218 */
[----:B------:R-:W2:Y:S03]  /*19210*/  LDC R7, c[0x0][0x230] ;  /* 0x00008c00ff077b82 */ /* 0x000ea60000000800 */
[----:B------:R-:W-:Y:S01]  /*19220*/  IMAD.WIDE R198, R210, 0x4, R10 ;  /* 0x00000004d2c67825 */ /* 0x000fe200078e020a */
[----:B------:R-:W-:Y:S01]  /*19230*/  ISETP.GE.U32.AND P4, PT, R0, 0x7fffff86, PT ;  /* 0x7fffff860000780c */ /* 0x000fe20003f86070 */
[----:B------:R-:W-:Y:S02]  /*19240*/  LDGSTS.E [R2+0xd800], desc[UR34][R212.64], !P5 ;  /* 0x0d800000d4027fae */ /* 0x000fe4000e921862 */
[----:B------:R-:W-:-:S02]  /*19250*/  IMAD.WIDE R200, R210, 0x4, R12 ;  /* 0x00000004d2c87825 */ /* 0x000fc400078e020c */
[----:B------:R-:W-:Y:S02]  /*19260*/  LDGSTS.E [R2+0xd880], desc[UR34][R198.64], !P5 ;  /* 0x0d880000c6027fae */ /* 0x000fe4000e921862 */
[C---:B------:R-:W-:Y:S02]  /*19270*/  IMAD.WIDE R202, R210.reuse, 0x4, R14 ;  /* 0x00000004d2ca7825 */ /* 0x040fe400078e020e */
[----:B------:R-:W-:Y:S02]  /*19280*/  LDGSTS.E [R2+0xd900], desc[UR34][R200.64], !P5 ;  /* 0x0d900000c8027fae */ /* 0x000fe4000e921862 */
[----:B------:R-:W-:-:S04]  /*19290*/  IMAD.WIDE R204, R210, 0x4, R16 ;  /* 0x00000004d2cc7825 */ /* 0x000fc800078e0210 */
[C---:B------:R-:W-:Y:S01]  /*192a0*/  IMAD.WIDE R206, R210.reuse, 0x4, R18 ;  /* 0x00000004d2ce7825 */ /* 0x040fe200078e0212 */
[----:B------:R-:W-:Y:S03]  /*192b0*/  LDGSTS.E [R2+0xd980], desc[UR34][R202.64], !P5 ;  /* 0x0d980000ca027fae */ /* 0x000fe6000e921862 */
[----:B------:R-:W-:Y:S01]  /*192c0*/  IMAD.WIDE R208, R210, 0x4, R20 ;  /* 0x00000004d2d07825 */ /* 0x000fe200078e0214 */
[----:B-1----:R-:W-:Y:S01]  /*192d0*/  IADD3 R0, R6, -0x3f, RZ ;  /* 0xffffffc106007810 */ /* 0x002fe20007ffe0ff */
[----:B------:R-:W-:Y:S02]  /*192e0*/  LDGSTS.E [R2+0xda00], desc[UR34][R204.64], !P5 ;  /* 0x0da00000cc027fae */ /* 0x000fe4000e921862 */
[----:B------:R-:W-:Y:S02]  /*192f0*/  IMAD.WIDE R210, R210, 0x4, R22 ;  /* 0x00000004d2d27825 */ /* 0x000fe400078e0216 */
[----:B------:R-:W-:Y:S02]  /*19300*/  LDGSTS.E [R2+0xda80], desc[UR34][R206.64], !P5 ;  /* 0x0da80000ce027fae */ /* 0x000fe4000e921862 */
[----:B------:R-:W-:-:S02]  /*19310*/  IMAD R226, R8, 0x3a, RZ ;  /* 0x0000003a08e27824 */ /* 0x000fc400078e02ff */
[----:B------:R-:W-:Y:S02]  /*19320*/  LDGSTS.E [R2+0xdb00], desc[UR34][R208.64], !P5 ;  /* 0x0db00000d0027fae */ /* 0x000fe4000e921862 */
[----:B------:R-:W-:Y:S02]  /*19330*/  IMAD.WIDE R228, R226, 0x4, R24 ;  /* 0x00000004e2e47825 */ /* 0x000fe400078e0218 */
[----:B------:R-:W-:Y:S01]  /*19340*/  LDGSTS.E [R2+0xdb80], desc[UR34][R210.64], !P5 ;  /* 0x0db80000d2027fae */ /* 0x000fe2000e921862 */
[----:B------:R-:W-:Y:S01]  /*19350*/  ISETP.GE.U32.AND P5, PT, R0, 0x7fffff82, PT ;  /* 0x7fffff820000780c */ /* 0x000fe20003fa6070 */
        /* <DEDUP_REMOVED lines=19> */
[----:B------:R-:W-:Y:S01]  /*19490*/  VIADD R0, R9, 0xfffffffc ;  /* 0xfffffffc09007836 */ /* 0x000fe20000000000 */
        /* <DEDUP_REMOVED lines=16> */
[----:B------:R-:W-:Y:S02]  /*195a0*/  IMAD R6, R8, 0x3, RZ ;  /* 0x0000000308067824 */ /* 0x000fe400078e02ff */
[----:B------:R-:W-:Y:S02]  /*195b0*/  ISETP.GE.U32.AND P5, PT, R0, 0x7fffffb9, PT ;  /* 0x7fffffb90000780c */ /* 0x000fe40003fa6070 */
[----:B------:R-:W-:Y:S01]  /*195c0*/  LOP3.LUT R0, R5, 0x60, RZ, 0x3c, !PT ;  /* 0x0000006005007812 */ /* 0x000fe200078e3cff */
[----:B------:R2:W-:Y:S01]  /*195d0*/  STL.64 [R1+0xb0], R40 ;  /* 0x0000b02801007387 */ /* 0x0005e20000100a00 */
[----:B------:R-:W-:-:S03]  /*195e0*/  IMAD.WIDE R248, R6, 0x4, R24 ;  /* 0x0000000406f87825 */ /* 0x000fc600078e0218 */
[----:B------:R3:W-:Y:S01]  /*195f0*/  STL.64 [R1+0xa8], R36 ;  /* 0x0000a82401007387 */ /* 0x0007e20000100a00 */
[----:B------:R-:W-:-:S03]  /*19600*/  VIADD R0, R0, UR4 ;  /* 0x0000000400007c36 */ /* 0x000fc60008000000 */
[----:B------:R4:W-:Y:S01]  /*19610*/  STL.64 [R1+0xa0], R34 ;  /* 0x0000a02201007387 */ /* 0x0009e20000100a00 */
[----:B------:R-:W-:Y:S02]  /*19620*/  IMAD R7, R8, 0x7, RZ ;  /* 0x0000000708077824 */ /* 0x000fe400078e02ff */
[C---:B--2---:R-:W-:Y:S01]  /*19630*/  IMAD.WIDE R40, R6.reuse, 0x4, R10 ;  /* 0x0000000406287825 */ /* 0x044fe200078e020a */
[----:B------:R2:W-:Y:S03]  /*19640*/  STL.64 [R1+0x98], R32 ;  /* 0x0000982001007387 */ /* 0x0005e60000100a00 */
[C---:B---3--:R-:W-:Y:S01]  /*19650*/  IMAD.WIDE R36, R6.reuse, 0x4, R12 ;  /* 0x0000000406247825 */ /* 0x048fe200078e020c */
[----:B------:R3:W-:Y:S03]  /*19660*/  STL.64 [R1+0x90], R30 ;  /* 0x0000901e01007387 */ /* 0x0007e60000100a00 */
[C---:B----4-:R-:W-:Y:S01]  /*19670*/  IMAD.WIDE R34, R6.reuse, 0x4, R14 ;  /* 0x0000000406227825 */ /* 0x050fe200078e020e */
[----:B------:R4:W-:Y:S03]  /*19680*/  STL.64 [R1+0x88], R28 ;  /* 0x0000881c01007387 */ /* 0x0009e60000100a00 */
[C---:B--2---:R-:W-:Y:S01]  /*19690*/  IMAD.WIDE R32, R6.reuse, 0x4, R16 ;  /* 0x0000000406207825 */ /* 0x044fe200078e0210 */
[----:B------:R2:W-:Y:S03]  /*196a0*/  LDGSTS.E [R0+0xc00], desc[UR34][R248.64], !P4 ;  /* 0x00c00000f8007fae */ /* 0x0005e6000e121862 */
[C---:B---3--:R-:W-:Y:S01]  /*196b0*/  IMAD.WIDE R30, R6.reuse, 0x4, R18 ;  /* 0x00000004061e7825 */ /* 0x048fe200078e0212 */
[----:B------:R3:W-:Y:S03]  /*196c0*/  STL.64 [R1+0x80], R26 ;  /* 0x0000801a01007387 */ /* 0x0007e60000100a00 */
[C---:B----4-:R-:W-:Y:S01]  /*196d0*/  IMAD.WIDE R28, R6.reuse, 0x4, R20 ;  /* 0x00000004061c7825 */ /* 0x050fe200078e0214 */
[----:B------:R4:W-:Y:S03]  /*196e0*/  LDGSTS.E [R0+0xc80], desc[UR34][R40.64], !P4 ;  /* 0x00c8000028007fae */ /* 0x0009e6000e121862 */
[----:B------:R-:W-:Y:S01]  /*196f0*/  IMAD.WIDE R250, R7, 0x4, R24 ;  /* 0x0000000407fa7825 */ /* 0x000fe200078e0218 */
[----:B------:R2:W-:Y:S03]  /*19700*/  STL.64 [R1+0xa80], R248 ;  /* 0x000a80f801007387 */ /* 0x0005e60000100a00 */
[----:B---3--:R-:W-:Y:S01]  /*19710*/  IMAD.WIDE R26, R6, 0x4, R22 ;  /* 0x00000004061a7825 */ /* 0x008fe200078e0216 */
[----:B------:R3:W-:Y:S04]  /*19720*/  LDGSTS.E [R0+0xd00], desc[UR34][R36.64], !P4 ;  /* 0x00d0000024007fae */ /* 0x0007e8000e121862 */
[----:B------:R4:W-:Y:S01]  /*19730*/  STL.64 [R1+0xa78], R40 ;  /* 0x000a782801007387 */ /* 0x0009e20000100a00 */
[----:B-1----:R-:W-:Y:S01]  /*19740*/  VIADD R9, R9, 0xfffffff4 ;  /* 0xfffffff409097836 */ /* 0x002fe20000000000 */
[----:B--2---:R-:W1:Y:S02]  /*19750*/  LDC R248, c[0x0][0x230] ;  /* 0x00008c00fff87b82 */ /* 0x004e640000000800 */
[----:B------:R2:W-:Y:S04]  /*19760*/  LDGSTS.E [R0+0xd80], desc[UR34][R34.64], !P4 ;  /* 0x00d8000022007fae */ /* 0x0005e8000e121862 */
[----:B------:R3:W-:Y:S04]  /*19770*/  STL.64 [R1+0xa70], R36 ;  /* 0x000a702401007387 */ /* 0x0007e80000100a00 */
[----:B------:R2:W-:Y:S01]  /*19780*/  LDGSTS.E [R0+0xe00], desc[UR34][R32.64], !P4 ;  /* 0x00e0000020007fae */ /* 0x0005e2000e121862 */
[----:B----4-:R-:W-:-:S03]  /*19790*/  IMAD.WIDE R40, R7, 0x4, R10 ;  /* 0x0000000407287825 */ /* 0x010fc600078e020a */
        /* <DEDUP_REMOVED lines=11> */
[----:B----4-:R-:W-:Y:S01]  /*19850*/  IMAD.WIDE R30, R7, 0x4, R18 ;  /* 0x00000004071e7825 */ /* 0x010fe200078e0212 */
[----:B------:R4:W-:Y:S01]  /*19860*/  LDGSTS.E [R0+0x1c00], desc[UR34][R250.64], !P5 ;  /* 0x01c00000fa007fae */ /* 0x0009e2000e921862 */
[----:B------:R-:W-:Y:S01]  /*19870*/  ISETP.GE.U32.AND P4, PT, R9, 0x7fffffb5, PT ;  /* 0x7fffffb50900780c */ /* 0x000fe20003f86070 */
[----:B------:R-:W1:Y:S02]  /*19880*/  LDC R246, c[0x0][0x230] ;  /* 0x00008c00fff67b82 */ /* 0x000e640000000800 */
        /* <DEDUP_REMOVED lines=16> */
[----:B----4-:R-:W-:-:S03]  /*19990*/  IMAD.WIDE R250, R6, 0x4, R24 ;  /* 0x0000000406fa7825 */ /* 0x010fc600078e0218 */
[----:B------:R4:W-:Y:S01]  /*199a0*/  STL.64 [R1+0x960], R34 ;  /* 0x0009602201007387 */ /* 0x0009e20000100a00 */
[----:B---3--:R-:W-:-:S03]  /*199b0*/  IMAD.WIDE R40, R6, 0x4, R10 ;  /* 0x0000000406287825 */ /* 0x008fc600078e020a */
[----:B------:R3:W-:Y:S01]  /*199c0*/  STL.64 [R1+0x958], R32 ;  /* 0x0009582001007387 */ /* 0x0007e20000100a00 */
[----:B--2---:R-:W-:-:S03]  /*199d0*/  IMAD.WIDE R36, R6, 0x4, R12 ;  /* 0x0000000406247825 */ /* 0x004fc600078e020c */
[----:B------:R2:W-:Y:S01]  /*199e0*/  STL.64 [R1+0x950], R30 ;  /* 0x0009501e01007387 */ /* 0x0005e20000100a00 */
[----:B----4-:R-:W-:-:S03]  /*199f0*/  IMAD.WIDE R34, R6, 0x4, R14 ;  /* 0x0000000406227825 */ /* 0x010fc600078e020e */
[----:B------:R1:W-:Y:S01]  /*19a00*/  STL.64 [R1+0x948], R28 ;  /* 0x0009481c01007387 */ /* 0x0003e20000100a00 */
[----:B---3--:R-:W-:-:S03]  /*19a10*/  IMAD.WIDE R32, R6, 0x4, R16 ;  /* 0x0000000406207825 */ /* 0x008fc600078e0210 */
        /* <DEDUP_REMOVED lines=222> */
[----:B------:R4:W-:Y:S01]  /*1a800*/  STL.64 [R1+0x140], R26 ;  /* 0x0001401a01007387 */ /* 0x0009e20000100a00 */
[----:B------:R-:W-:Y:S02]  /*1a810*/  IMAD R7, R8, 0x2f, RZ ;  /* 0x0000002f08077824 */ /* 0x000fe400078e02ff */
[C---:B---3--:R-:W-:Y:S01]  /*1a820*/  IMAD.WIDE R32, R6.reuse, 0x4, R16 ;  /* 0x0000000406207825 */ /* 0x048fe200078e0210 */
[----:B------:R3:W-:Y:S03]  /*1a830*/  STL.64 [R1+0xc38], R250 ;  /* 0x000c38fa01007387 */ /* 0x0007e60000100a00 */
[C---:B-1----:R-:W-:Y:S01]  /*1a840*/  IMAD.WIDE R30, R6.reuse, 0x4, R18 ;  /* 0x00000004061e7825 */ /* 0x042fe200078e0212 */
[----:B------:R3:W-:Y:S03]  /*1a850*/  LDGSTS.E [R0+0xac00], desc[UR34][R250.64], !P4 ;  /* 0x0ac00000fa007fae */ /* 0x0007e6000e121862 */
[C---:B--2---:R-:W-:Y:S01]  /*1a860*/  IMAD.WIDE R28, R6.reuse, 0x4, R20 ;  /* 0x00000004061c7825 */ /* 0x044fe200078e0214 */
[----:B------:R1:W-:Y:S03]  /*1a870*/  STL.64 [R1+0xc30], R40 ;  /* 0x000c302801007387 */ /* 0x0003e60000100a00 */
[----:B----4-:R-:W-:Y:S01]  /*1a880*/  IMAD.WIDE R26, R6, 0x4, R22 ;  /* 0x00000004061a7825 */ /* 0x010fe200078e0216 */
[----:B------:R1:W-:Y:S04]  /*1a890*/  LDGSTS.E [R0+0xac80], desc[UR34][R40.64], !P4 ;  /* 0x0ac8000028007fae */ /* 0x0003e8000e121862 */
[----:B------:R2:W-:Y:S01]  /*1a8a0*/  STL.64 [R1+0xc28], R36 ;  /* 0x000c282401007387 */ /* 0x0005e20000100a00 */
[----:B---3--:R-:W-:-:S03]  /*1a8b0*/  IMAD.WIDE R250, R7, 0x4, R10 ;  /* 0x0000000407fa7825 */ /* 0x008fc600078e020a */
[----:B------:R2:W-:Y:S04]  /*1a8c0*/  LDGSTS.E [R0+0xad00], desc[UR34][R36.64], !P4 ;  /* 0x0ad0000024007fae */ /* 0x0005e8000e121862 */
[----:B------:R3:W-:Y:S01]  /*1a8d0*/  LDGSTS.E [R0+0xad80], desc[UR34][R34.64], !P4 ;  /* 0x0ad8000022007fae */ /* 0x0007e2000e121862 */
[----:B-1----:R-:W-:-:S03]  /*1a8e0*/  IMAD.WIDE R40, R7, 0x4, R12 ;  /* 0x0000000407287825 */ /* 0x002fc600078e020c */
[----:B------:R1:W-:Y:S01]  /*1a8f0*/  LDGSTS.E [R0+0xae00], desc[UR34][R32.64], !P4 ;  /* 0x0ae0000020007fae */ /* 0x0003e2000e121862 */
[----:B--2---:R-:W-:-:S03]  /*1a900*/  IMAD.WIDE R36, R7, 0x4, R24 ;  /* 0x0000000407247825 */ /* 0x004fc600078e0218 */
[----:B------:R3:W-:Y:S04]  /*1a910*/  STL.64 [R1+0xc20], R34 ;  /* 0x000c202201007387 */ /* 0x0007e80000100a00 */
[----:B------:R2:W-:Y:S01]  /*1a920*/  LDGSTS.E [R0+0xae80], desc[UR34][R30.64], !P4 ;  /* 0x0ae800001e007fae */ /* 0x0005e2000e121862 */
[----:B------:R-:W-:Y:S02]  /*1a930*/  VIADD R9, R246, 0xffffffcc ;  /* 0xffffffccf6097836 */ /* 0x000fe40000000000 */
[----:B------:R-:W-:Y:S01]  /*1a940*/  VIADD R6, R247, 0xffffffc8 ;  /* 0xffffffc8f7067836 */ /* 0x000fe20000000000 */
[----:B------:R1:W-:Y:S01]  /*1a950*/  STL.64 [R1+0xc18], R32 ;  /* 0x000c182001007387 */ /* 0x0003e20000100a00 */
[----:B------:R-:W4:Y:S03]  /*1a960*/  LDC R246, c[0x0][0x230] ;  /* 0x00008c00fff67b82 */ /* 0x000f260000000800 */
[----:B------:R2:W-:Y:S01]  /*1a970*/  LDGSTS.E [R0+0xaf00], desc[UR34][R28.64], !P4 ;  /* 0x0af000001c007fae */ /* 0x0005e2000e121862 */
[----:B---3--:R-:W-:-:S03]  /*1a980*/  IMAD.WIDE R34, R7, 0x4, R14 ;  /* 0x0000000407227825 */ /* 0x008fc600078e020e */
[----:B------:R2:W-:Y:S01]  /*1a990*/  STL.64 [R1+0xc10], R30 ;  /* 0x000c101e01007387 */ /* 0x0005e20000100a00 */
[----:B------:R-:W3:Y:S03]  /*1a9a0*/  LDC R247, c[0x0][0x230] ;  /* 0x00008c00fff77b82 */ /* 0x000ee60000000800 */
[----:B------:R2:W-:Y:S01]  /*1a9b0*/  LDGSTS.E [R0+0xaf80], desc[UR34][R26.64], !P4 ;  /* 0x0af800001a007fae */ /* 0x0005e2000e121862 */
[----:B-1----:R-:W-:-:S03]  /*1a9c0*/  IMAD.WIDE R32, R7, 0x4, R16 ;  /* 0x0000000407207825 */ /* 0x002fc600078e0210 */
[----:B------:R1:W-:Y:S01]  /*1a9d0*/  STL.64 [R1+0xc08], R28 ;  /* 0x000c081c01007387 */ /* 0x0003e20000100a00 */
[----:B--2---:R-:W-:-:S03]  /*1a9e0*/  IMAD.WIDE R30, R7, 0x4, R18 ;  /* 0x00000004071e7825 */ /* 0x004fc600078e0212 */
[----:B------:R-:W-:Y:S04]  /*1a9f0*/  LDGSTS.E [R0+0xbc00], desc[UR34][R36.64], !P5 ;  /* 0x0bc0000024007fae */ /* 0x000fe8000e921862 */
        /* <DEDUP_REMOVED lines=13> */
[----:B------:R-:W-:Y:S01]  /*1aad0*/  STL.64 [R1+0xbf8], R36 ;  /* 0x000bf82401007387 */ /* 0x000fe20000100a00 */
[----:B------:R-:W-:-:S03]  /*1aae0*/  VIADD R9, R248, 0xffffffc4 ;  /* 0xffffffc4f8097836 */ /* 0x000fc60000000000 */
[----:B------:R1:W-:Y:S01]  /*1aaf0*/  STL.64 [R1+0xbf0], R250 ;  /* 0x000bf0fa01007387 */ /* 0x0003e20000100a00 */
[----:B------:R-:W-:-:S03]  /*1ab00*/  IMAD.WIDE R248, R6, 0x4, R24 ;  /* 0x0000000406f87825 */ /* 0x000fc600078e0218 */
[----:B------:R4:W-:Y:S04]  /*1ab10*/  STL.64 [R1+0xbe8], R40 ;  /* 0x000be82801007387 */ /* 0x0009e80000100a00 */
[----:B------:R2:W-:Y:S04]  /*1ab20*/  STL.64 [R1+0xbe0], R34 ;  /* 0x000be02201007387 */ /* 0x0005e80000100a00 */
[----:B------:R3:W-:Y:S01]  /*1ab30*/  STL.64 [R1+0xbd8], R32 ;  /* 0x000bd82001007387 */ /* 0x0007e20000100a00 */
[----:B-1----:R-:W-:-:S03]  /*1ab40*/  IMAD.WIDE R250, R6, 0x4, R10 ;  /* 0x0000000406fa7825 */ /* 0x002fc600078e020a */
[----:B------:R-:W3:Y:S01]  /*1ab50*/  LDL.LU.64 R36, [R1+0x5608] ;  /* 0x0056080001247983 */ /* 0x000ee20000300a00 */
[----:B----4-:R-:W-:-:S03]  /*1ab60*/  IMAD.WIDE R40, R6, 0x4, R12 ;  /* 0x0000000406287825 */ /* 0x010fc600078e020c */
[----:B------:R1:W-:Y:S01]  /*1ab70*/  STL.64 [R1+0xbd0], R30 ;  /* 0x000bd01e01007387 */ /* 0x0003e20000100a00 */
[----:B--2---:R-:W-:-:S03]  /*1ab80*/  IMAD.WIDE R34, R6, 0x4, R14 ;  /* 0x0000000406227825 */ /* 0x004fc600078e020e */
[----:B------:R2:W-:Y:S01]  /*1ab90*/  STL.64 [R1+0xbc8], R28 ;  /* 0x000bc81c01007387 */ /* 0x0005e20000100a00 */
[----:B------:R-:W-:Y:S02]  /*1aba0*/  IMAD R7, R8, 0x37, RZ ;  /* 0x0000003708077824 */ /* 0x000fe400078e02ff */
[C---:B---3--:R-:W-:Y:S01]  /*1abb0*/  IMAD.WIDE R32, R6.reuse, 0x4, R16 ;  /* 0x0000000406207825 */ /* 0x048fe200078e0210 */
[----:B------:R3:W-:Y:S04]  /*1abc0*/  STL.64 [R1+0xbc0], R26 ;  /* 0x000bc01a01007387 */ /* 0x0007e80000100a00 */
[----:B------:R4:W-:Y:S01]  /*1abd0*/  STL.64 [R1+0xbb8], R248 ;  /* 0x000bb8f801007387 */ /* 0x0009e20000100a00 */
[----:B-1----:R-:W-:-:S03]  /*1abe0*/  IMAD.WIDE R30, R6, 0x4, R18 ;  /* 0x00000004061e7825 */ /* 0x002fc600078e0212 */
[----:B------:R4:W-:Y:S01]  /*1abf0*/  LDGSTS.E [R0+0xcc00], desc[UR34][R248.64], !P4 ;  /* 0x0cc00000f8007fae */ /* 0x0009e2000e121862 */
[----:B--2---:R-:W-:-:S03]  /*1ac00*/  IMAD.WIDE R28, R6, 0x4, R20 ;  /* 0x00000004061c7825 */ /* 0x004fc600078e0214 */
[----:B------:R1:W-:Y:S01]  /*1ac10*/  STL.64 [R1+0xbb0], R250 ;  /* 0x000bb0fa01007387 */ /* 0x0003e20000100a00 */
[----:B---3--:R-:W-:-:S03]  /*1ac20*/  IMAD.WIDE R26, R6, 0x4, R22 ;  /* 0x00000004061a7825 */ /* 0x008fc600078e0216 */
[----:B------:R1:W-:Y:S04]  /*1ac30*/  LDGSTS.E [R0+0xcc80], desc[UR34][R250.64], !P4 ;  /* 0x0cc80000fa007fae */ /* 0x0003e8000e121862 */
[----:B------:R2:W-:Y:S04]  /*1ac40*/  STL.64 [R1+0xba8], R40 ;  /* 0x000ba82801007387 */ /* 0x0005e80000100a00 */
[----:B------:R2:W-:Y:S01]  /*1ac50*/  LDGSTS.E [R0+0xcd00], desc[UR34][R40.64], !P4 ;  /* 0x0cd0000028007fae */ /* 0x0005e2000e121862 */
[----:B----4-:R-:W-:-:S03]  /*1ac60*/  IMAD.WIDE R248, R7, 0x4, R12 ;  /* 0x0000000407f87825 */ /* 0x010fc600078e020c */
[----:B------:R3:W-:Y:S01]  /*1ac70*/  STL.64 [R1+0xba0], R34 ;  /* 0x000ba02201007387 */ /* 0x0007e20000100a00 */
[----:B-1----:R-:W-:-:S03]  /*1ac80*/  IMAD.WIDE R250, R7, 0x4, R10 ;  /* 0x0000000407fa7825 */ /* 0x002fc600078e020a */
[----:B------:R3:W-:Y:S04]  /*1ac90*/  LDGSTS.E [R0+0xcd80], desc[UR34][R34.64], !P4 ;  /* 0x0cd8000022007fae */ /* 0x0007e8000e121862 */
[----:B------:R1:W-:Y:S01]  /*1aca0*/  LDGSTS.E [R0+0xce00], desc[UR34][R32.64], !P4 ;  /* 0x0ce0000020007fae */ /* 0x0003e2000e121862 */
[----:B--2---:R-:W-:-:S03]  /*1acb0*/  IMAD.WIDE R40, R7, 0x4, R14 ;  /* 0x0000000407287825 */ /* 0x004fc600078e020e */
[----:B------:R2:W-:Y:S01]  /*1acc0*/  LDGSTS.E [R0+0xce80], desc[UR34][R30.64], !P4 ;  /* 0x0ce800001e007fae */ /* 0x0005e2000e121862 */
[----:B---3--:R-:W-:-:S03]  /*1acd0*/  IMAD.WIDE R34, R7, 0x4, R24 ;  /* 0x0000000407227825 */ /* 0x008fc600078e0218 */
[----:B------:R1:W-:Y:S04]  /*1ace0*/  STL.64 [R1+0xb98], R32 ;  /* 0x000b982001007387 */ /* 0x0003e80000100a00 */
[----:B------:R3:W-:Y:S04]  /*1acf0*/  LDGSTS.E [R0+0xcf00], desc[UR34][R28.64], !P4 ;  /* 0x0cf000001c007fae */ /* 0x0007e8000e121862 */
[----:B------:R2:W-:Y:S04]  /*1ad00*/  STL.64 [R1+0xb90], R30 ;  /* 0x000b901e01007387 */ /* 0x0005e80000100a00 */
[----:B------:R4:W-:Y:S01]  /*1ad10*/  LDGSTS.E [R0+0xcf80], desc[UR34][R26.64], !P4 ;  /* 0x0cf800001a007fae */ /* 0x0009e2000e121862 */
[----:B-1----:R-:W-:-:S03]  /*1ad20*/  IMAD.WIDE R32, R7, 0x4, R16 ;  /* 0x0000000407207825 */ /* 0x002fc600078e0210 */
[----:B------:R3:W-:Y:S01]  /*1ad30*/  STL.64 [R1+0xb88], R28 ;  /* 0x000b881c01007387 */ /* 0x0007e20000100a00 */
[----:B------:R-:W-:Y:S02]  /*1ad40*/  VIADD R6, R246, 0xffffffbf ;  /* 0xffffffbff6067836 */ /* 0x000fe40000000000 */
[C---:B--2---:R-:W-:Y:S01]  /*1ad50*/  IMAD.WIDE R30, R7.reuse, 0x4, R18 ;  /* 0x00000004071e7825 */ /* 0x044fe200078e0212 */
[----:B------:R-:W-:Y:S04]  /*1ad60*/  LDGSTS.E [R0+0xdc00], desc[UR34][R34.64], !P5 ;  /* 0x0dc0000022007fae */ /* 0x000fe8000e921862 */
[----:B------:R4:W-:Y:S01]  /*1ad70*/  STL.64 [R1+0xb80], R26 ;  /* 0x000b801a01007387 */ /* 0x0009e20000100a00 */
[----:B---3--:R-:W-:-:S03]  /*1ad80*/  IMAD.WIDE R28, R7, 0x4, R20 ;  /* 0x00000004071c7825 */ /* 0x008fc600078e0214 */
[----:B------:R1:W-:Y:S04]  /*1ad90*/  LDGSTS.E [R0+0xdc80], desc[UR34][R250.64], !P5 ;  /* 0x0dc80000fa007fae */ /* 0x0003e8000e921862 */
[----:B------:R2:W-:Y:S01]  /*1ada0*/  LDGSTS.E [R0+0xdd00], desc[UR34][R248.64], !P5 ;  /* 0x0dd00000f8007fae */ /* 0x0005e2000e921862 */
[----:B----4-:R-:W-:-:S03]  /*1adb0*/  IMAD.WIDE R26, R7, 0x4, R22 ;  /* 0x00000004071a7825 */ /* 0x010fc600078e0216 */
[----:B------:R-:W-:Y:S01]  /*1adc0*/  LDGSTS.E [R0+0xdd80], desc[UR34][R40.64], !P5 ;  /* 0x0dd8000028007fae */ /* 0x000fe2000e921862 */
[----:B------:R-:W-:-:S03]  /*1add0*/  ISETP.GE.U32.AND P4, PT, R9, 0x7fffff85, PT ;  /* 0x7fffff850900780c */ /* 0x000fc60003f86070 */
[----:B------:R-:W-:Y:S01]  /*1ade0*/  STL.64 [R1+0xb78], R34 ;  /* 0x000b782201007387 */ /* 0x000fe20000100a00 */
[----:B------:R-:W-:Y:S01]  /*1adf0*/  VIADD R7, R247, 0xffffffbb ;  /* 0xffffffbbf7077836 */ /* 0x000fe20000000000 */
[----:B------:R-:W3:Y:S02]  /*1ae00*/  LDC R9, c[0x0][0x230] ;  /* 0x00008c00ff097b82 */ /* 0x000ee40000000800 */
        /* <DEDUP_REMOVED lines=8> */
[----:B------:R-:W-:-:S03]  /*1ae90*/  IMAD.WIDE R246, R6, 0x4, R10 ;  /* 0x0000000406f67825 */ /* 0x000fc600078e020a */
[----:B------:R-:W-:Y:S04]  /*1aea0*/  STL.64 [R1+0xb60], R40 ;  /* 0x000b602801007387 */ /* 0x000fe80000100a00 */
[----:B------:R4:W-:Y:S01]  /*1aeb0*/  STL.64 [R1+0xb58], R32 ;  /* 0x000b582001007387 */ /* 0x0009e20000100a00 */
[----:B-1----:R-:W-:-:S03]  /*1aec0*/  IMAD.WIDE R250, R6, 0x4, R12 ;  /* 0x0000000406fa7825 */ /* 0x002fc600078e020c */
[----:B------:R-:W3:Y:S01]  /*1aed0*/  LDL.LU.64 R34, [R1+0x5600] ;  /* 0x0056000001227983 */ /* 0x000ee20000300a00 */
[----:B--2---:R-:W-:-:S03]  /*1aee0*/  IMAD.WIDE R248, R6, 0x4, R14 ;  /* 0x0000000406f87825 */ /* 0x004fc600078e020e */
[----:B------:R1:W-:Y:S01]  /*1aef0*/  STL.64 [R1+0xb50], R30 ;  /* 0x000b501e01007387 */ /* 0x0003e20000100a00 */
[----:B----4-:R-:W-:-:S03]  /*1af00*/  IMAD.WIDE R32, R6, 0x4, R24 ;  /* 0x0000000406207825 */ /* 0x010fc600078e0218 */
[----:B------:R2:W-:Y:S01]  /*1af10*/  STL.64 [R1+0xb48], R28 ;  /* 0x000b481c01007387 */ /* 0x0005e20000100a00 */
[----:B------:R-:W-:-:S03]  /*1af20*/  IMAD.WIDE R40, R6, 0x4, R16 ;  /* 0x0000000406287825 */ /* 0x000fc600078e0210 */
[----:B------:R4:W-:Y:S01]  /*1af30*/  STL.64 [R1+0xb40], R26 ;  /* 0x000b401a01007387 */ /* 0x0009e20000100a00 */
[----:B-1----:R-:W-:-:S03]  /*1af40*/  IMAD.WIDE R30, R6, 0x4, R18 ;  /* 0x00000004061e7825 */ /* 0x002fc600078e0212 */
[----:B------:R1:W-:Y:S04]  /*1af50*/  STL.64 [R1+0xb38], R32 ;  /* 0x000b382001007387 */ /* 0x0003e80000100a00 */
[----:B------:R-:W-:Y:S01]  /*1af60*/  STL.64 [R1+0xb30], R246 ;  /* 0x000b30f601007387 */ /* 0x000fe20000100a00 */
[----:B--2---:R-:W-:-:S03]  /*1af70*/  IMAD.WIDE R28, R6, 0x4, R20 ;  /* 0x00000004061c7825 */ /* 0x004fc600078e0214 */
[----:B------:R-:W-:Y:S01]  /*1af80*/  LDGSTS.E [R0+0xec00], desc[UR34][R32.64], !P4 ;  /* 0x0ec0000020007fae */ /* 0x000fe2000e121862 */
[----:B------:R-:W-:Y:S02]  /*1af90*/  IMAD R8, R8, 0x3f, RZ ;  /* 0x0000003f08087824 */ /* 0x000fe400078e02ff */
[----:B----4-:R-:W-:Y:S01]  /*1afa0*/  IMAD.WIDE R26, R6, 0x4, R22 ;  /* 0x00000004061a7825 */ /* 0x010fe200078e0216 */
[----:B------:R-:W-:Y:S04]  /*1afb0*/  STL.64 [R1+0xb28], R250 ;  /* 0x000b28fa01007387 */ /* 0x000fe80000100a00 */
[----:B------:R-:W-:Y:S04]  /*1afc0*/  LDGSTS.E [R0+0xec80], desc[UR34][R246.64], !P4 ;  /* 0x0ec80000f6007fae */ /* 0x000fe8000e121862 */
[----:B------:R-:W-:Y:S04]  /*1afd0*/  STL.64 [R1+0xb20], R248 ;  /* 0x000b20f801007387 */ /* 0x000fe80000100a00 */
[----:B------:R-:W-:Y:S04]  /*1afe0*/  LDGSTS.E [R0+0xed00], desc[UR34][R250.64], !P4 ;  /* 0x0ed00000fa007fae */ /* 0x000fe8000e121862 */
[----:B------:R2:W-:Y:S04]  /*1aff0*/  STL.64 [R1+0xb18], R40 ;  /* 0x000b182801007387 */ /* 0x0005e80000100a00 */
[----:B------:R-:W-:Y:S04]  /*1b000*/  LDGSTS.E [R0+0xed80], desc[UR34][R248.64], !P4 ;  /* 0x0ed80000f8007fae */ /* 0x000fe8000e121862 */
[----:B-1----:R-:W4:Y:S04]  /*1b010*/  LDL.LU.64 R32, [R1+0x55f8] ;  /* 0x0055f80001207983 */ /* 0x002f280000300a00 */
[----:B------:R2:W-:Y:S04]  /*1b020*/  LDGSTS.E [R0+0xee00], desc[UR34][R40.64], !P4 ;  /* 0x0ee0000028007fae */ /* 0x0005e8000e121862 */
[----:B------:R1:W-:Y:S04]  /*1b030*/  STL.64 [R1+0xb10], R30 ;  /* 0x000b101e01007387 */ /* 0x0003e80000100a00 */
[----:B------:R1:W-:Y:S04]  /*1b040*/  LDGSTS.E [R0+0xee80], desc[UR34][R30.64], !P4 ;  /* 0x0ee800001e007fae */ /* 0x0003e8000e121862 */
[----:B------:R1:W-:Y:S01]  /*1b050*/  STL.64 [R1+0xb08], R28 ;  /* 0x000b081c01007387 */ /* 0x0003e20000100a00 */
[----:B--2---:R-:W-:-:S03]  /*1b060*/  IMAD.WIDE R40, R8, 0x4, R14 ;  /* 0x0000000408287825 */ /* 0x004fc600078e020e */
[----:B------:R2:W-:Y:S01]  /*1b070*/  LDGSTS.E [R0+0xef00], desc[UR34][R28.64], !P4 ;  /* 0x0ef000001c007fae */ /* 0x0005e2000e121862 */
[----:B-1----:R-:W-:-:S03]  /*1b080*/  IMAD.WIDE R30, R8, 0x4, R24 ;  /* 0x00000004081e7825 */ /* 0x002fc600078e0218 */
[----:B------:R1:W-:Y:S04]  /*1b090*/  STL.64 [R1+0x28], R26 ;  /* 0x0000281a01007387 */ /* 0x0003e80000100a00 */
[----:B------:R1:W-:Y:S01]  /*1b0a0*/  LDGSTS.E [R0+0xef80], desc[UR34][R26.64], !P4 ;  /* 0x0ef800001a007fae */ /* 0x0003e2000e121862 */
[----:B--2---:R-:W-:-:S03]  /*1b0b0*/  IMAD.WIDE R28, R8, 0x4, R10 ;  /* 0x00000004081c7825 */ /* 0x004fc600078e020a */
[----:B------:R2:W-:Y:S01]  /*1b0c0*/  STL.64 [R1+0x20], R30 ;  /* 0x0000201e01007387 */ /* 0x0005e20000100a00 */
[----:B------:R-:W-:-:S03]  /*1b0d0*/  IMAD.WIDE R248, R8, 0x4, R16 ;  /* 0x0000000408f87825 */ /* 0x000fc600078e0210 */
[----:B------:R2:W-:Y:S01]  /*1b0e0*/  STL.64 [R1+0x18], R28 ;  /* 0x0000181c01007387 */ /* 0x0005e20000100a00 */
[----:B-1----:R-:W-:-:S03]  /*1b0f0*/  IMAD.WIDE R26, R8, 0x4, R12 ;  /* 0x00000004081a7825 */ /* 0x002fc600078e020c */
[----:B------:R-:W-:Y:S04]  /*1b100*/  LDGSTS.E [R0+0xfc00], desc[UR34][R30.64], !P3 ;  /* 0x0fc000001e007fae */ /* 0x000fe8000d921862 */
[----:B------:R1:W-:Y:S04]  /*1b110*/  STL.64 [R1+0x10], R26 ;  /* 0x0000101a01007387 */ /* 0x0003e80000100a00 */
[----:B------:R1:W-:Y:S04]  /*1b120*/  STL.64 [R1+0x8], R40 ;  /* 0x0000082801007387 */ /* 0x0003e80000100a00 */
[----:B------:R-:W-:Y:S04]  /*1b130*/  STL.64 [R1], R248 ;  /* 0x000000f801007387 */ /* 0x000fe80000100a00 */
[----:B--2---:R-:W2:Y:S04]  /*1b140*/  LDL.LU.64 R30, [R1+0x55f0] ;  /* 0x0055f000011e7983 */ /* 0x004ea80000300a00 */
[----:B------:R-:W-:Y:S04]  /*1b150*/  LDGSTS.E [R0+0xfc80], desc[UR34][R28.64], !P3 ;  /* 0x0fc800001c007fae */ /* 0x000fe8000d921862 */
[----:B------:R-:W-:Y:S04]  /*1b160*/  LDGSTS.E [R0+0xfd00], desc[UR34][R26.64], !P3 ;  /* 0x0fd000001a007fae */ /* 0x000fe8000d921862 */
[----:B------:R-:W-:Y:S04]  /*1b170*/  LDGSTS.E [R0+0xfd80], desc[UR34][R40.64], !P3 ;  /* 0x0fd8000028007fae */ /* 0x000fe8000d921862 */
[----:B------:R-:W4:Y:S04]  /*1b180*/  LDL.LU.64 R28, [R1+0x55e8] ;  /* 0x0055e800011c7983 */ /* 0x000f280000300a00 */
[----:B-1----:R-:W2:Y:S04]  /*1b190*/  LDL.LU.64 R26, [R1+0x55e0] ;  /* 0x0055e000011a7983 */ /* 0x002ea80000300a00 */
[----:B------:R-:W4:Y:S01]  /*1b1a0*/  LDL.LU.64 R40, [R1+0x55d8] ;  /* 0x0055d80001287983 */ /* 0x000f220000300a00 */
[----:B------:R-:W-:Y:S01]  /*1b1b0*/  ISETP.GE.U32.AND P4, PT, R7, 0x7fffff7c, PT ;  /* 0x7fffff7c0700780c */ /* 0x000fe20003f86070 */
[----:B------:R-:W-:-:S02]  /*1b1c0*/  IMAD.WIDE R250, R8, 0x4, R18 ;  /* 0x0000000408fa7825 */ /* 0x000fc400078e0212 */
[----:B------:R1:W-:Y:S02]  /*1b1d0*/  LDGSTS.E [R0+0xfe00], desc[UR34][R248.64], !P3 ;  /* 0x0fe00000f8007fae */ /* 0x0003e4000d921862 */
[----:B---3--:R-:W-:Y:S02]  /*1b1e0*/  VIADD R246, R9, 0xffffffb7 ;  /* 0xffffffb709f67836 */ /* 0x008fe40000000000 */
[C---:B------:R-:W-:Y:S01]  /*1b1f0*/  IMAD.WIDE R6, R8.reuse, 0x4, R20 ;  /* 0x0000000408067825 */ /* 0x040fe200078e0214 */
[----:B------:R-:W-:Y:S03]  /*1b200*/  LDGSTS.E [R0+0xfe80], desc[UR34][R250.64], !P3 ;  /* 0x0fe80000fa007fae */ /* 0x000fe6000d921862 */
[----:B------:R-:W-:Y:S01]  /*1b210*/  IMAD.WIDE R8, R8, 0x4, R22 ;  /* 0x0000000408087825 */ /* 0x000fe200078e0216 */
[----:B------:R-:W-:Y:S03]  /*1b220*/  LDGSTS.E [R0+0xff00], desc[UR34][R6.64], !P3 ;  /* 0x0ff0000006007fae */ /* 0x000fe6000d921862 */
[----:B------:R-:W-:Y:S01]  /*1b230*/  VIADD R252, R252, 0xffffffb3 ;  /* 0xffffffb3fcfc7836 */ /* 0x000fe20000000000 */
[----:B------:R-:W-:Y:S01]  /*1b240*/  LDGSTS.E [R0+0xff80], desc[UR34][R8.64], !P3 ;  /* 0x0ff8000008007fae */ /* 0x000fe2000d921862 */
[----:B------:R-:W-:-:S03]  /*1b250*/  ISETP.GE.U32.AND P3, PT, R246, 0x7fffff78, PT ;  /* 0x7fffff78f600780c */ /* 0x000fc60003f66070 */
[----:B------:R3:W-:Y:S01]  /*1b260*/  STL.64 [R1+0x5848], R188 ;  /* 0x005848bc01007387 */ /* 0x0007e20000100a00 */
[C---:B------:R-:W-:Y:S01]  /*1b270*/  LOP3.LUT R246, R5.reuse, 0x10, RZ, 0x3c, !PT ;  /* 0x0000001005f67812 */ /* 0x040fe200078e3cff */
[----:B------:R-:W-:Y:S02]  /*1b280*/  ULDC UR6, c[0x0][0x230] ;  /* 0x00008c0000067ab9 */ /* 0x000fe40000000800 */
[----:B------:R-:W0:Y:S04]  /*1b290*/  LDGDEPBAR ;  /* 0x00000000000079af */ /* 0x000e280000000000 */
[----:B---3--:R-:W3:Y:S04]  /*1b2a0*/  LDL.64 R188, [R1+0x18b0] ;  /* 0x0018b00001bc7983 */ /* 0x008ee80000100a00 */
[----:B------:R1:W-:Y:S04]  /*1b2b0*/  STL.64 [R1+0x5840], R190 ;  /* 0x005840be01007387 */ /* 0x0003e80000100a00 */
[----:B-1----:R-:W2:Y:S04]  /*1b2c0*/  LDL.64 R190, [R1+0x18b8] ;  /* 0x0018b80001be7983 */ /* 0x002ea80000100a00 */
[----:B------:R1:W-:Y:S04]  /*1b2d0*/  STL.64 [R1+0x5838], R192 ;  /* 0x005838c001007387 */ /* 0x0003e80000100a00 */
[----:B-1----:R-:W4:Y:S04]  /*1b2e0*/  LDL.64 R192, [R1+0x15a0] ;  /* 0x0015a00001c07983 */ /* 0x002f280000100a00 */
[----:B------:R1:W-:Y:S04]  /*1b2f0*/  STL.64 [R1+0x5830], R194 ;  /* 0x005830c201007387 */ /* 0x0003e80000100a00 */
[----:B-1----:R-:W3:Y:S04]  /*1b300*/  LDL.64 R194, [R1+0x18c0] ;  /* 0x0018c00001c27983 */ /* 0x002ee80000100a00 */
[----:B------:R1:W-:Y:S04]  /*1b310*/  STL.64 [R1+0x5828], R212 ;  /* 0x005828d401007387 */ /* 0x0003e80000100a00 */
[----:B-1----:R-:W4:Y:S04]  /*1b320*/  LDL.64 R212, [R1+0x15b0] ;  /* 0x0015b00001d47983 */ /* 0x002f280000100a00 */
[----:B------:R1:W-:Y:S04]  /*1b330*/  STL.64 [R1+0x5820], R198 ;  /* 0x005820c601007387 */ /* 0x0003e80000100a00 */
[----:B-1----:R-:W2:Y:S04]  /*1b340*/  LDL.64 R198, [R1+0x15b8] ;  /* 0x0015b80001c67983 */ /* 0x002ea80000100a00 */
[----:B------:R1:W-:Y:S04]  /*1b350*/  STL.64 [R1+0x5818], R200 ;  /* 0x005818c801007387 */ /* 0x0003e80000100a00 */
[----:B-1----:R-:W3:Y:S04]  /*1b360*/  LDL.64 R200, [R1+0x15d0] ;  /* 0x0015d00001c87983 */ /* 0x002ee80000100a00 */
[----:B------:R1:W-:Y:S04]  /*1b370*/  STL.64 [R1+0x5810], R202 ;  /* 0x005810ca01007387 */ /* 0x0003e80000100a00 */
[----:B-1----:R-:W4:Y:S04]  /*1b380*/  LDL.64 R202, [R1+0x18a8] ;  /* 0x0018a80001ca7983 */ /* 0x002f280000100a00 */
        /* <DEDUP_REMOVED lines=16> */
[----:B------:R-:W-:Y:S04]  /*1b490*/  STL.64 [R1+0x57c8], R220 ;  /* 0x0057c8dc01007387 */ /* 0x000fe80000100a00 */
        /* <DEDUP_REMOVED lines=11> */
[----:B------:R1:W-:Y:S04]  /*1b550*/  STL.64 [R1+0x5768], R250 ;  /* 0x005768fa01007387 */ /* 0x0003e80000100a00 */
[----:B-1----:R-:W3:Y:S04]  /*1b560*/  LDL.LU.64 R250, [R1+0x14b8] ;  /* 0x0014b80001fa7983 */ /* 0x002ee80000300a00 */
[----:B------:R1:W-:Y:S04]  /*1b570*/  STL.64 [R1+0x5760], R6 ;  /* 0x0057600601007387 */ /* 0x0003e80000100a00 */
[----:B-1----:R-:W3:Y:S04]  /*1b580*/  LDL.LU.64 R6, [R1+0x15e8] ;  /* 0x0015e80001067983 */ /* 0x002ee80000300a00 */
[----:B------:R1:W-:Y:S04]  /*1b590*/  STL.64 [R1+0x5758], R8 ;  /* 0x0057580801007387 */ /* 0x0003e80000100a00 */
[----:B-1----:R-:W3:Y:S01]  /*1b5a0*/  LDL.LU.64 R8, [R1+0x14b0] ;  /* 0x0014b00001087983 */ /* 0x002ee20000300a00 */
[----:B------:R-:W-:-:S02]  /*1b5b0*/  LOP3.LUT R247, R5, 0x30, RZ, 0x3c, !PT ;  /* 0x0000003005f77812 */ /* 0x000fc400078e3cff */
[C---:B------:R-:W-:Y:S01]  /*1b5c0*/  LOP3.LUT R249, R5.reuse, 0x50, RZ, 0x3c, !PT ;  /* 0x0000005005f97812 */ /* 0x040fe200078e3cff */
[----:B------:R-:W3:Y:S01]  /*1b5d0*/  LDL.64 R236, [R1+0x1898] ;  /* 0x0018980001ec7983 */ /* 0x000ee20000100a00 */
[----:B------:R-:W-:Y:S01]  /*1b5e0*/  LOP3.LUT R248, R5, 0x70, RZ, 0x3c, !PT ;  /* 0x0000007005f87812 */ /* 0x000fe200078e3cff */
[----:B------:R-:W-:Y:S02]  /*1b5f0*/  VIADD R5, R246, UR4 ;  /* 0x00000004f6057c36 */ /* 0x000fe40008000000 */
[----:B------:R-:W3:Y:S01]  /*1b600*/  LDL.64 R234, [R1+0x1590] ;  /* 0x0015900001ea7983 */ /* 0x000ee20000100a00 */
[----:B------:R-:W-:Y:S02]  /*1b610*/  VIADD R246, R247, UR4 ;  /* 0x00000004f7f67c36 */ /* 0x000fe40008000000 */
[----:B------:R-:W-:Y:S01]  /*1b620*/  VIADD R247, R249, UR4 ;  /* 0x00000004f9f77c36 */ /* 0x000fe20008000000 */
[----:B------:R-:W3:Y:S01]  /*1b630*/  LDL.64 R232, [R1+0x1890] ;  /* 0x0018900001e87983 */ /* 0x000ee20000100a00 */
[----:B------:R-:W-:-:S03]  /*1b640*/  VIADD R248, R248, UR4 ;  /* 0x00000004f8f87c36 */ /* 0x000fc60008000000 */
[----:B------:R-:W3:Y:S04]  /*1b650*/  LDL.64 R230, [R1+0x1588] ;  /* 0x0015880001e67983 */ /* 0x000ee80000100a00 */
        /* <DEDUP_REMOVED lines=8> */
[----:B--2---:R-:W-:Y:S04]  /*1b6e0*/  LDGSTS.E [R4+0x20000], desc[UR34][R218.64], P6 ;  /* 0x20000000da047fae */ /* 0x004fe8000b121862 */
[----:B----4-:R-:W-:Y:S04]  /*1b6f0*/  LDGSTS.E [R4+0x20080], desc[UR34][R216.64], P1 ;  /* 0x20080000d8047fae */ /* 0x010fe80008921862 */
[----:B---3--:R-:W-:Y:S04]  /*1b700*/  LDGSTS.E [R4+0x20800], desc[UR34][R214.64], P6 ;  /* 0x20800000d6047fae */ /* 0x008fe8000b121862 */
[----:B------:R-:W-:Y:S04]  /*1b710*/  LDGSTS.E [R4+0x20880], desc[UR34][R228.64], P1 ;  /* 0x20880000e4047fae */ /* 0x000fe80008921862 */
[----:B------:R-:W-:Y:S04]  /*1b720*/  LDGSTS.E [R4+0x21000], desc[UR34][R210.64], P6 ;  /* 0x21000000d2047fae */ /* 0x000fe8000b121862 */
[----:B------:R-:W-:Y:S04]  /*1b730*/  LDGSTS.E [R4+0x21080], desc[UR34][R208.64], P1 ;  /* 0x21080000d0047fae */ /* 0x000fe80008921862 */
[----:B------:R-:W-:Y:S04]  /*1b740*/  LDGSTS.E [R4+0x21800], desc[UR34][R206.64], P6 ;  /* 0x21800000ce047fae */ /* 0x000fe8000b121862 */
[----:B------:R-:W-:Y:S04]  /*1b750*/  LDGSTS.E [R4+0x21880], desc[UR34][R200.64], P1 ;  /* 0x21880000c8047fae */ /* 0x000fe80008921862 */
[----:B------:R-:W-:Y:S04]  /*1b760*/  LDGSTS.E [R4+0x22000], desc[UR34][R194.64], P6 ;  /* 0x22000000c2047fae */ /* 0x000fe8000b121862 */
[----:B------:R-:W-:Y:S04]  /*1b770*/  LDGSTS.E [R4+0x22080], desc[UR34][R198.64], P1 ;  /* 0x22080000c6047fae */ /* 0x000fe80008921862 */
[----:B------:R-:W-:Y:S04]  /*1b780*/  LDGSTS.E [R4+0x22800], desc[UR34][R190.64], P6 ;  /* 0x22800000be047fae */ /* 0x000fe8000b121862 */
[----:B------:R-:W2:Y:S04]  /*1b790*/  LDL.64 R194, [R1+0x18a0] ;  /* 0x0018a00001c27983 */ /* 0x000ea80000100a00 */
[----:B------:R-:W3:Y:S04]  /*1b7a0*/  LDL.64 R200, [R1+0x1888] ;  /* 0x0018880001c87983 */ /* 0x000ee80000100a00 */
[----:B------:R-:W4:Y:S04]  /*1b7b0*/  LDL.64 R190, [R1+0x1598] ;  /* 0x0015980001be7983 */ /* 0x000f280000100a00 */
[----:B------:R-:W-:Y:S04]  /*1b7c0*/  LDGSTS.E [R4+0x22880], desc[UR34][R212.64], P1 ;  /* 0x22880000d4047fae */ /* 0x000fe80008921862 */
[----:B------:R-:W3:Y:S04]  /*1b7d0*/  LDL.64 R198, [R1+0x1560] ;  /* 0x0015600001c67983 */ /* 0x000ee80000100a00 */
[----:B------:R-:W-:Y:S04]  /*1b7e0*/  LDGSTS.E [R4+0x23000], desc[UR34][R188.64], P6 ;  /* 0x23000000bc047fae */ /* 0x000fe8000b121862 */
[----:B------:R-:W3:Y:S04]  /*1b7f0*/  LDL.64 R212, [R1+0x1670] ;  /* 0x0016700001d47983 */ /* 0x000ee80000100a00 */
[----:B------:R-:W3:Y:S04]  /*1b800*/  LDL.64 R218, [R1+0x1540] ;  /* 0x0015400001da7983 */ /* 0x000ee80000100a00 */
[----:B------:R-:W3:Y:S04]  /*1b810*/  LDL.64 R188, [R1+0x1548] ;  /* 0x0015480001bc7983 */ /* 0x000ee80000100a00 */
[----:B------:R-:W3:Y:S04]  /*1b820*/  LDL.64 R216, [R1+0x1660] ;  /* 0x0016600001d87983 */ /* 0x000ee80000100a00 */
[----:B------:R-:W3:Y:S04]  /*1b830*/  LDL.64 R214, [R1+0x1528] ;  /* 0x0015280001d67983 */ /* 0x000ee80000100a00 */
[----:B------:R-:W3:Y:S04]  /*1b840*/  LDL.64 R228, [R1+0x1658] ;  /* 0x0016580001e47983 */ /* 0x000ee80000100a00 */
[----:B------:R-:W3:Y:S04]  /*1b850*/  LDL.64 R210, [R1+0x1520] ;  /* 0x0015200001d27983 */ /* 0x000ee80000100a00 */
[----:B------:R-:W-:Y:S04]  /*1b860*/  LDGSTS.E [R4+0x23080], desc[UR34][R204.64], P1 ;  /* 0x23080000cc047fae */ /* 0x000fe80008921862 */
[----:B------:R-:W3:Y:S04]  /*1b870*/  LDL.64 R208, [R1+0x1650] ;  /* 0x0016500001d07983 */ /* 0x000ee80000100a00 */
[----:B------:R-:W-:Y:S04]  /*1b880*/  LDGSTS.E [R4+0x23800], desc[UR34][R202.64], P6 ;  /* 0x23800000ca047fae */ /* 0x000fe8000b121862 */
[----:B------:R-:W3:Y:S04]  /*1b890*/  LDL.64 R206, [R1+0x1518] ;  /* 0x0015180001ce7983 */ /* 0x000ee80000100a00 */
[----:B------:R-:W-:Y:S04]  /*1b8a0*/  LDGSTS.E [R4+0x23880], desc[UR34][R192.64], P1 ;  /* 0x23880000c0047fae */ /* 0x000fe80008921862 */
[----:B------:R-:W3:Y:S04]  /*1b8b0*/  LDL.64 R204, [R1+0x1648] ;  /* 0x0016480001cc7983 */ /* 0x000ee80000100a00 */
[----:B------:R-:W3:Y:S04]  /*1b8c0*/  LDL.64 R202, [R1+0x1640] ;  /* 0x0016400001ca7983 */ /* 0x000ee80000100a00 */
[----:B------:R-:W3:Y:S04]  /*1b8d0*/  LDL.64 R192, [R1+0x1510] ;  /* 0x0015100001c07983 */ /* 0x000ee80000100a00 */
[----:B--2---:R-:W-:Y:S04]  /*1b8e0*/  LDGSTS.E [R4+0x24000], desc[UR34][R194.64], P6 ;  /* 0x24000000c2047fae */ /* 0x004fe8000b121862 */
[----:B----4-:R-:W-:Y:S04]  /*1b8f0*/  LDGSTS.E [R4+0x24080], desc[UR34][R190.64], P1 ;  /* 0x24080000be047fae */ /* 0x010fe80008921862 */
[----:B------:R-:W2:Y:S04]  /*1b900*/  LDL.64 R194, [R1+0x1508] ;  /* 0x0015080001c27983 */ /* 0x000ea80000100a00 */
[----:B------:R-:W-:Y:S04]  /*1b910*/  LDGSTS.E [R4+0x24800], desc[UR34][R236.64], P6 ;  /* 0x24800000ec047fae */ /* 0x000fe8000b121862 */
[----:B------:R-:W4:Y:S04]  /*1b920*/  LDL.64 R190, [R1+0x1638] ;  /* 0x0016380001be7983 */ /* 0x000f280000100a00 */
[----:B------:R-:W-:Y:S04]  /*1b930*/  LDGSTS.E [R4+0x24880], desc[UR34][R234.64], P1 ;  /* 0x24880000ea047fae */ /* 0x000fe80008921862 */
[----:B------:R-:W-:Y:S04]  /*1b940*/  LDGSTS.E [R4+0x25000], desc[UR34][R232.64], P6 ;  /* 0x25000000e8047fae */ /* 0x000fe8000b121862 */
[----:B------:R-:W-:Y:S04]  /*1b950*/  LDGSTS.E [R4+0x25080], desc[UR34][R230.64], P1 ;  /* 0x25080000e6047fae */ /* 0x000fe80008921862 */
[----:B---3--:R-:W-:Y:S04]  /*1b960*/  LDGSTS.E [R4+0x25800], desc[UR34][R200.64], P6 ;  /* 0x25800000c8047fae */ /* 0x008fe8000b121862 */
[----:B------:R-:W-:Y:S04]  /*1b970*/  LDGSTS.E [R4+0x25880], desc[UR34][R244.64], P1 ;  /* 0x25880000f4047fae */ /* 0x000fe80008921862 */
[----:B------:R-:W-:Y:S04]  /*1b980*/  LDGSTS.E [R4+0x26000], desc[UR34][R226.64], P6 ;  /* 0x26000000e2047fae */ /* 0x000fe8000b121862 */
[----:B------:R-:W-:Y:S04]  /*1b990*/  LDGSTS.E [R4+0x26080], desc[UR34][R224.64], P1 ;  /* 0x26080000e0047fae */ /* 0x000fe80008921862 */
[----:B------:R-:W-:Y:S04]  /*1b9a0*/  LDGSTS.E [R4+0x26800], desc[UR34][R222.64], P6 ;  /* 0x26800000de047fae */ /* 0x000fe8000b121862 */
[----:B------:R-:W3:Y:S04]  /*1b9b0*/  LDL.64 R200, [R1+0x1500] ;  /* 0x0015000001c87983 */ /* 0x000ee80000100a00 */
[----:B------:R-:W-:Y:S04]  /*1b9c0*/  LDGSTS.E [R4+0x26880], desc[UR34][R198.64], P1 ;  /* 0x26880000c6047fae */ /* 0x000fe80008921862 */
[----:B------:R-:W-:Y:S04]  /*1b9d0*/  LDGSTS.E [R4+0x27000], desc[UR34][R212.64], P6 ;  /* 0x27000000d4047fae */ /* 0x000fe8000b121862 */
[----:B------:R-:W-:Y:S04]  /*1b9e0*/  LDGSTS.E [R4+0x27080], desc[UR34][R188.64], P1 ;  /* 0x27080000bc047fae */ /* 0x000fe80008921862 */
[----:B------:R-:W3:Y:S04]  /*1b9f0*/  LDL.64 R198, [R1+0x1630] ;  /* 0x0016300001c67983 */ /* 0x000ee80000100a00 */
[----:B------:R-:W3:Y:S04]  /*1ba00*/  LDL.64 R212, [R1+0x14f8] ;  /* 0x0014f80001d47983 */ /* 0x000ee80000100a00 */
[----:B------:R-:W3:Y:S04]  /*1ba10*/  LDL.64 R188, [R1+0x1628] ;  /* 0x0016280001bc7983 */ /* 0x000ee80000100a00 */
        /* <DEDUP_REMOVED lines=32> */
[----:B------:R-:W2:Y:S04]  /*1bc20*/  LDL.64 R194, [R1+0x1620] ;  /* 0x0016200001c27983 */ /* 0x000ea80000100a00 */
[----:B------:R-:W4:Y:S04]  /*1bc30*/  LDL.64 R190, [R1+0x14d8] ;  /* 0x0014d80001be7983 */ /* 0x000f280000100a00 */
[----:B---3--:R-:W-:Y:S04]  /*1bc40*/  LDGSTS.E [R4+0x2a880], desc[UR34][R200.64], P1 ;  /* 0x2a880000c8047fae */ /* 0x008fe80008921862 */
        /* <DEDUP_REMOVED lines=8> */
[----:B------:R-:W3:Y:S04]  /*1bcd0*/  LDL.64 R192, [R1+0x1480] ;  /* 0x0014800001c07983 */ /* 0x000ee80000100a00 */
[----:B--2---:R-:W-:Y:S04]  /*1bce0*/  LDGSTS.E [R4+0x2c000], desc[UR34][R194.64], P6 ;  /* 0x2c000000c2047fae */ /* 0x004fe8000b121862 */
[----:B------:R-:W-:Y:S04]  /*1bcf0*/  LDGSTS.E [R4+0x2c080], desc[UR34][R236.64], P1 ;  /* 0x2c080000ec047fae */ /* 0x000fe80008921862 */
[----:B------:R-:W-:Y:S04]  /*1bd00*/  LDGSTS.E [R4+0x2c800], desc[UR34][R234.64], P6 ;  /* 0x2c800000ea047fae */ /* 0x000fe8000b121862 */
[----:B------:R-:W2:Y:S04]  /*1bd10*/  LDL.64 R194, [R1+0x1fa8] ;  /* 0x001fa80001c27983 */ /* 0x000ea80000100a00 */
[----:B------:R-:W-:Y:S04]  /*1bd20*/  LDGSTS.E [R4+0x2c880], desc[UR34][R232.64], P1 ;  /* 0x2c880000e8047fae */ /* 0x000fe80008921862 */
[----:B------:R-:W-:Y:S04]  /*1bd30*/  LDGSTS.E [R4+0x2d000], desc[UR34][R230.64], P6 ;  /* 0x2d000000e6047fae */ /* 0x000fe8000b121862 */
[----:B----4-:R-:W-:Y:S04]  /*1bd40*/  LDGSTS.E [R4+0x2d080], desc[UR34][R190.64], P1 ;  /* 0x2d080000be047fae */ /* 0x010fe80008921862 */
[----:B------:R-:W-:Y:S04]  /*1bd50*/  LDGSTS.E [R4+0x2d800], desc[UR34][R244.64], P6 ;  /* 0x2d800000f4047fae */ /* 0x000fe8000b121862 */
[----:B------:R-:W-:Y:S04]  /*1bd60*/  LDGSTS.E [R4+0x2d880], desc[UR34][R226.64], P1 ;  /* 0x2d880000e2047fae */ /* 0x000fe80008921862 */
[----:B------:R-:W4:Y:S04]  /*1bd70*/  LDL.64 R190, [R1+0x1478] ;  /* 0x0014780001be7983 */ /* 0x000f280000100a00 */
        /* <DEDUP_REMOVED lines=15> */
[----:B---3--:R-:W-:Y:S04]  /*1be70*/  LDGSTS.E [R5+0x21980], desc[UR34][R200.64], P1 ;  /* 0x21980000c8057fae */ /* 0x008fe80008921862 */
[----:B------:R-:W-:Y:S04]  /*1be80*/  LDGSTS.E [R5+0x22100], desc[UR34][R198.64], P6 ;  /* 0x22100000c6057fae */ /* 0x000fe8000b121862 */
[----:B------:R-:W-:Y:S04]  /*1be90*/  LDGSTS.E [R5+0x22180], desc[UR34][R188.64], P1 ;  /* 0x22180000bc057fae */ /* 0x000fe80008921862 */
[----:B------:R-:W-:Y:S04]  /*1bea0*/  LDGSTS.E [R5+0x22900], desc[UR34][R212.64], P6 ;  /* 0x22900000d4057fae */ /* 0x000fe8000b121862 */
[----:B------:R-:W3:Y:S04]  /*1beb0*/  LDL.64 R236, [R1+0x1460] ;  /* 0x0014600001ec7983 */ /* 0x000ee80000100a00 */
        /* <DEDUP_REMOVED lines=24> */
[----:B------:R-:W2:Y:S04]  /*1c040*/  LDL.64 R194, [R1+0x1e98] ;  /* 0x001e980001c27983 */ /* 0x000ea80000100a00 */
[----:B----4-:R-:W-:Y:S04]  /*1c050*/  LDGSTS.E [R5+0x23180], desc[UR34][R190.64], P1 ;  /* 0x23180000be057fae */ /* 0x010fe80008921862 */
[----:B------:R-:W4:Y:S04]  /*1c060*/  LDL.64 R190, [R1+0x1be8] ;  /* 0x001be80001be7983 */ /* 0x000f280000100a00 */
[----:B---3--:R-:W-:Y:S04]  /*1c070*/  LDGSTS.E [R5+0x23900], desc[UR34][R188.64], P6 ;  /* 0x23900000bc057fae */ /* 0x008fe8000b121862 */
[----:B------:R-:W3:Y:S04]  /*1c080*/  LDL.64 R188, [R1+0x1bc0] ;  /* 0x001bc00001bc7983 */ /* 0x000ee80000100a00 */
[----:B------:R-:W-:Y:S04]  /*1c090*/  LDGSTS.E [R5+0x23980], desc[UR34][R192.64], P1 ;  /* 0x23980000c0057fae */ /* 0x000fe80008921862 */
[----:B------:R-:W-:Y:S04]  /*1c0a0*/  LDGSTS.E [R5+0x24100], desc[UR34][R242.64], P6 ;  /* 0x24100000f2057fae */ /* 0x000fe8000b121862 */
[----:B------:R-:W-:Y:S04]  /*1c0b0*/  LDGSTS.E [R5+0x24180], desc[UR34][R240.64], P1 ;  /* 0x24180000f0057fae */ /* 0x000fe80008921862 */
[----:B------:R-:W3:Y:S04]  /*1c0c0*/  LDL.64 R192, [R1+0x1400] ;  /* 0x0014000001c07983 */ /* 0x000ee80000100a00 */
[----:B------:R-:W-:Y:S04]  /*1c0d0*/  LDGSTS.E [R5+0x24900], desc[UR34][R238.64], P6 ;  /* 0x24900000ee057fae */ /* 0x000fe8000b121862 */
[----:B------:R-:W-:Y:S04]  /*1c0e0*/  LDGSTS.E [R5+0x24980], desc[UR34][R236.64], P1 ;  /* 0x24980000ec057fae */ /* 0x000fe80008921862 */
[----:B------:R-:W3:Y:S04]  /*1c0f0*/  LDL.64 R242, [R1+0x13f0] ;  /* 0x0013f00001f27983 */ /* 0x000ee80000100a00 */
[----:B------:R-:W3:Y:S04]  /*1c100*/  LDL.64 R240, [R1+0x1b48] ;  /* 0x001b480001f07983 */ /* 0x000ee80000100a00 */
[----:B------:R-:W3:Y:S04]  /*1c110*/  LDL.64 R238, [R1+0x13e8] ;  /* 0x0013e80001ee7983 */ /* 0x000ee80000100a00 */
[----:B------:R-:W3:Y:S04]  /*1c120*/  LDL.64 R236, [R1+0x1b20] ;  /* 0x001b200001ec7983 */ /* 0x000ee80000100a00 */
[----:B--2---:R-:W-:Y:S04]  /*1c130*/  LDGSTS.E [R5+0x25100], desc[UR34][R194.64], P6 ;  /* 0x25100000c2057fae */ /* 0x004fe8000b121862 */
[----:B------:R-:W-:Y:S04]  /*1c140*/  LDGSTS.E [R5+0x25180], desc[UR34][R234.64], P1 ;  /* 0x25180000ea057fae */ /* 0x000fe80008921862 */
[----:B------:R-:W-:Y:S04]  /*1c150*/  LDGSTS.E [R5+0x25900], desc[UR34][R232.64], P6 ;  /* 0x25900000e8057fae */ /* 0x000fe8000b121862 */
[----:B------:R-:W2:Y:S04]  /*1c160*/  LDL.64 R194, [R1+0x1b98] ;  /* 0x001b980001c27983 */ /* 0x000ea80000100a00 */
        /* <DEDUP_REMOVED lines=17> */
[----:B----4-:R-:W-:Y:S04]  /*1c280*/  LDGSTS.E [R5+0x2a100], desc[UR34][R190.64], P6 ;  /* 0x2a100000be057fae */ /* 0x010fe8000b121862 */
[----:B------:R-:W-:Y:S04]  /*1c290*/  LDGSTS.E [R5+0x2a180], desc[UR34][R212.64], P1 ;  /* 0x2a180000d4057fae */ /* 0x000fe80008921862 */
[----:B------:R-:W4:Y:S04]  /*1c2a0*/  LDL.64 R234, [R1+0x1af8] ;  /* 0x001af80001ea7983 */ /* 0x000f280000100a00 */
[----:B------:R-:W4:Y:S04]  /*1c2b0*/  LDL.64 R190, [R1+0x13f8] ;  /* 0x0013f80001be7983 */ /* 0x000f280000100a00 */
[----:B------:R-:W4:Y:S04]  /*1c2c0*/  LDL.64 R232, [R1+0x13d8] ;  /* 0x0013d80001e87983 */ /* 0x000f280000100a00 */
[----:B------:R-:W4:Y:S04]  /*1c2d0*/  LDL.64 R230, [R1+0x1ad0] ;  /* 0x001ad00001e67983 */ /* 0x000f280000100a00 */
[----:B---3--:R-:W-:Y:S04]  /*1c2e0*/  LDGSTS.E [R5+0x2a900], desc[UR34][R188.64], P6 ;  /* 0x2a900000bc057fae */ /* 0x008fe8000b121862 */
[----:B------:R-:W3:Y:S04]  /*1c2f0*/  LDL.64 R244, [R1+0x13d0] ;  /* 0x0013d00001f47983 */ /* 0x000ee80000100a00 */
        /* <DEDUP_REMOVED lines=24> */
[----:B------:R-:W-:Y:S04]  /*1c480*/  LDGSTS.E [R5+0x2b980], desc[UR34][R242.64], P1 ;  /* 0x2b980000f2057fae */ /* 0x000fe80008921862 */
[----:B------:R-:W-:Y:S04]  /*1c490*/  LDGSTS.E [R5+0x2c100], desc[UR34][R240.64], P6 ;  /* 0x2c100000f0057fae */ /* 0x000fe8000b121862 */
[----:B------:R-:W3:Y:S04]  /*1c4a0*/  LDL.64 R188, [R1+0x1fc8] ;  /* 0x001fc80001bc7983 */ /* 0x000ee80000100a00 */
[----:B------:R-:W-:Y:S04]  /*1c4b0*/  LDGSTS.E [R5+0x2c180], desc[UR34][R238.64], P1 ;  /* 0x2c180000ee057fae */ /* 0x000fe80008921862 */
        /* <DEDUP_REMOVED lines=46> */
[----:B------:R-:W-:Y:S04]  /*1c7a0*/  LDGSTS.E [R3+0x22200], desc[UR34][R212.64], P6 ;  /* 0x22200000d4037fae */ /* 0x000fe8000b121862 */
[----:B------:R-:W2:Y:S04]  /*1c7b0*/  LDL.64 R194, [R1+0x1fa0] ;  /* 0x001fa00001c27983 */ /* 0x000ea80000100a00 */
[----:B------:R-:W2:Y:S04]  /*1c7c0*/  LDL.64 R212, [R1+0x11a8] ;  /* 0x0011a80001d47983 */ /* 0x000ea80000100a00 */
[----:B----4-:R-:W-:Y:S04]  /*1c7d0*/  LDGSTS.E [R3+0x22280], desc[UR34][R190.64], P1 ;  /* 0x22280000be037fae */ /* 0x010fe80008921862 */
[----:B------:R-:W4:Y:S04]  /*1c7e0*/  LDL.64 R190, [R1+0x1210] ;  /* 0x0012100001be7983 */ /* 0x000f280000100a00 */
[----:B---3--:R-:W-:Y:S04]  /*1c7f0*/  LDGSTS.E [R3+0x22a00], desc[UR34][R188.64], P6 ;  /* 0x22a00000bc037fae */ /* 0x008fe8000b121862 */
[----:B------:R-:W3:Y:S04]  /*1c800*/  LDL.64 R188, [R1+0x1ec8] ;  /* 0x001ec80001bc7983 */ /* 0x000ee80000100a00 */
[----:B------:R-:W-:Y:S04]  /*1c810*/  LDGSTS.E [R3+0x22a80], desc[UR34][R192.64], P1 ;  /* 0x22a80000c0037fae */ /* 0x000fe80008921862 */
[----:B------:R-:W3:Y:S04]  /*1c820*/  LDL.64 R192, [R1+0x1cb8] ;  /* 0x001cb80001c07983 */ /* 0x000ee80000100a00 */
[----:B--2---:R-:W-:Y:S04]  /*1c830*/  LDGSTS.E [R3+0x23200], desc[UR34][R194.64], P6 ;  /* 0x23200000c2037fae */ /* 0x004fe8000b121862 */
[----:B------:R-:W2:Y:S04]  /*1c840*/  LDL.64 R194, [R1+0x1be0] ;  /* 0x001be00001c27983 */ /* 0x000ea80000100a00 */
[----:B----4-:R-:W-:Y:S04]  /*1c850*/  LDGSTS.E [R3+0x23280], desc[UR34][R190.64], P1 ;  /* 0x23280000be037fae */ /* 0x010fe80008921862 */
[----:B------:R-:W-:Y:S04]  /*1c860*/  LDGSTS.E [R3+0x23a00], desc[UR34][R242.64], P6 ;  /* 0x23a00000f2037fae */ /* 0x000fe8000b121862 */
[----:B------:R-:W-:Y:S04]  /*1c870*/  LDGSTS.E [R3+0x23a80], desc[UR34][R240.64], P1 ;  /* 0x23a80000f0037fae */ /* 0x000fe80008921862 */
[----:B------:R-:W4:Y:S04]  /*1c880*/  LDL.64 R190, [R1+0x11a0] ;  /* 0x0011a00001be7983 */ /* 0x000f280000100a00 */
[----:B------:R-:W-:Y:S04]  /*1c890*/  LDGSTS.E [R3+0x24200], desc[UR34][R238.64], P6 ;  /* 0x24200000ee037fae */ /* 0x000fe8000b121862 */
[----:B------:R-:W-:Y:S04]  /*1c8a0*/  LDGSTS.E [R3+0x24280], desc[UR34][R236.64], P1 ;  /* 0x24280000ec037fae */ /* 0x000fe80008921862 */
        /* <DEDUP_REMOVED lines=62> */
[----:B------:R-:W2:Y:S04]  /*1cc90*/  LDL.64 R242, [R1+0x1f88] ;  /* 0x001f880001f27983 */ /* 0x000ea80000100a00 */
[----:B------:R-:W2:Y:S04]  /*1cca0*/  LDL.64 R240, [R1+0x1110] ;  /* 0x0011100001f07983 */ /* 0x000ea80000100a00 */
[----:B------:R-:W2:Y:S04]  /*1ccb0*/  LDL.64 R238, [R1+0x1f50] ;  /* 0x001f500001ee7983 */ /* 0x000ea80000100a00 */
[----:B------:R-:W2:Y:S04]  /*1ccc0*/  LDL.64 R236, [R1+0x1108] ;  /* 0x0011080001ec7983 */ /* 0x000ea80000100a00 */
        /* <DEDUP_REMOVED lines=23> */
[----:B------:R-:W3:Y:S04]  /*1ce40*/  LDL.64 R234, [R1+0x1100] ;  /* 0x0011000001ea7983 */ /* 0x000ee80000100a00 */
        /* <DEDUP_REMOVED lines=158> */
[----:B------:R-:W4:Y:S04]  /*1d830*/  LDL.64 R242, [R1+0xf98] ;  /* 0x000f980001f27983 */ /* 0x000f280000100a00 */
[----:B------:R-:W4:Y:S04]  /*1d840*/  LDL.64 R240, [R1+0x1ba8] ;  /* 0x001ba80001f07983 */ /* 0x000f280000100a00 */
[----:B------:R-:W4:Y:S04]  /*1d850*/  LDL.64 R238, [R1+0xf90] ;  /* 0x000f900001ee7983 */ /* 0x000f280000100a00 */
        /* <DEDUP_REMOVED lines=118> */
[----:B------:R-:W-:Y:S04]  /*1dfc0*/  LDGSTS.E [R247+0x22d00], desc[UR34][R238.64], P6 ;  /* 0x22d00000eef77fae */ /* 0x000fe8000b121862 */
[----:B------:R-:W3:Y:S04]  /*1dfd0*/  LDL.64 R192, [R1+0xeb0] ;  /* 0x000eb00001c07983 */ /* 0x000ee80000100a00 */
        /* <DEDUP_REMOVED lines=85> */
[----:B------:R1:W-:Y:S04]  /*1e530*/  STL.64 [R1+0x5610], R246 ;  /* 0x005610f601007387 */ /* 0x0003e80000100a00 */
[----:B------:R-:W3:Y:S04]  /*1e540*/  LDL.64 R242, [R1+0x2320] ;  /* 0x0023200001f27983 */ /* 0x000ee80000100a00 */
[----:B------:R-:W3:Y:S04]  /*1e550*/  LDL.64 R240, [R1+0xe20] ;  /* 0x000e200001f07983 */ /* 0x000ee80000100a00 */
[----:B-1----:R-:W3:Y:S04]  /*1e560*/  LDL.64 R246, [R1+0xe28] ;  /* 0x000e280001f67983 */ /* 0x002ee80000100a00 */
        /* <DEDUP_REMOVED lines=9> */
[----:B----4-:R-:W-:Y:S04]  /*1e600*/  LDGSTS.E [R0+0x20680], desc[UR34][R190.64], P1 ;  /* 0x20680000be007fae */ /* 0x010fe80008921862 */
[----:B------:R-:W4:Y:S04]  /*1e610*/  LDL.64 R222, [R1+0xdf8] ;  /* 0x000df80001de7983 */ /* 0x000f280000100a00 */
[----:B------:R-:W4:Y:S04]  /*1e620*/  LDL.64 R220, [R1+0x22f0] ;  /* 0x0022f00001dc7983 */ /* 0x000f280000100a00 */
[----:B------:R-:W2:Y:S04]  /*1e630*/  LDL.64 R190, [R1+0x2328] ;  /* 0x0023280001be7983 */ /* 0x000ea80000100a00 */
        /* <DEDUP_REMOVED lines=15> */
[----:B------:R-:W-:Y:S04]  /*1e730*/  LDGSTS.E [R0+0x20e80], desc[UR34][R192.64], P1 ;  /* 0x20e80000c0007fae */ /* 0x000fe80008921862 */
[----:B------:R-:W4:Y:S04]  /*1e740*/  LDL.64 R192, [R1+0x22b8] ;  /* 0x0022b80001c07983 */ /* 0x000f280000100a00 */
        /* <DEDUP_REMOVED lines=19> */
[----:B----4-:R-:W-:Y:S04]  /*1e880*/  LDGSTS.E [R0+0x24680], desc[UR34][R222.64], P1 ;  /* 0x24680000de007fae */ /* 0x010fe80008921862 */
        /* <DEDUP_REMOVED lines=38> */
[----:B--2---:R-:W-:Y:S04]  /*1eaf0*/  LDGSTS.E [R0+0x28680], desc[UR34][R190.64], P1 ;  /* 0x28680000be007fae */ /* 0x004fe80008921862 */
[----:B------:R-:W2:Y:S04]  /*1eb00*/  LDL.64 R190, [R1+0x21c8] ;  /* 0x0021c80001be7983 */ /* 0x000ea80000100a00 */
[----:B---3--:R-:W-:Y:S04]  /*1eb10*/  LDGSTS.E [R0+0x28e00], desc[UR34][R188.64], P6 ;  /* 0x28e00000bc007fae */ /* 0x008fe8000b121862 */
[----:B------:R-:W3:Y:S04]  /*1eb20*/  LDL.64 R188, [R1+0xc40] ;  /* 0x000c400001bc7983 */ /* 0x000ee80000100a00 */
[----:B----4-:R-:W-:Y:S04]  /*1eb30*/  LDGSTS.E [R0+0x28e80], desc[UR34][R192.64], P1 ;  /* 0x28e80000c0007fae */ /* 0x010fe80008921862 */
        /* <DEDUP_REMOVED lines=33> */
[----:B---3--:R-:W-:Y:S04]  /*1ed50*/  LDGSTS.E [R0+0x2fe80], desc[UR34][R188.64], P1 ;  /* 0x2fe80000bc007fae */ /* 0x008fe80008921862 */
        /* <DEDUP_REMOVED lines=23> */
[----:B----4-:R-:W-:Y:S04]  /*1eed0*/  LDGSTS.E [R248+0x20700], desc[UR34][R192.64], P6 ;  /* 0x20700000c0f87fae */ /* 0x010fe8000b121862 */
[----:B------:R-:W4:Y:S04]  /*1eee0*/  LDL.64 R192, [R1+0xcd0] ;  /* 0x000cd00001c07983 */ /* 0x000f280000100a00 */
[----:B--2---:R-:W-:Y:S04]  /*1eef0*/  LDGSTS.E [R248+0x20780], desc[UR34][R190.64], P1 ;  /* 0x20780000bef87fae */ /* 0x004fe80008921862 */
        /* <DEDUP_REMOVED lines=61> */
[----:B------:R-:W-:Y:S04]  /*1f2d0*/  LDGSTS.E [R248+0x28700], desc[UR34][R212.64], P6 ;  /* 0x28700000d4f87fae */ /* 0x000fe8000b121862 */
[----:B------:R-:W4:Y:S04]  /*1f2e0*/  LDL.64 R212, [R1+0xca8] ;  /* 0x000ca80001d47983 */ /* 0x000f280000100a00 */
[----:B------:R-:W-:Y:S04]  /*1f2f0*/  LDGSTS.E [R248+0x28780], desc[UR34][R226.64], P1 ;  /* 0x28780000e2f87fae */ /* 0x000fe80008921862 */
[----:B------:R-:W4:Y:S04]  /*1f300*/  LDL.64 R226, [R1+0x2350] ;  /* 0x0023500001e27983 */ /* 0x000f280000100a00 */
[----:B---3--:R-:W-:Y:S04]  /*1f310*/  LDGSTS.E [R248+0x28f00], desc[UR34][R188.64], P6 ;  /* 0x28f00000bcf87fae */ /* 0x008fe8000b121862 */
[----:B--2---:R-:W-:Y:S04]  /*1f320*/  LDGSTS.E [R248+0x28f80], desc[UR34][R190.64], P1 ;  /* 0x28f80000bef87fae */ /* 0x004fe80008921862 */
[----:B----4-:R-:W-:Y:S04]  /*1f330*/  LDGSTS.E [R248+0x29700], desc[UR34][R192.64], P6 ;  /* 0x29700000c0f87fae */ /* 0x010fe8000b121862 */
[----:B------:R-:W2:Y:S04]  /*1f340*/  LDL.LU.64 R188, [R1+0x5848] ;  /* 0x0058480001bc7983 */ /* 0x000ea80000300a00 */
[----:B------:R-:W3:Y:S04]  /*1f350*/  LDL.LU.64 R190, [R1+0x5840] ;  /* 0x0058400001be7983 */ /* 0x000ee80000300a00 */
[----:B------:R-:W4:Y:S04]  /*1f360*/  LDL.LU.64 R192, [R1+0x5838] ;  /* 0x0058380001c07983 */ /* 0x000f280000300a00 */
[----:B------:R-:W-:Y:S04]  /*1f370*/  LDGSTS.E [R248+0x29780], desc[UR34][R194.64], P1 ;  /* 0x29780000c2f87fae */ /* 0x000fe80008921862 */
[----:B------:R-:W-:Y:S04]  /*1f380*/  LDGSTS.E [R248+0x29f00], desc[UR34][R244.64], P6 ;  /* 0x29f00000f4f87fae */ /* 0x000fe8000b121862 */
[----:B------:R-:W-:Y:S04]  /*1f390*/  LDGSTS.E [R248+0x29f80], desc[UR34][R212.64], P1 ;  /* 0x29f80000d4f87fae */ /* 0x000fe80008921862 */
[----:B------:R-:W4:Y:S04]  /*1f3a0*/  LDL.LU.64 R194, [R1+0x5830] ;  /* 0x0058300001c27983 */ /* 0x000f280000300a00 */
        /* <DEDUP_REMOVED lines=15> */
[----:B------:R1:W-:Y:S04]  /*1f4a0*/  LDGSTS.E [R248+0x2df00], desc[UR34][R242.64], P6 ;  /* 0x2df00000f2f87fae */ /* 0x0003e8000b121862 */
[----:B------:R-:W-:Y:S04]  /*1f4b0*/  LDGSTS.E [R248+0x2df80], desc[UR34][R240.64], P1 ;  /* 0x2df80000f0f87fae */ /* 0x000fe80008921862 */
[----:B------:R-:W-:Y:S04]  /*1f4c0*/  LDGSTS.E [R248+0x2e700], desc[UR34][R238.64], P6 ;  /* 0x2e700000eef87fae */ /* 0x000fe8000b121862 */
[----:B------:R-:W-:Y:S01]  /*1f4d0*/  LDGSTS.E [R248+0x2e780], desc[UR34][R236.64], P1 ;  /* 0x2e780000ecf87fae */ /* 0x000fe20008921862 */
[----:B-1----:R-:W1:Y:S03]  /*1f4e0*/  LDC R242, c[0x0][0x230] ;  /* 0x00008c00fff27b82 */ /* 0x002e660000000800 */
[----:B------:R-:W-:Y:S04]  /*1f4f0*/  LDGSTS.E [R248+0x2ef00], desc[UR34][R234.64], P6 ;  /* 0x2ef00000eaf87fae */ /* 0x000fe8000b121862 */
[----:B------:R-:W-:Y:S04]  /*1f500*/  LDGSTS.E [R248+0x2ef80], desc[UR34][R232.64], P1 ;  /* 0x2ef80000e8f87fae */ /* 0x000fe80008921862 */
[----:B------:R1:W-:Y:S04]  /*1f510*/  LDGSTS.E [R248+0x2f700], desc[UR34][R230.64], P6 ;  /* 0x2f700000e6f87fae */ /* 0x0003e8000b121862 */
[----:B------:R1:W-:Y:S04]  /*1f520*/  LDGSTS.E [R248+0x2f780], desc[UR34][R224.64], P1 ;  /* 0x2f780000e0f87fae */ /* 0x0003e80008921862 */
[----:B------:R-:W4:Y:S01]  /*1f530*/  LDL.LU.64 R212, [R1+0x5828] ;  /* 0x0058280001d47983 */ /* 0x000f220000300a00 */
[----:B-1----:R-:W1:Y:S03]  /*1f540*/  LDC R231, c[0x0][0x238] ;  /* 0x00008e00ffe77b82 */ /* 0x002e660000000800 */
[----:B------:R-:W4:Y:S04]  /*1f550*/  LDL.LU.64 R198, [R1+0x5820] ;  /* 0x0058200001c67983 */ /* 0x000f280000300a00 */
[----:B------:R-:W4:Y:S01]  /*1f560*/  LDL.LU.64 R200, [R1+0x5818] ;  /* 0x0058180001c87983 */ /* 0x000f220000300a00 */
[----:B------:R-:W1:Y:S03]  /*1f570*/  LDC R225, c[0x0][0x230] ;  /* 0x00008c00ffe17b82 */ /* 0x000e660000000800 */
[----:B------:R-:W4:Y:S04]  /*1f580*/  LDL.LU.64 R202, [R1+0x5810] ;  /* 0x0058100001ca7983 */ /* 0x000f280000300a00 */
[----:B------:R-:W4:Y:S04]  /*1f590*/  LDL.LU.64 R204, [R1+0x5808] ;  /* 0x0058080001cc7983 */ /* 0x000f280000300a00 */
[----:B------:R-:W4:Y:S04]  /*1f5a0*/  LDL.LU.64 R206, [R1+0x5800] ;  /* 0x0058000001ce7983 */ /* 0x000f280000300a00 */
[----:B------:R-:W4:Y:S04]  /*1f5b0*/  LDL.LU.64 R208, [R1+0x57f8] ;  /* 0x0057f80001d07983 */ /* 0x000f280000300a00 */
[----:B------:R1:W-:Y:S04]  /*1f5c0*/  LDGSTS.E [R248+0x2ff00], desc[UR34][R226.64], P6 ;  /* 0x2ff00000e2f87fae */ /* 0x0003e8000b121862 */
[----:B------:R-:W4:Y:S01]  /*1f5d0*/  LDL.LU.64 R210, [R1+0x57f0] ;  /* 0x0057f00001d27983 */ /* 0x000f220000300a00 */
[----:B-1----:R-:W-:-:S03]  /*1f5e0*/  VIADD R249, R225, 0xffffffaf ;  /* 0xffffffafe1f97836 */ /* 0x002fc60000000000 */
[----:B------:R-:W4:Y:S01]  /*1f5f0*/  LDL.LU.64 R228, [R1+0x57e8] ;  /* 0x0057e80001e47983 */ /* 0x000f220000300a00 */
[----:B------:R-:W1:Y:S01]  /*1f600*/  LDC R225, c[0x0][0x230] ;  /* 0x00008c00ffe17b82 */ /* 0x000e620000000800 */
[----:B------:R-:W-:Y:S02]  /*1f610*/  IMAD.SHL.U32 R226, R231, 0x40, RZ ;  /* 0x00000040e7e27824 */ /* 0x000fe400078e00ff */
[----:B------:R-:W4:Y:S02]  /*1f620*/  LDL.LU.64 R214, [R1+0x57e0] ;  /* 0x0057e00001d67983 */ /* 0x000f240000300a00 */
[C---:B------:R-:W-:Y:S02]  /*1f630*/  IMAD.WIDE R24, R226.reuse, 0x4, R24 ;  /* 0x00000004e2187825 */ /* 0x040fe400078e0218 */
[----:B------:R-:W4:Y:S02]  /*1f640*/  LDL.LU.64 R216, [R1+0x57d8] ;  /* 0x0057d80001d87983 */ /* 0x000f240000300a00 */
[----:B------:R-:W-:-:S02]  /*1f650*/  IMAD.WIDE R240, R226, 0x4, R10 ;  /* 0x00000004e2f07825 */ /* 0x000fc400078e020a */
[----:B------:R-:W4:Y:S04]  /*1f660*/  LDL.LU.64 R218, [R1+0x57d0] ;  /* 0x0057d00001da7983 */ /* 0x000f280000300a00 */
[----:B------:R-:W4:Y:S01]  /*1f670*/  LDL.LU.64 R220, [R1+0x57c8] ;  /* 0x0057c80001dc7983 */ /* 0x000f220000300a00 */
[----:B------:R-:W-:-:S03]  /*1f680*/  IMAD.WIDE R238, R226, 0x4, R12 ;  /* 0x00000004e2ee7825 */ /* 0x000fc600078e020c */
[----:B------:R-:W4:Y:S01]  /*1f690*/  LDL.LU.64 R222, [R1+0x57c0] ;  /* 0x0057c00001de7983 */ /* 0x000f220000300a00 */
[----:B------:R-:W-:-:S04]  /*1f6a0*/  IMAD.WIDE R236, R226, 0x4, R14 ;  /* 0x00000004e2ec7825 */ /* 0x000fc800078e020e */
[----:B------:R-:W-:Y:S01]  /*1f6b0*/  IMAD.WIDE R226, R226, 0x4, R16 ;  /* 0x00000004e2e27825 */ /* 0x000fe200078e0210 */
[----:B------:R-:W-:Y:S01]  /*1f6c0*/  ISETP.GE.U32.AND P6, PT, R252, 0x7fffff74, PT ;  /* 0x7fffff74fc00780c */ /* 0x000fe20003fc6070 */
[----:B------:R-:W4:Y:S02]  /*1f6d0*/  LDC R16, c[0x0][0x23c] ;  /* 0x00008f00ff107b82 */ /* 0x000f240000000800 */
[----:B------:R-:W-:Y:S02]  /*1f6e0*/  IMAD.SHL.U32 R17, R231, 0x40, RZ ;  /* 0x00000040e7117824 */ /* 0x000fe400078e00ff */
[----:B------:R-:W-:Y:S02]  /*1f6f0*/  IMAD.MOV.U32 R14, RZ, RZ, R24 ;  /* 0x000000ffff0e7224 */ /* 0x000fe400078e0018 */
[----:B------:R-:W-:Y:S01]  /*1f700*/  IMAD.MOV.U32 R15, RZ, RZ, R25 ;  /* 0x000000ffff0f7224 */ /* 0x000fe200078e0019 */
[----:B--2---:R-:W-:Y:S01]  /*1f710*/  LDGSTS.E [R248+0x2ff80], desc[UR34][R244.64], P1 ;  /* 0x2ff80000f4f87fae */ /* 0x004fe20008921862 */
[----:B------:R-:W-:Y:S01]  /*1f720*/  ISETP.GE.U32.AND P1, PT, R249, 0x7fffff70, PT ;  /* 0x7fffff70f900780c */ /* 0x000fe20003f26070 */
[----:B-1----:R-:W-:Y:S01]  /*1f730*/  VIADD R249, R225, 0xffffffab ;  /* 0xffffffabe1f97836 */ /* 0x002fe20000000000 */
[----:B------:R-:W1:Y:S01]  /*1f740*/  LDC R252, c[0x0][0x230] ;  /* 0x00008c00fffc7b82 */ /* 0x000e620000000800 */
[----:B------:R-:W2:Y:S04]  /*1f750*/  LDL.LU.64 R224, [R1+0xa40] ;  /* 0x000a400001e07983 */ /* 0x000ea80000300a00 */
[----:B------:R-:W3:Y:S04]  /*1f760*/  LDL.LU.64 R234, [R1+0xa38] ;  /* 0x000a380001ea7983 */ /* 0x000ee80000300a00 */
[----:B------:R1:W-:Y:S04]  /*1f770*/  STL.64 [R1+0x2c88], R24 ;  /* 0x002c881801007387 */ /* 0x0003e80000100a00 */
[----:B------:R-:W-:Y:S04]  /*1f780*/  STL.64 [R1+0x2c90], R240 ;  /* 0x002c90f001007387 */ /* 0x000fe80000100a00 */
[----:B------:R-:W4:Y:S04]  /*1f790*/  LDL.LU.64 R244, [R1+0xa28] ;  /* 0x000a280001f47983 */ /* 0x000f280000300a00 */
[----:B------:R-:W-:Y:S04]  /*1f7a0*/  STL.64 [R1+0x2c98], R238 ;  /* 0x002c98ee01007387 */ /* 0x000fe80000100a00 */
[----:B------:R-:W-:Y:S04]  /*1f7b0*/  STL.64 [R1+0x2ea0], R236 ;  /* 0x002ea0ec01007387 */ /* 0x000fe80000100a00 */
[----:B------:R-:W4:Y:S04]  /*1f7c0*/  LDL.LU.64 R230, [R1+0xa20] ;  /* 0x000a200001e67983 */ /* 0x000f280000300a00 */
[----:B------:R1:W-:Y:S04]  /*1f7d0*/  STL.64 [R1+0x2ea8], R226 ;  /* 0x002ea8e201007387 */ /* 0x0003e80000100a00 */
[----:B-1----:R-:W4:Y:S04]  /*1f7e0*/  LDL.LU.64 R24, [R1+0xa18] ;  /* 0x000a180001187983 */ /* 0x002f280000300a00 */
[----:B------:R-:W4:Y:S04]  /*1f7f0*/  LDL.LU.64 R232, [R1+0xa10] ;  /* 0x000a100001e87983 */ /* 0x000f280000300a00 */
[----:B------:R-:W4:Y:S04]  /*1f800*/  LDL.LU.64 R246, [R1+0xa08] ;  /* 0x000a080001f67983 */ /* 0x000f280000300a00 */
[----:B------:R-:W0:Y:S01]  /*1f810*/  LDGDEPBAR ;  /* 0x00000000000079af */ /* 0x000e220000000000 */
[----:B------:R-:W-:Y:S01]  /*1f820*/  BAR.SYNC.DEFER_BLOCKING 0x0 ;  /* 0x0000000000007b1d */ /* 0x000fe20000010000 */
[----:B------:R-:W-:-:S04]  /*1f830*/  IMAD.WIDE R18, R17, 0x4, R18 ;  /* 0x0000000411127825 */ /* 0x000fc800078e0212 */
[----:B------:R-:W-:-:S04]  /*1f840*/  IMAD.WIDE R12, R17, 0x4, R20 ;  /* 0x00000004110c7825 */ /* 0x000fc800078e0214 */
[----:B------:R-:W-:Y:S01]  /*1f850*/  IMAD.WIDE R10, R17, 0x4, R22 ;  /* 0x00000004110a7825 */ /* 0x000fe200078e0216 */
[----:B------:R-:W-:Y:S04]  /*1f860*/  STL.64 [R1+0x2eb0], R18 ;  /* 0x002eb01201007387 */ /* 0x000fe80000100a00 */
[----:B------:R1:W-:Y:S04]  /*1f870*/  STL.64 [R1+0x2eb8], R12 ;  /* 0x002eb80c01007387 */ /* 0x0003e80000100a00 */
[----:B------:R1:W-:Y:S04]  /*1f880*/  STL.64 [R1+0x2ec0], R10 ;  /* 0x002ec00a01007387 */ /* 0x0003e80000100a00 */
[----:B------:R-:W-:Y:S01]  /*1f890*/  @!PT LDS RZ, [RZ] ;  /* 0x00000000fffff984 */ /* 0x000fe20000000800 */
[----:B------:R-:W-:Y:S01]  /*1f8a0*/  @!PT LDS RZ, [RZ] ;  /* 0x00000000fffff984 */ /* 0x000fe20000000800 */
[----:B------:R-:W-:Y:S01]  /*1f8b0*/  @!PT LDS RZ, [RZ] ;  /* 0x00000000fffff984 */ /* 0x000fe20000000800 */
[----:B------:R-:W-:Y:S04]  /*1f8c0*/  LDGSTS.E [R4+0x10000], desc[UR34][R14.64], !P5 ;  /* 0x100000000e047fae */ /* 0x000fe8000e921862 */
[----:B------:R-:W-:Y:S04]  /*1f8d0*/  LDGSTS.E [R4+0x10080], desc[UR34][R240.64], !P5 ;  /* 0x10080000f0047fae */ /* 0x000fe8000e921862 */
[----:B------:R-:W-:Y:S04]  /*1f8e0*/  LDGSTS.E [R4+0x10100], desc[UR34][R238.64], !P5 ;  /* 0x10100000ee047fae */ /* 0x000fe8000e921862 */
[----:B------:R-:W4:Y:S04]  /*1f8f0*/  LDL.LU.64 R14, [R1+0xa00] ;  /* 0x000a0000010e7983 */ /* 0x000f280000300a00 */
[----:B------:R-:W-:Y:S04]  /*1f900*/  LDGSTS.E [R4+0x10180], desc[UR34][R236.64], !P5 ;  /* 0x10180000ec047fae */ /* 0x000fe8000e921862 */
[----:B------:R-:W-:Y:S04]  /*1f910*/  LDGSTS.E [R4+0x10200], desc[UR34][R226.64], !P5 ;  /* 0x10200000e2047fae */ /* 0x000fe8000e921862 */
[----:B------:R-:W-:Y:S04]  /*1f920*/  LDGSTS.E [R4+0x10280], desc[UR34][R18.64], !P5 ;  /* 0x1028000012047fae */ /* 0x000fe8000e921862 */
[----:B------:R1:W-:Y:S04]  /*1f930*/  LDGSTS.E [R4+0x10300], desc[UR34][R12.64], !P5 ;  /* 0x103000000c047fae */ /* 0x0003e8000e921862 */
[----:B------:R-:W4:Y:S04]  /*1f940*/  LDL.LU.64 R226, [R1+0x938] ;  /* 0x0009380001e27983 */ /* 0x000f280000300a00 */
[----:B------:R-:W4:Y:S04]  /*1f950*/  LDL.LU.64 R240, [R1+0x930] ;  /* 0x0009300001f07983 */ /* 0x000f280000300a00 */
[----:B------:R-:W4:Y:S01]  /*1f960*/  LDL.LU.64 R238, [R1+0x928] ;  /* 0x0009280001ee7983 */ /* 0x000f220000300a00 */
[----:B-1----:R-:W1:Y:S03]  /*1f970*/  LDC R12, c[0x0][0x230] ;  /* 0x00008c00ff0c7b82 */ /* 0x002e660000000800 */
[----:B------:R1:W-:Y:S01]  /*1f980*/  LDGSTS.E [R4+0x10380], desc[UR34][R10.64], !P5 ;  /* 0x103800000a047fae */ /* 0x0003e2000e921862 */
[----:B------:R-:W-:-:S03]  /*1f990*/  ISETP.GE.U32.AND P5, PT, R249, 0x7fffff6c, PT ;  /* 0x7fffff6cf900780c */ /* 0x000fc60003fa6070 */
[----:B------:R-:W4:Y:S01]  /*1f9a0*/  LDL.LU.64 R236, [R1+0x920] ;  /* 0x0009200001ec7983 */ /* 0x000f220000300a00 */
[----:B------:R-:W4:Y:S03]  /*1f9b0*/  LDC R13, c[0x0][0x230] ;  /* 0x00008c00ff0d7b82 */ /* 0x000f260000000800 */
[----:B------:R3:W-:Y:S05]  /*1f9c0*/  STL [R1+0x5600], R248 ;  /* 0x005600f801007387 */ /* 0x0007ea0000100800 */
[----:B-1----:R-:W1:Y:S01]  /*1f9d0*/  LDC R11, c[0x0][0x230] ;  /* 0x00008c00ff0b7b82 */ /* 0x002e620000000800 */
[----:B--2---:R-:W-:-:S04]  /*1f9e0*/  IMAD.WIDE R224, R17, 0x4, R224 ;  /* 0x0000000411e07825 */ /* 0x004fc800078e02e0 */
[C---:B---3--:R-:W-:Y:S01]  /*1f9f0*/  IMAD.WIDE R248, R17.reuse, 0x4, R234 ;  /* 0x0000000411f87825 */ /* 0x048fe200078e02ea */
[----:B------:R-:W-:Y:S04]  /*1fa00*/  LDGSTS.E [R4+0x11000], desc[UR34][R224.64], !P4 ;  /* 0x11000000e0047fae */ /* 0x000fe8000e121862 */
[----:B------:R-:W2:Y:S04]  /*1fa10*/  LDL.LU.64 R234, [R1+0x918] ;  /* 0x0009180001ea7983 */ /* 0x000ea80000300a00 */
[----:B------:R3:W-:Y:S01]  /*1fa20*/  STL.64 [R1+0x1368], R224 ;  /* 0x001368e001007387 */ /* 0x0007e20000100a00 */
[----:B----4-:R-:W-:-:S03]  /*1fa30*/  IMAD.WIDE R244, R17, 0x4, R244 ;  /* 0x0000000411f47825 */ /* 0x010fc600078e02f4 */
[----:B------:R-:W-:Y:S04]  /*1fa40*/  STL.64 [R1+0x1380], R248 ;  /* 0x001380f801007387 */ /* 0x000fe80000100a00 */
[----:B------:R-:W-:Y:S01]  /*1fa50*/  STL.64 [R1+0x1538], R244 ;  /* 0x001538f401007387 */ /* 0x000fe20000100a00 */
[----:B------:R-:W-:-:S03]  /*1fa60*/  IMAD.WIDE R230, R17, 0x4, R230 ;  /* 0x0000000411e67825 */ /* 0x000fc600078e02e6 */
[----:B------:R-:W-:Y:S01]  /*1fa70*/  LDGSTS.E [R4+0x11080], desc[UR34][R248.64], !P4 ;  /* 0x11080000f8047fae */ /* 0x000fe2000e121862 */
[----:B------:R-:W-:-:S03]  /*1fa80*/  IMAD.WIDE R24, R17, 0x4, R24 ;  /* 0x0000000411187825 */ /* 0x000fc600078e0218 */
[----:B------:R-:W-:Y:S01]  /*1fa90*/  LDGSTS.E [R4+0x11100], desc[UR34][R244.64], !P4 ;  /* 0x11100000f4047fae */ /* 0x000fe2000e121862 */
[----:B------:R-:W-:-:S03]  /*1faa0*/  IMAD.WIDE R22, R17, 0x4, R232 ;  /* 0x0000000411167825 */ /* 0x000fc600078e02e8 */
[----:B------:R-:W-:Y:S04]  /*1fab0*/  LDGSTS.E [R4+0x11180], desc[UR34][R230.64], !P4 ;  /* 0x11180000e6047fae */ /* 0x000fe8000e121862 */
[----:B------:R-:W4:Y:S01]  /*1fac0*/  LDL.LU.64 R232, [R1+0x910] ;  /* 0x0009100001e87983 */ /* 0x000f220000300a00 */
[----:B------:R-:W-:-:S03]  /*1fad0*/  IMAD.WIDE R18, R17, 0x4, R246 ;  /* 0x0000000411127825 */ /* 0x000fc600078e02f6 */
[----:B------:R1:W-:Y:S04]  /*1fae0*/  STL.64 [R1+0x1570], R230 ;  /* 0x001570e601007387 */ /* 0x0003e80000100a00 */
[----:B------:R-:W-:Y:S04]  /*1faf0*/  STL.64 [R1+0x15c8], R24 ;  /* 0x0015c81801007387 */ /* 0x000fe80000100a00 */
[----:B------:R-:W4:Y:S01]  /*1fb00*/  LDL.LU.64 R246, [R1+0x908] ;  /* 0x0009080001f67983 */ /* 0x000f220000300a00 */
[----:B------:R-:W-:-:S03]  /*1fb10*/  IADD3 R10, R252, -0x59, RZ ;  /* 0xffffffa7fc0a7810 */ /* 0x000fc60007ffe0ff */
[----:B------:R-:W-:Y:S04]  /*1fb20*/  LDGSTS.E [R4+0x11200], desc[UR34][R24.64], !P4 ;  /* 0x1120000018047fae */ /* 0x000fe8000e121862 */
[----:B------:R-:W-:Y:S04]  /*1fb30*/  LDGSTS.E [R4+0x11280], desc[UR34][R22.64], !P4 ;  /* 0x1128000016047fae */ /* 0x000fe8000e121862 */
[----:B------:R-:W-:Y:S04]  /*1fb40*/  STL.64 [R1+0x1690], R22 ;  /* 0x0016901601007387 */ /* 0x000fe80000100a00 */
[----:B------:R-:W-:Y:S04]  /*1fb50*/  LDGSTS.E [R4+0x11300], desc[UR34][R18.64], !P4 ;  /* 0x1130000012047fae */ /* 0x000fe8000e121862 */
[----:B------:R-:W4:Y:S04]  /*1fb60*/  LDL.LU.64 R20, [R1+0x900] ;  /* 0x0009000001147983 */ /* 0x000f280000300a00 */
[----:B------:R-:W-:Y:S04]  /*1fb70*/  STL.64 [R1+0x16b0], R18 ;  /* 0x0016b01201007387 */ /* 0x000fe80000100a00 */
[----:B---3--:R-:W3:Y:S01]  /*1fb80*/  LDL.LU.64 R224, [R1+0x57b8] ;  /* 0x0057b80001e07983 */ /* 0x008ee20000300a00 */
[----:B------:R-:W-:-:S05]  /*1fb90*/  IMAD.WIDE R14, R17, 0x4, R14 ;  /* 0x00000004110e7825 */ /* 0x000fca00078e020e */
[----:B------:R1:W-:Y:S01]  /*1fba0*/  LDGSTS.E [R4+0x11380], desc[UR34][R14.64], !P4 ;  /* 0x113800000e047fae */ /* 0x0003e2000e121862 */
[----:B------:R-:W-:Y:S01]  /*1fbb0*/  ISETP.GE.U32.AND P4, PT, R10, 0x7fffff68, PT ;  /* 0x7fffff680a00780c */ /* 0x000fe20003f86070 */
[----:B------:R-:W-:Y:S02]  /*1fbc0*/  VIADD R10, R242, 0xffffffa3 ;  /* 0xffffffa3f20a7836 */ /* 0x000fe40000000000 */
[----:B------:R1:W-:Y:S04]  /*1fbd0*/  STL.64 [R1+0x16d0], R14 ;  /* 0x0016d00e01007387 */ /* 0x0003e80000100a00 */
[----:B-1----:R-:W3:Y:S04]  /*1fbe0*/  LDL.LU.64 R230, [R1+0x838] ;  /* 0x0008380001e67983 */ /* 0x002ee80000300a00 */
[----:B------:R-:W3:Y:S01]  /*1fbf0*/  LDL.LU.64 R244, [R1+0x830] ;  /* 0x0008300001f47983 */ /* 0x000ee20000300a00 */
[----:B------:R-:W-:-:S03]  /*1fc00*/  IMAD.WIDE R242, R17, 0x4, R226 ;  /* 0x0000000411f27825 */ /* 0x000fc600078e02e2 */
[----:B------:R-:W3:Y:S01]  /*1fc10*/  LDL.LU.64 R226, [R1+0x828] ;  /* 0x0008280001e27983 */ /* 0x000ee20000300a00 */
[----:B------:R-:W-:-:S03]  /*1fc20*/  IMAD.WIDE R14, R17, 0x4, R240 ;  /* 0x00000004110e7825 */ /* 0x000fc600078e02f0 */
[----:B------:R-:W-:Y:S01]  /*1fc30*/  STL.64 [R1+0x16f0], R242 ;  /* 0x0016f0f201007387 */ /* 0x000fe20000100a00 */
[----:B------:R-:W-:-:S03]  /*1fc40*/  IMAD.WIDE R240, R17, 0x4, R238 ;  /* 0x0000000411f07825 */ /* 0x000fc600078e02ee */
[----:B------:R-:W3:Y:S04]  /*1fc50*/  LDL.LU.64 R238, [R1+0x820] ;  /* 0x0008200001ee7983 */ /* 0x000ee80000300a00 */
[----:B------:R1:W-:Y:S01]  /*1fc60*/  STL.64 [R1+0x1710], R14 ;  /* 0x0017100e01007387 */ /* 0x0003e20000100a00 */
[----:B------:R-:W-:-:S03]  /*1fc70*/  IMAD.WIDE R236, R17, 0x4, R236 ;  /* 0x0000000411ec7825 */ /* 0x000fc600078e02ec */
[----:B------:R-:W-:Y:S04]  /*1fc80*/  STL.64 [R1+0x1730], R240 ;  /* 0x001730f001007387 */ /* 0x000fe80000100a00 */
[----:B------:R-:W3:Y:S04]  /*1fc90*/  LDL.LU.64 R24, [R1+0x818] ;  /* 0x0008180001187983 */ /* 0x000ee80000300a00 */
[----:B------:R1:W-:Y:S04]  /*1fca0*/  STL.64 [R1+0x1750], R236 ;  /* 0x001750ec01007387 */ /* 0x0003e80000100a00 */
[----:B------:R-:W3:Y:S04]  /*1fcb0*/  LDL.LU.64 R18, [R1+0x810] ;  /* 0x0008100001127983 */ /* 0x000ee80000300a00 */
[----:B------:R3:W-:Y:S04]  /*1fcc0*/  LDGSTS.E [R4+0x12000], desc[UR34][R242.64], !P3 ;  /* 0x12000000f2047fae */ /* 0x0007e8000d921862 */
[----:B------:R-:W-:Y:S04]  /*1fcd0*/  LDGSTS.E [R4+0x12080], desc[UR34][R14.64], !P3 ;  /* 0x120800000e047fae */ /* 0x000fe8000d921862 */
[----:B------:R-:W-:Y:S04]  /*1fce0*/  LDGSTS.E [R4+0x12100], desc[UR34][R240.64], !P3 ;  /* 0x12100000f0047fae */ /* 0x000fe8000d921862 */
[----:B------:R-:W-:Y:S01]  /*1fcf0*/  LDGSTS.E [R4+0x12180], desc[UR34][R236.64], !P3 ;  /* 0x12180000ec047fae */ /* 0x000fe2000d921862 */
[----:B--2---:R-:W-:-:S05]  /*1fd00*/  IMAD.WIDE R234, R17, 0x4, R234 ;  /* 0x0000000411ea7825 */ /* 0x004fca00078e02ea */
[----:B------:R2:W-:Y:S04]  /*1fd10*/  STL.64 [R1+0x1770], R234 ;  /* 0x001770ea01007387 */ /* 0x0005e80000100a00 */
[----:B------:R-:W-:Y:S01]  /*1fd20*/  LDGSTS.E [R4+0x12200], desc[UR34][R234.64], !P3 ;  /* 0x12200000ea047fae */ /* 0x000fe2000d921862 */
[----:B----4-:R-:W-:-:S05]  /*1fd30*/  IMAD.WIDE R232, R17, 0x4, R232 ;  /* 0x0000000411e87825 */ /* 0x010fca00078e02e8 */
[----:B------:R-:W-:Y:S01]  /*1fd40*/  LDGSTS.E [R4+0x12280], desc[UR34][R232.64], !P3 ;  /* 0x12280000e8047fae */ /* 0x000fe2000d921862 */
[----:B------:R-:W-:-:S03]  /*1fd50*/  IMAD.WIDE R22, R17, 0x4, R246 ;  /* 0x0000000411167825 */ /* 0x000fc600078e02f6 */
[----:B------:R-:W4:Y:S04]  /*1fd60*/  LDL.LU.64 R246, [R1+0x808] ;  /* 0x0008080001f67983 */ /* 0x000f280000300a00 */
[----:B------:R3:W-:Y:S04]  /*1fd70*/  STL.64 [R1+0x1790], R232 ;  /* 0x001790e801007387 */ /* 0x0007e80000100a00 */
[----:B------:R3:W-:Y:S04]  /*1fd80*/  STL.64 [R1+0x17b0], R22 ;  /* 0x0017b01601007387 */ /* 0x0007e80000100a00 */
[----:B-1----:R-:W4:Y:S04]  /*1fd90*/  LDL.LU.64 R14, [R1+0x800] ;  /* 0x00080000010e7983 */ /* 0x002f280000300a00 */
[----:B------:R1:W-:Y:S01]  /*1fda0*/  LDGSTS.E [R4+0x12300], desc[UR34][R22.64], !P3 ;  /* 0x1230000016047fae */ /* 0x0003e2000d921862 */
[----:B------:R-:W-:-:S05]  /*1fdb0*/  IMAD.WIDE R20, R17, 0x4, R20 ;  /* 0x0000000411147825 */ /* 0x000fca00078e0214 */
[----:B------:R4:W-:Y:S04]  /*1fdc0*/  STL.64 [R1+0x17d0], R20 ;  /* 0x0017d01401007387 */ /* 0x0009e80000100a00 */
[----:B------:R-:W4:Y:S04]  /*1fdd0*/  LDL.LU.64 R236, [R1+0x738] ;  /* 0x0007380001ec7983 */ /* 0x000f280000300a00 */
[----:B--2---:R-:W2:Y:S04]  /*1fde0*/  LDL.LU.64 R234, [R1+0x730] ;  /* 0x0007300001ea7983 */ /* 0x004ea80000300a00 */
[----:B------:R-:W2:Y:S04]  /*1fdf0*/  LDL.LU.64 R240, [R1+0x728] ;  /* 0x0007280001f07983 */ /* 0x000ea80000300a00 */
[----:B------:R4:W-:Y:S01]  /*1fe00*/  LDGSTS.E [R4+0x12380], desc[UR34][R20.64], !P3 ;  /* 0x1238000014047fae */ /* 0x0009e2000d921862 */
[----:B---3--:R-:W-:-:S03]  /*1fe10*/  IMAD.WIDE R248, R17, 0x4, R230 ;  /* 0x0000000411f87825 */ /* 0x008fc600078e02e6 */
[----:B------:R-:W3:Y:S01]  /*1fe20*/  LDL.LU.64 R230, [R1+0x720] ;  /* 0x0007200001e67983 */ /* 0x000ee20000300a00 */
[----:B------:R-:W-:-:S03]  /*1fe30*/  IMAD.WIDE R244, R17, 0x4, R244 ;  /* 0x0000000411f47825 */ /* 0x000fc600078e02f4 */
[----:B------:R-:W-:Y:S01]  /*1fe40*/  STL.64 [R1+0x17f0], R248 ;  /* 0x0017f0f801007387 */ /* 0x000fe20000100a00 */
[----:B------:R-:W-:-:S03]  /*1fe50*/  IMAD.WIDE R242, R17, 0x4, R226 ;  /* 0x0000000411f27825 */ /* 0x000fc600078e02e2 */
[----:B------:R-:W-:Y:S04]  /*1fe60*/  STL.64 [R1+0x1810], R244 ;  /* 0x001810f401007387 */ /* 0x000fe80000100a00 */
[----:B------:R-:W3:Y:S01]  /*1fe70*/  LDL.LU.64 R226, [R1+0x718] ;  /* 0x0007180001e27983 */ /* 0x000ee20000300a00 */
[----:B------:R-:W-:-:S03]  /*1fe80*/  IMAD.WIDE R238, R17, 0x4, R238 ;  /* 0x0000000411ee7825 */ /* 0x000fc600078e02ee */
[----:B------:R-:W3:Y:S04]  /*1fe90*/  LDL.LU.64 R232, [R1+0x710] ;  /* 0x0007100001e87983 */ /* 0x000ee80000300a00 */
[----:B------:R4:W-:Y:S04]  /*1fea0*/  STL.64 [R1+0x1830], R242 ;  /* 0x001830f201007387 */ /* 0x0009e80000100a00 */
[----:B------:R-:W-:Y:S01]  /*1feb0*/  LDGSTS.E [R4+0x13000], desc[UR34][R248.64], !P6 ;  /* 0x13000000f8047fae */ /* 0x000fe2000f121862 */
[----:B------:R-:W-:-:S03]  /*1fec0*/  IMAD.WIDE R24, R17, 0x4, R24 ;  /* 0x0000000411187825 */ /* 0x000fc600078e0218 */
[----:B------:R-:W-:Y:S04]  /*1fed0*/  LDGSTS.E [R4+0x13080], desc[UR34][R244.64], !P6 ;  /* 0x13080000f4047fae */ /* 0x000fe8000f121862 */
[----:B------:R-:W-:Y:S01]  /*1fee0*/  LDGSTS.E [R4+0x13100], desc[UR34][R242.64], !P6 ;  /* 0x13100000f2047fae */ /* 0x000fe2000f121862 */
[----:B-1----:R-:W-:-:S03]  /*1fef0*/  IMAD.WIDE R22, R17, 0x4, R18 ;  /* 0x0000000411167825 */ /* 0x002fc600078e0212 */
[----:B------:R-:W-:Y:S04]  /*1ff00*/  LDGSTS.E [R4+0x13180], desc[UR34][R238.64], !P6 ;  /* 0x13180000ee047fae */ /* 0x000fe8000f121862 */
[----:B------:R-:W3:Y:S04]  /*1ff10*/  LDL.LU.64 R18, [R1+0x708] ;  /* 0x0007080001127983 */ /* 0x000ee80000300a00 */
[----:B------:R1:W-:Y:S04]  /*1ff20*/  STL.64 [R1+0x1850], R238 ;  /* 0x001850ee01007387 */ /* 0x0003e80000100a00 */
[----:B------:R-:W-:Y:S04]  /*1ff30*/  STL.64 [R1+0x1870], R24 ;  /* 0x0018701801007387 */ /* 0x000fe80000100a00 */
[----:B------:R-:W-:Y:S04]  /*1ff40*/  LDGSTS.E [R4+0x13200], desc[UR34][R24.64], !P6 ;  /* 0x1320000018047fae */ /* 0x000fe8000f121862 */
[----:B------:R1:W-:Y:S01]  /*1ff50*/  LDGSTS.E [R4+0x13280], desc[UR34][R22.64], !P6 ;  /* 0x1328000016047fae */ /* 0x0003e2000f121862 */
[----:B----4-:R-:W-:-:S03]  /*1ff60*/  IMAD.WIDE R20, R17, 0x4, R246 ;  /* 0x0000000411147825 */ /* 0x010fc600078e02f6 */
[----:B------:R-:W4:Y:S04]  /*1ff70*/  LDL.LU.64 R246, [R1+0x700] ;  /* 0x0007000001f67983 */ /* 0x000f280000300a00 */
[----:B------:R1:W-:Y:S01]  /*1ff80*/  STL.64 [R1+0x1930], R22 ;  /* 0x0019301601007387 */ /* 0x0003e20000100a00 */
[----:B------:R-:W-:-:S03]  /*1ff90*/  IMAD.WIDE R14, R17, 0x4, R14 ;  /* 0x00000004110e7825 */ /* 0x000fc600078e020e */
[----:B------:R-:W-:Y:S04]  /*1ffa0*/  STL.64 [R1+0x1950], R20 ;  /* 0x0019501401007387 */ /* 0x000fe80000100a00 */
[----:B------:R3:W-:Y:S04]  /*1ffb0*/  STL.64 [R1+0x1970], R14 ;  /* 0x0019700e01007387 */ /* 0x0007e80000100a00 */
[----:B------:R-:W4:Y:S04]  /*1ffc0*/  LDL.LU.64 R242, [R1+0x638] ;  /* 0x0006380001f27983 */ /* 0x000f280000300a00 */
[----:B-1----:R-:W4:Y:S01]  /*1ffd0*/  LDL.LU.64 R238, [R1+0x630] ;  /* 0x0006300001ee7983 */ /* 0x002f220000300a00 */
[----:B------:R-:W-:-:S03]  /*1ffe0*/  IMAD.WIDE R22, R17, 0x4, R236 ;  /* 0x0000000411167825 */ /* 0x000fc600078e02ec */
[----:B------:R-:W4:Y:S04]  /*1fff0*/  LDL.LU.64 R244, [R1+0x628] ;  /* 0x0006280001f47983 */ /* 0x000f280000300a00 */
[----:B------:R-:W-:Y:S04]  /*20000*/  LDGSTS.E [R4+0x13300], desc[UR34][R20.64], !P6 ;  /* 0x1330000014047fae */ /* 0x000fe8000f121862 */
[----:B------:R1:W-:Y:S01]  /*20010*/  LDGSTS.E [R4+0x13380], desc[UR34][R14.64], !P6 ;  /* 0x133800000e047fae */ /* 0x0003e2000f121862 */
[----:B--2---:R-:W-:-:S03]  /*20020*/  IMAD.WIDE R240, R17, 0x4, R240 ;  /* 0x0000000411f07825 */ /* 0x004fc600078e02f0 */
[----:B------:R-:W2:Y:S01]  /*20030*/  LDL.LU.64 R236, [R1+0x620] ;  /* 0x0006200001ec7983 */ /* 0x000ea20000300a00 */
[----:B---3--:R-:W-:-:S03]  /*20040*/  IMAD.WIDE R230, R17, 0x4, R230 ;  /* 0x0000000411e67825 */ /* 0x008fc600078e02e6 */
[----:B------:R3:W-:Y:S01]  /*20050*/  LDGSTS.E [R4+0x14000], desc[UR34][R22.64], !P1 ;  /* 0x1400000016047fae */ /* 0x0007e2000c921862 */
[----:B-1----:R-:W-:-:S03]  /*20060*/  IMAD.WIDE R14, R17, 0x4, R234 ;  /* 0x00000004110e7825 */ /* 0x002fc600078e02ea */
[----:B------:R-:W3:Y:S04]  /*20070*/  LDL.LU.64 R234, [R1+0x618] ;  /* 0x0006180001ea7983 */ /* 0x000ee80000300a00 */
[----:B------:R1:W-:Y:S01]  /*20080*/  STL.64 [R1+0x1988], R22 ;  /* 0x0019881601007387 */ /* 0x0003e20000100a00 */
[----:B------:R-:W-:-:S03]  /*20090*/  IMAD.WIDE R226, R17, 0x4, R226 ;  /* 0x0000000411e27825 */ /* 0x000fc600078e02e2 */
[----:B------:R4:W-:Y:S01]  /*200a0*/  STL.64 [R1+0x19a0], R14 ;  /* 0x0019a00e01007387 */ /* 0x0009e20000100a00 */
[----:B------:R-:W-:-:S03]  /*200b0*/  IMAD.WIDE R24, R17, 0x4, R232 ;  /* 0x0000000411187825 */ /* 0x000fc600078e02e8 */
[----:B------:R4:W-:Y:S04]  /*200c0*/  STL.64 [R1+0x19b8], R240 ;  /* 0x0019b8f001007387 */ /* 0x0009e80000100a00 */
[----:B------:R-:W3:Y:S04]  /*200d0*/  LDL.LU.64 R232, [R1+0x610] ;  /* 0x0006100001e87983 */ /* 0x000ee80000300a00 */
[----:B------:R4:W-:Y:S04]  /*200e0*/  STL.64 [R1+0x19e0], R230 ;  /* 0x0019e0e601007387 */ /* 0x0009e80000100a00 */
[----:B------:R4:W-:Y:S04]  /*200f0*/  STL.64 [R1+0x1a48], R226 ;  /* 0x001a48e201007387 */ /* 0x0009e80000100a00 */
[----:B------:R3:W-:Y:S04]  /*20100*/  STL.64 [R1+0x1a60], R24 ;  /* 0x001a601801007387 */ /* 0x0007e80000100a00 */
[----:B-1----:R-:W3:Y:S01]  /*20110*/  LDL.LU.64 R22, [R1+0x608] ;  /* 0x0006080001167983 */ /* 0x002ee20000300a00 */
[----:B------:R-:W-:-:S03]  /*20120*/  IMAD.WIDE R20, R17, 0x4, R18 ;  /* 0x0000000411147825 */ /* 0x000fc600078e0212 */
[----:B------:R1:W-:Y:S04]  /*20130*/  LDGSTS.E [R4+0x14080], desc[UR34][R14.64], !P1 ;  /* 0x140800000e047fae */ /* 0x0003e8000c921862 */
[----:B------:R1:W-:Y:S04]  /*20140*/  STL.64 [R1+0x1a78], R20 ;  /* 0x001a781401007387 */ /* 0x0003e80000100a00 */
[----:B------:R-:W-:Y:S04]  /*20150*/  LDGSTS.E [R4+0x14100], desc[UR34][R240.64], !P1 ;  /* 0x14100000f0047fae */ /* 0x000fe8000c921862 */
[----:B------:R-:W-:Y:S04]  /*20160*/  LDGSTS.E [R4+0x14180], desc[UR34][R230.64], !P1 ;  /* 0x14180000e6047fae */ /* 0x000fe8000c921862 */
[----:B------:R-:W-:Y:S04]  /*20170*/  LDGSTS.E [R4+0x14200], desc[UR34][R226.64], !P1 ;  /* 0x14200000e2047fae */ /* 0x000fe8000c921862 */
[----:B------:R-:W-:Y:S04]  /*20180*/  LDGSTS.E [R4+0x14280], desc[UR34][R24.64], !P1 ;  /* 0x1428000018047fae */ /* 0x000fe8000c921862 */
[----:B------:R-:W-:Y:S01]  /*20190*/  LDGSTS.E [R4+0x14300], desc[UR34][R20.64], !P1 ;  /* 0x1430000014047fae */ /* 0x000fe2000c921862 */
[----:B----4-:R-:W-:-:S05]  /*201a0*/  IMAD.WIDE R18, R17, 0x4, R246 ;  /* 0x0000000411127825 */ /* 0x010fca00078e02f6 */
[----:B------:R4:W-:Y:S04]  /*201b0*/  STL.64 [R1+0x1a90], R18 ;  /* 0x001a901201007387 */ /* 0x0009e80000100a00 */
[----:B------:R-:W4:Y:S04]  /*201c0*/  LDL.LU.64 R14, [R1+0x600] ;  /* 0x00060000010e7983 */ /* 0x000f280000300a00 */
[----:B------:R-:W4:Y:S04]  /*201d0*/  LDL.LU.64 R240, [R1+0x538] ;  /* 0x0005380001f07983 */ /* 0x000f280000300a00 */
[----:B------:R-:W4:Y:S04]  /*201e0*/  LDL.LU.64 R230, [R1+0x530] ;  /* 0x0005300001e67983 */ /* 0x000f280000300a00 */
[----:B------:R-:W4:Y:S01]  /*201f0*/  LDL.LU.64 R226, [R1+0x528] ;  /* 0x0005280001e27983 */ /* 0x000f220000300a00 */
[----:B------:R-:W-:-:S03]  /*20200*/  IMAD.WIDE R246, R17, 0x4, R238 ;  /* 0x0000000411f67825 */ /* 0x000fc600078e02ee */
[----:B------:R-:W4:Y:S01]  /*20210*/  LDL.LU.64 R238, [R1+0x520] ;  /* 0x0005200001ee7983 */ /* 0x000f220000300a00 */
[----:B------:R-:W-:-:S03]  /*20220*/  IMAD.WIDE R248, R17, 0x4, R242 ;  /* 0x0000000411f87825 */ /* 0x000fc600078e02f2 */
[----:B------:R-:W-:Y:S01]  /*20230*/  LDGSTS.E [R4+0x14380], desc[UR34][R18.64], !P1 ;  /* 0x1438000012047fae */ /* 0x000fe2000c921862 */
[----:B------:R-:W-:-:S03]  /*20240*/  IMAD.WIDE R244, R17, 0x4, R244 ;  /* 0x0000000411f47825 */ /* 0x000fc600078e02f4 */
[----:B------:R-:W-:Y:S04]  /*20250*/  STL.64 [R1+0x1c08], R248 ;  /* 0x001c08f801007387 */ /* 0x000fe80000100a00 */
[----:B------:R4:W-:Y:S01]  /*20260*/  STL.64 [R1+0x1c20], R246 ;  /* 0x001c20f601007387 */ /* 0x0009e20000100a00 */
[----:B--2---:R-:W-:-:S03]  /*20270*/  IMAD.WIDE R242, R17, 0x4, R236 ;  /* 0x0000000411f27825 */ /* 0x004fc600078e02ec */
[----:B------:R-:W-:Y:S04]  /*20280*/  STL.64 [R1+0x1c38], R244 ;  /* 0x001c38f401007387 */ /* 0x000fe80000100a00 */
[----:B------:R-:W-:Y:S01]  /*20290*/  LDGSTS.E [R4+0x15000], desc[UR34][R248.64], !P5 ;  /* 0x15000000f8047fae */ /* 0x000fe2000e921862 */
[----:B---3--:R-:W-:-:S03]  /*202a0*/  IMAD.WIDE R236, R17, 0x4, R234 ;  /* 0x0000000411ec7825 */ /* 0x008fc600078e02ea */
[----:B------:R2:W-:Y:S04]  /*202b0*/  LDGSTS.E [R4+0x15080], desc[UR34][R246.64], !P5 ;  /* 0x15080000f6047fae */ /* 0x0005e8000e921862 */
[----:B------:R-:W3:Y:S04]  /*202c0*/  LDL.LU.64 R234, [R1+0x518] ;  /* 0x0005180001ea7983 */ /* 0x000ee80000300a00 */
[----:B------:R-:W3:Y:S04]  /*202d0*/  LDL.LU.64 R24, [R1+0x510] ;  /* 0x0005100001187983 */ /* 0x000ee80000300a00 */
[----:B------:R-:W-:Y:S04]  /*202e0*/  STL.64 [R1+0x1c50], R242 ;  /* 0x001c50f201007387 */ /* 0x000fe80000100a00 */
[----:B------:R2:W-:Y:S04]  /*202f0*/  STL.64 [R1+0x1c68], R236 ;  /* 0x001c68ec01007387 */ /* 0x0005e80000100a00 */
[----:B-1----:R-:W3:Y:S01]  /*20300*/  LDL.LU.64 R20, [R1+0x508] ;  /* 0x0005080001147983 */ /* 0x002ee20000300a00 */
[----:B------:R-:W-:-:S03]  /*20310*/  IMAD.WIDE R232, R17, 0x4, R232 ;  /* 0x0000000411e87825 */ /* 0x000fc600078e02e8 */
[----:B----4-:R-:W4:Y:S04]  /*20320*/  LDL.LU.64 R18, [R1+0x500] ;  /* 0x0005000001127983 */ /* 0x010f280000300a00 */
[----:B------:R-:W-:Y:S01]  /*20330*/  LDGSTS.E [R4+0x15100], desc[UR34][R244.64], !P5 ;  /* 0x15100000f4047fae */ /* 0x000fe2000e921862 */
[----:B------:R-:W-:-:S03]  /*20340*/  IMAD.WIDE R22, R17, 0x4, R22 ;  /* 0x0000000411167825 */ /* 0x000fc600078e0216 */
[----:B------:R-:W-:Y:S04]  /*20350*/  LDGSTS.E [R4+0x15180], desc[UR34][R242.64], !P5 ;  /* 0x15180000f2047fae */ /* 0x000fe8000e921862 */
[----:B------:R-:W-:Y:S04]  /*20360*/  STL.64 [R1+0x1c80], R232 ;  /* 0x001c80e801007387 */ /* 0x000fe80000100a00 */
[----:B------:R-:W-:Y:S04]  /*20370*/  LDGSTS.E [R4+0x15200], desc[UR34][R236.64], !P5 ;  /* 0x15200000ec047fae */ /* 0x000fe8000e921862 */
[----:B------:R-:W-:Y:S04]  /*20380*/  STL.64 [R1+0x1c98], R22 ;  /* 0x001c981601007387 */ /* 0x000fe80000100a00 */
[----:B------:R-:W-:Y:S04]  /*20390*/  LDGSTS.E [R4+0x15280], desc[UR34][R232.64], !P5 ;  /* 0x15280000e8047fae */ /* 0x000fe8000e921862 */
[----:B------:R-:W-:Y:S01]  /*203a0*/  LDGSTS.E [R4+0x15300], desc[UR34][R22.64], !P5 ;  /* 0x1530000016047fae */ /* 0x000fe2000e921862 */
[----:B------:R-:W-:-:S05]  /*203b0*/  IMAD.WIDE R14, R17, 0x4, R14 ;  /* 0x00000004110e7825 */ /* 0x000fca00078e020e */
[----:B------:R1:W-:Y:S04]  /*203c0*/  STL.64 [R1+0x1d40], R14 ;  /* 0x001d400e01007387 */ /* 0x0003e80000100a00 */
[----:B------:R1:W-:Y:S01]  /*203d0*/  LDGSTS.E [R4+0x15380], desc[UR34][R14.64], !P5 ;  /* 0x153800000e047fae */ /* 0x0003e2000e921862 */
[----:B--2---:R-:W-:-:S03]  /*203e0*/  IMAD.WIDE R246, R17, 0x4, R230 ;  /* 0x0000000411f67825 */ /* 0x004fc600078e02e6 */
[----:B------:R-:W2:Y:S04]  /*203f0*/  LDL.LU.64 R236, [R1+0x438] ;  /* 0x0004380001ec7983 */ /* 0x000ea80000300a00 */
[----:B------:R-:W2:Y:S01]  /*20400*/  LDL.LU.64 R244, [R1+0x430] ;  /* 0x0004300001f47983 */ /* 0x000ea20000300a00 */
[----:B-1----:R-:W-:-:S03]  /*20410*/  IMAD.WIDE R14, R17, 0x4, R240 ;  /* 0x00000004110e7825 */ /* 0x002fc600078e02f0 */
[----:B------:R-:W2:Y:S04]  /*20420*/  LDL.LU.64 R232, [R1+0x428] ;  /* 0x0004280001e87983 */ /* 0x000ea80000300a00 */
[----:B------:R-:W2:Y:S01]  /*20430*/  LDL.LU.64 R230, [R1+0x420] ;  /* 0x0004200001e67983 */ /* 0x000ea20000300a00 */
[----:B------:R-:W-:-:S03]  /*20440*/  IMAD.WIDE R242, R17, 0x4, R226 ;  /* 0x0000000411f27825 */ /* 0x000fc600078e02e2 */
[----:B------:R1:W-:Y:S01]  /*20450*/  STL.64 [R1+0x1d80], R14 ;  /* 0x001d800e01007387 */ /* 0x0003e20000100a00 */
[----:B------:R-:W-:-:S03]  /*20460*/  IMAD.WIDE R240, R17, 0x4, R238 ;  /* 0x0000000411f07825 */ /* 0x000fc600078e02ee */
[----:B------:R-:W2:Y:S04]  /*20470*/  LDL.LU.64 R226, [R1+0x418] ;  /* 0x0004180001e27983 */ /* 0x000ea80000300a00 */
[----:B------:R-:W-:Y:S04]  /*20480*/  STL.64 [R1+0x1df8], R246 ;  /* 0x001df8f601007387 */ /* 0x000fe80000100a00 */
[----:B------:R-:W2:Y:S01]  /*20490*/  LDL.LU.64 R238, [R1+0x410] ;  /* 0x0004100001ee7983 */ /* 0x000ea20000300a00 */
[----:B---3--:R-:W-:-:S03]  /*204a0*/  IMAD.WIDE R234, R17, 0x4, R234 ;  /* 0x0000000411ea7825 */ /* 0x008fc600078e02ea */
[----:B------:R-:W-:Y:S01]  /*204b0*/  STL.64 [R1+0x1e50], R242 ;  /* 0x001e50f201007387 */ /* 0x000fe20000100a00 */
[----:B------:R-:W-:-:S03]  /*204c0*/  IMAD.WIDE R24, R17, 0x4, R24 ;  /* 0x0000000411187825 */ /* 0x000fc600078e0218 */
[----:B------:R3:W-:Y:S04]  /*204d0*/  STL.64 [R1+0x1e88], R240 ;  /* 0x001e88f001007387 */ /* 0x0007e80000100a00 */
[----:B------:R3:W-:Y:S04]  /*204e0*/  STL.64 [R1+0x1ed0], R234 ;  /* 0x001ed0ea01007387 */ /* 0x0007e80000100a00 */
[----:B------:R-:W-:Y:S01]  /*204f0*/  LDGSTS.E [R4+0x16000], desc[UR34][R14.64], !P4 ;  /* 0x160000000e047fae */ /* 0x000fe2000e121862 */
[----:B------:R-:W-:-:S03]  /*20500*/  IMAD.WIDE R22, R17, 0x4, R20 ;  /* 0x0000000411167825 */ /* 0x000fc600078e0214 */
[----:B------:R-:W-:Y:S04]  /*20510*/  LDGSTS.E [R4+0x16080], desc[UR34][R246.64], !P4 ;  /* 0x16080000f6047fae */ /* 0x000fe8000e121862 */
[----:B------:R-:W2:Y:S04]  /*20520*/  LDL.LU.64 R20, [R1+0x408] ;  /* 0x0004080001147983 */ /* 0x000ea80000300a00 */
[----:B------:R-:W-:Y:S01]  /*20530*/  STL.64 [R1+0x1ef8], R24 ;  /* 0x001ef81801007387 */ /* 0x000fe20000100a00 */
[----:B----4-:R-:W-:-:S03]  /*20540*/  IMAD.WIDE R18, R17, 0x4, R18 ;  /* 0x0000000411127825 */ /* 0x010fc600078e0212 */
[----:B------:R-:W-:Y:S04]  /*20550*/  STL.64 [R1+0x1f30], R22 ;  /* 0x001f301601007387 */ /* 0x000fe80000100a00 */
[----:B-1----:R-:W4:Y:S04]  /*20560*/  LDL.LU.64 R14, [R1+0x400] ;  /* 0x00040000010e7983 */ /* 0x002f280000300a00 */
[----:B------:R-:W-:Y:S04]  /*20570*/  LDGSTS.E [R4+0x16100], desc[UR34][R242.64], !P4 ;  /* 0x16100000f2047fae */ /* 0x000fe8000e121862 */
[----:B------:R1:W-:Y:S04]  /*20580*/  STL.64 [R1+0x1f68], R18 ;  /* 0x001f681201007387 */ /* 0x0003e80000100a00 */
[----:B------:R-:W-:Y:S04]  /*20590*/  LDGSTS.E [R4+0x16180], desc[UR34][R240.64], !P4 ;  /* 0x16180000f0047fae */ /* 0x000fe8000e121862 */
[----:B------:R-:W-:Y:S04]  /*205a0*/  LDGSTS.E [R4+0x16200], desc[UR34][R234.64], !P4 ;  /* 0x16200000ea047fae */ /* 0x000fe8000e121862 */
[----:B------:R1:W-:Y:S04]  /*205b0*/  LDGSTS.E [R4+0x16280], desc[UR34][R24.64], !P4 ;  /* 0x1628000018047fae */ /* 0x0003e8000e121862 */
[----:B---3--:R-:W3:Y:S04]  /*205c0*/  LDL.LU.64 R240, [R1+0x338] ;  /* 0x0003380001f07983 */ /* 0x008ee80000300a00 */
[----:B------:R-:W3:Y:S04]  /*205d0*/  LDL.LU.64 R246, [R1+0x330] ;  /* 0x0003300001f67983 */ /* 0x000ee80000300a00 */
[----:B------:R-:W3:Y:S04]  /*205e0*/  LDL.LU.64 R242, [R1+0x328] ;  /* 0x0003280001f27983 */ /* 0x000ee80000300a00 */
[----:B------:R-:W3:Y:S04]  /*205f0*/  LDL.LU.64 R234, [R1+0x320] ;  /* 0x0003200001ea7983 */ /* 0x000ee80000300a00 */
[----:B------:R1:W-:Y:S04]  /*20600*/  LDGSTS.E [R4+0x16300], desc[UR34][R22.64], !P4 ;  /* 0x1630000016047fae */ /* 0x0003e8000e121862 */
[----:B------:R-:W-:Y:S01]  /*20610*/  LDGSTS.E [R4+0x16380], desc[UR34][R18.64], !P4 ;  /* 0x1638000012047fae */ /* 0x000fe2000e121862 */
[----:B--2---:R-:W-:-:S03]  /*20620*/  IMAD.WIDE R248, R17, 0x4, R236 ;  /* 0x0000000411f87825 */ /* 0x004fc600078e02ec */
[----:B------:R-:W2:Y:S01]  /*20630*/  LDL.LU.64 R236, [R1+0x318] ;  /* 0x0003180001ec7983 */ /* 0x000ea20000300a00 */
[----:B------:R-:W-:-:S03]  /*20640*/  IMAD.WIDE R244, R17, 0x4, R244 ;  /* 0x0000000411f47825 */ /* 0x000fc600078e02f4 */
[----:B------:R-:W-:Y:S01]  /*20650*/  STL.64 [R1+0x2088], R248 ;  /* 0x002088f801007387 */ /* 0x000fe20000100a00 */
[----:B------:R-:W-:-:S03]  /*20660*/  IMAD.WIDE R232, R17, 0x4, R232 ;  /* 0x0000000411e87825 */ /* 0x000fc600078e02e8 */
[----:B------:R-:W-:Y:S01]  /*20670*/  STL.64 [R1+0x20a0], R244 ;  /* 0x0020a0f401007387 */ /* 0x000fe20000100a00 */
[----:B------:R-:W-:-:S03]  /*20680*/  IMAD.WIDE R230, R17, 0x4, R230 ;  /* 0x0000000411e67825 */ /* 0x000fc600078e02e6 */
[----:B------:R4:W-:Y:S04]  /*20690*/  STL.64 [R1+0x20b8], R232 ;  /* 0x0020b8e801007387 */ /* 0x0009e80000100a00 */
[----:B-1----:R-:W2:Y:S04]  /*206a0*/  LDL.LU.64 R18, [R1+0x310] ;  /* 0x0003100001127983 */ /* 0x002ea80000300a00 */
[----:B------:R1:W-:Y:S01]  /*206b0*/  STL.64 [R1+0x20d0], R230 ;  /* 0x0020d0e601007387 */ /* 0x0003e20000100a00 */
[----:B------:R-:W-:-:S03]  /*206c0*/  IMAD.WIDE R24, R17, 0x4, R238 ;  /* 0x0000000411187825 */ /* 0x000fc600078e02ee */
[----:B------:R-:W2:Y:S01]  /*206d0*/  LDL.LU.64 R238, [R1+0x308] ;  /* 0x0003080001ee7983 */ /* 0x000ea20000300a00 */
[----:B------:R-:W-:Y:S01]  /*206e0*/  ISETP.GE.U32.AND P3, PT, R10, 0x7fffff64, PT ;  /* 0x7fffff640a00780c */ /* 0x000fe20003f66070 */
[----:B------:R-:W-:-:S05]  /*206f0*/  IMAD.WIDE R226, R17, 0x4, R226 ;  /* 0x0000000411e27825 */ /* 0x000fca00078e02e2 */
[----:B------:R3:W-:Y:S01]  /*20700*/  STL.64 [R1+0x20e8], R226 ;  /* 0x0020e8e201007387 */ /* 0x0007e20000100a00 */
[----:B------:R-:W-:Y:S02]  /*20710*/  VIADD R10, R12, 0xffffff9f ;  /* 0xffffff9f0c0a7836 */ /* 0x000fe40000000000 */
[----:B------:R-:W2:Y:S01]  /*20720*/  LDC R12, c[0x0][0x230] ;  /* 0x00008c00ff0c7b82 */ /* 0x000ea20000000800 */
[----:B------:R3:W-:Y:S04]  /*20730*/  STL.64 [R1+0x2100], R24 ;  /* 0x0021001801007387 */ /* 0x0007e80000100a00 */
[----:B------:R-:W-:Y:S04]  /*20740*/  LDGSTS.E [R4+0x17000], desc[UR34][R248.64], !P3 ;  /* 0x17000000f8047fae */ /* 0x000fe8000d921862 */
[----:B------:R-:W-:Y:S01]  /*20750*/  LDGSTS.E [R4+0x17080], desc[UR34][R244.64], !P3 ;  /* 0x17080000f4047fae */ /* 0x000fe2000d921862 */
[----:B------:R-:W-:-:S03]  /*20760*/  IMAD.WIDE R22, R17, 0x4, R20 ;  /* 0x0000000411167825 */ /* 0x000fc600078e0214 */
[----:B------:R-:W-:Y:S01]  /*20770*/  LDGSTS.E [R4+0x17100], desc[UR34][R232.64], !P3 ;  /* 0x17100000e8047fae */ /* 0x000fe2000d921862 */
[----:B------:R-:W-:-:S03]  /*20780*/  ISETP.GE.U32.AND P6, PT, R10, 0x7fffff60, PT ;  /* 0x7fffff600a00780c */ /* 0x000fc60003fc6070 */
[----:B------:R-:W-:Y:S04]  /*20790*/  LDGSTS.E [R4+0x17180], desc[UR34][R230.64], !P3 ;  /* 0x17180000e6047fae */ /* 0x000fe8000d921862 */
[----:B------:R-:W-:Y:S01]  /*207a0*/  LDGSTS.E [R4+0x17200], desc[UR34][R226.64], !P3 ;  /* 0x17200000e2047fae */ /* 0x000fe2000d921862 */
[----:B----4-:R-:W-:-:S03]  /*207b0*/  IMAD.WIDE R20, R17, 0x4, R14 ;  /* 0x0000000411147825 */ /* 0x010fc600078e020e */
[----:B------:R4:W-:Y:S04]  /*207c0*/  LDGSTS.E [R4+0x17280], desc[UR34][R24.64], !P3 ;  /* 0x1728000018047fae */ /* 0x0009e8000d921862 */
[----:B------:R-:W2:Y:S04]  /*207d0*/  LDL.LU.64 R14, [R1+0x300] ;  /* 0x00030000010e7983 */ /* 0x000ea80000300a00 */
[----:B------:R2:W-:Y:S04]  /*207e0*/  STL.64 [R1+0x2118], R22 ;  /* 0x0021181601007387 */ /* 0x0005e80000100a00 */
[----:B------:R2:W-:Y:S04]  /*207f0*/  STL.64 [R1+0x21b0], R20 ;  /* 0x0021b01401007387 */ /* 0x0005e80000100a00 */
[----:B------:R-:W2:Y:S04]  /*20800*/  LDL.LU.64 R232, [R1+0x238] ;  /* 0x0002380001e87983 */ /* 0x000ea80000300a00 */
[----:B-1----:R-:W2:Y:S01]  /*20810*/  LDL.LU.64 R230, [R1+0x230] ;  /* 0x0002300001e67983 */ /* 0x002ea20000300a00 */
[----:B---3--:R-:W-:-:S03]  /*20820*/  IMAD.WIDE R240, R17, 0x4, R240 ;  /* 0x0000000411f07825 */ /* 0x008fc600078e02f0 */
[----:B------:R-:W3:Y:S01]  /*20830*/  LDL.LU.64 R244, [R1+0x228] ;  /* 0x0002280001f47983 */ /* 0x000ee20000300a00 */
[----:B------:R-:W-:-:S03]  /*20840*/  IMAD.WIDE R246, R17, 0x4, R246 ;  /* 0x0000000411f67825 */ /* 0x000fc600078e02f6 */
[----:B------:R-:W3:Y:S01]  /*20850*/  LDL.LU.64 R226, [R1+0x220] ;  /* 0x0002200001e27983 */ /* 0x000ee20000300a00 */
[----:B------:R-:W-:-:S03]  /*20860*/  IMAD.WIDE R242, R17, 0x4, R242 ;  /* 0x0000000411f27825 */ /* 0x000fc600078e02f2 */
[----:B------:R2:W-:Y:S01]  /*20870*/  LDGSTS.E [R4+0x17300], desc[UR34][R22.64], !P3 ;  /* 0x1730000016047fae */ /* 0x0005e2000d921862 */
[----:B----4-:R-:W-:-:S03]  /*20880*/  IMAD.WIDE R24, R17, 0x4, R234 ;  /* 0x0000000411187825 */ /* 0x010fc600078e02ea */
[----:B------:R1:W-:Y:S04]  /*20890*/  STL.64 [R1+0x2208], R240 ;  /* 0x002208f001007387 */ /* 0x0003e80000100a00 */
[----:B------:R-:W4:Y:S04]  /*208a0*/  LDL.LU.64 R234, [R1+0x218] ;  /* 0x0002180001ea7983 */ /* 0x000f280000300a00 */
[----:B------:R1:W-:Y:S04]  /*208b0*/  LDGSTS.E [R4+0x17380], desc[UR34][R20.64], !P3 ;  /* 0x1738000014047fae */ /* 0x0003e8000d921862 */
[----:B------:R1:W-:Y:S04]  /*208c0*/  STL.64 [R1+0x2220], R246 ;  /* 0x002220f601007387 */ /* 0x0003e80000100a00 */
[----:B------:R3:W-:Y:S04]  /*208d0*/  STL.64 [R1+0x2238], R242 ;  /* 0x002238f201007387 */ /* 0x0007e80000100a00 */
[----:B------:R-:W-:Y:S01]  /*208e0*/  LDGSTS.E [R4+0x18000], desc[UR34][R240.64], !P6 ;  /* 0x18000000f0047fae */ /* 0x000fe2000f121862 */
[----:B------:R-:W-:-:S02]  /*208f0*/  VIADD R10, R11, 0xffffff9b ;  /* 0xffffff9b0b0a7836 */ /* 0x000fc40000000000 */
[----:B------:R-:W4:Y:S01]  /*20900*/  LDC R11, c[0x0][0x230] ;  /* 0x00008c00ff0b7b82 */ /* 0x000f220000000800 */
[----:B------:R1:W-:Y:S04]  /*20910*/  LDGSTS.E [R4+0x18080], desc[UR34][R246.64], !P6 ;  /* 0x18080000f6047fae */ /* 0x0003e8000f121862 */
[----:B------:R3:W-:Y:S04]  /*20920*/  LDGSTS.E [R4+0x18100], desc[UR34][R242.64], !P6 ;  /* 0x18100000f2047fae */ /* 0x0007e8000f121862 */
[----:B------:R3:W-:Y:S01]  /*20930*/  LDGSTS.E [R4+0x18180], desc[UR34][R24.64], !P6 ;  /* 0x1818000018047fae */ /* 0x0007e2000f121862 */
[----:B--2---:R-:W-:-:S03]  /*20940*/  IMAD.WIDE R22, R17, 0x4, R236 ;  /* 0x0000000411167825 */ /* 0x004fc600078e02ec */
[----:B------:R-:W2:Y:S04]  /*20950*/  LDL.LU.64 R236, [R1+0x210] ;  /* 0x0002100001ec7983 */ /* 0x000ea80000300a00 */
[----:B------:R3:W-:Y:S04]  /*20960*/  STL.64 [R1+0x2250], R24 ;  /* 0x0022501801007387 */ /* 0x0007e80000100a00 */
[----:B------:R4:W-:Y:S01]  /*20970*/  STL.64 [R1+0x2268], R22 ;  /* 0x0022681601007387 */ /* 0x0009e20000100a00 */
[----:B-1----:R-:W-:Y:S01]  /*20980*/  IMAD.WIDE R20, R17, 0x4, R18 ;  /* 0x0000000411147825 */ /* 0x002fe200078e0212 */
[----:B------:R-:W-:-:S02]  /*20990*/  ISETP.GE.U32.AND P1, PT, R10, 0x7fffff5c, PT ;  /* 0x7fffff5c0a00780c */ /* 0x000fc40003f26070 */
[----:B------:R4:W-:Y:S04]  /*209a0*/  LDGSTS.E [R4+0x18200], desc[UR34][R22.64], !P6 ;  /* 0x1820000016047fae */ /* 0x0009e8000f121862 */
[----:B------:R2:W-:Y:S01]  /*209b0*/  LDGSTS.E [R4+0x18280], desc[UR34][R20.64], !P6 ;  /* 0x1828000014047fae */ /* 0x0005e2000f121862 */
[----:B------:R-:W-:-:S03]  /*209c0*/  IMAD.WIDE R18, R17, 0x4, R238 ;  /* 0x0000000411127825 */ /* 0x000fc600078e02ee */
[----:B------:R-:W2:Y:S04]  /*209d0*/  LDL.LU.64 R238, [R1+0x208] ;  /* 0x0002080001ee7983 */ /* 0x000ea80000300a00 */
[----:B------:R2:W-:Y:S04]  /*209e0*/  STL.64 [R1+0x2280], R20 ;  /* 0x0022801401007387 */ /* 0x0005e80000100a00 */
[----:B------:R1:W-:Y:S04]  /*209f0*/  STL.64 [R1+0x2298], R18 ;  /* 0x0022981201007387 */ /* 0x0003e80000100a00 */
[----:B------:R-:W2:Y:S04]  /*20a00*/  LDL.LU.64 R240, [R1+0x200] ;  /* 0x0002000001f07983 */ /* 0x000ea80000300a00 */
[----:B------:R1:W-:Y:S01]  /*20a10*/  LDGSTS.E [R4+0x18300], desc[UR34][R18.64], !P6 ;  /* 0x1830000012047fae */ /* 0x0003e2000f121862 */
[----:B------:R-:W-:-:S05]  /*20a20*/  IMAD.WIDE R14, R17, 0x4, R14 ;  /* 0x00000004110e7825 */ /* 0x000fca00078e020e */
[----:B------:R1:W-:Y:S04]  /*20a30*/  STL.64 [R1+0x2420], R14 ;  /* 0x0024200e01007387 */ /* 0x0003e80000100a00 */
[----:B------:R1:W-:Y:S01]  /*20a40*/  LDGSTS.E [R4+0x18380], desc[UR34][R14.64], !P6 ;  /* 0x183800000e047fae */ /* 0x0003e2000f121862 */
[----:B------:R-:W-:-:S04]  /*20a50*/  IMAD.WIDE R248, R17, 0x4, R232 ;  /* 0x0000000411f87825 */ /* 0x000fc800078e02e8 */
[C---:B------:R-:W-:Y:S01]  /*20a60*/  IMAD.WIDE R246, R17.reuse, 0x4, R230 ;  /* 0x0000000411f67825 */ /* 0x040fe200078e02e6 */
[----:B------:R-:W-:Y:S03]  /*20a70*/  STL.64 [R1+0x2440], R248 ;  /* 0x002440f801007387 */ /* 0x000fe60000100a00 */
[C---:B---3--:R-:W-:Y:S01]  /*20a80*/  IMAD.WIDE R242, R17.reuse, 0x4, R244 ;  /* 0x0000000411f27825 */ /* 0x048fe200078e02f4 */
[----:B------:R-:W-:Y:S03]  /*20a90*/  LDGSTS.E [R4+0x19000], desc[UR34][R248.64], !P1 ;  /* 0x19000000f8047fae */ /* 0x000fe6000c921862 */
[C---:B------:R-:W-:Y:S01]  /*20aa0*/  IMAD.WIDE R24, R17.reuse, 0x4, R226 ;  /* 0x0000000411187825 */ /* 0x040fe200078e02e2 */
[----:B------:R-:W-:Y:S04]  /*20ab0*/  LDGSTS.E [R4+0x19080], desc[UR34][R246.64], !P1 ;  /* 0x19080000f6047fae */ /* 0x000fe8000c921862 */
[----:B------:R-:W3:Y:S04]  /*20ac0*/  LDL.LU.64 R226, [R1+0x138] ;  /* 0x0001380001e27983 */ /* 0x000ee80000300a00 */
[----:B------:R-:W-:Y:S04]  /*20ad0*/  STL.64 [R1+0x2458], R246 ;  /* 0x002458f601007387 */ /* 0x000fe80000100a00 */
[----:B------:R-:W3:Y:S01]  /*20ae0*/  LDL.LU.64 R244, [R1+0x130] ;  /* 0x0001300001f47983 */ /* 0x000ee20000300a00 */
[----:B----4-:R-:W-:-:S03]  /*20af0*/  IMAD.WIDE R22, R17, 0x4, R234 ;  /* 0x0000000411167825 */ /* 0x010fc600078e02ea */
[----:B------:R4:W-:Y:S04]  /*20b00*/  STL.64 [R1+0x2670], R242 ;  /* 0x002670f201007387 */ /* 0x0009e80000100a00 */
[----:B------:R-:W3:Y:S04]  /*20b10*/  LDL.LU.64 R230, [R1+0x128] ;  /* 0x0001280001e67983 */ /* 0x000ee80000300a00 */
[----:B------:R4:W-:Y:S04]  /*20b20*/  STL.64 [R1+0x2688], R24 ;  /* 0x0026881801007387 */ /* 0x0009e80000100a00 */
[----:B------:R-:W3:Y:S04]  /*20b30*/  LDL.LU.64 R232, [R1+0x120] ;  /* 0x0001200001e87983 */ /* 0x000ee80000300a00 */
[----:B------:R-:W3:Y:S04]  /*20b40*/  LDL.LU.64 R234, [R1+0x118] ;  /* 0x0001180001ea7983 */ /* 0x000ee80000300a00 */
[----:B------:R3:W-:Y:S04]  /*20b50*/  LDGSTS.E [R4+0x19100], desc[UR34][R242.64], !P1 ;  /* 0x19100000f2047fae */ /* 0x0007e8000c921862 */
[----:B------:R3:W-:Y:S04]  /*20b60*/  LDGSTS.E [R4+0x19180], desc[UR34][R24.64], !P1 ;  /* 0x1918000018047fae */ /* 0x0007e8000c921862 */
[----:B------:R3:W-:Y:S01]  /*20b70*/  LDGSTS.E [R4+0x19200], desc[UR34][R22.64], !P1 ;  /* 0x1920000016047fae */ /* 0x0007e2000c921862 */
[----:B--2---:R-:W-:-:S03]  /*20b80*/  IMAD.WIDE R20, R17, 0x4, R236 ;  /* 0x0000000411147825 */ /* 0x004fc600078e02ec */
[----:B------:R-:W2:Y:S04]  /*20b90*/  LDL.LU.64 R236, [R1+0x110] ;  /* 0x0001100001ec7983 */ /* 0x000ea80000300a00 */
[----:B------:R4:W-:Y:S04]  /*20ba0*/  STL.64 [R1+0x26a0], R22 ;  /* 0x0026a01601007387 */ /* 0x0009e80000100a00 */
[----:B------:R2:W-:Y:S01]  /*20bb0*/  LDGSTS.E [R4+0x19280], desc[UR34][R20.64], !P1 ;  /* 0x1928000014047fae */ /* 0x0005e2000c921862 */
[----:B-1----:R-:W-:-:S03]  /*20bc0*/  IMAD.WIDE R18, R17, 0x4, R238 ;  /* 0x0000000411127825 */ /* 0x002fc600078e02ee */
[----:B------:R-:W2:Y:S04]  /*20bd0*/  LDL.LU.64 R238, [R1+0x108] ;  /* 0x0001080001ee7983 */ /* 0x000ea80000300a00 */
[----:B------:R1:W-:Y:S04]  /*20be0*/  STL.64 [R1+0x26b8], R20 ;  /* 0x0026b81401007387 */ /* 0x0003e80000100a00 */
[----:B------:R2:W-:Y:S01]  /*20bf0*/  LDGSTS.E [R4+0x19300], desc[UR34][R18.64], !P1 ;  /* 0x1930000012047fae */ /* 0x0005e2000c921862 */
[----:B------:R-:W-:-:S03]  /*20c00*/  IMAD.WIDE R14, R17, 0x4, R240 ;  /* 0x00000004110e7825 */ /* 0x000fc600078e02f0 */
[----:B------:R-:W2:Y:S04]  /*20c10*/  LDL.LU.64 R240, [R1+0x100] ;  /* 0x0001000001f07983 */ /* 0x000ea80000300a00 */
[----:B------:R1:W-:Y:S04]  /*20c20*/  STL.64 [R1+0x26d0], R18 ;  /* 0x0026d01201007387 */ /* 0x0003e80000100a00 */
[----:B------:R1:W-:Y:S04]  /*20c30*/  STL.64 [R1+0x26e8], R14 ;  /* 0x0026e80e01007387 */ /* 0x0003e80000100a00 */
[----:B----4-:R-:W4:Y:S04]  /*20c40*/  LDL.LU.64 R242, [R1+0x78] ;  /* 0x0000780001f27983 */ /* 0x010f280000300a00 */
[----:B------:R-:W4:Y:S04]  /*20c50*/  LDL.LU.64 R248, [R1+0x70] ;  /* 0x0000700001f87983 */ /* 0x000f280000300a00 */
[----:B------:R-:W4:Y:S04]  /*20c60*/  LDL.LU.64 R246, [R1+0x68] ;  /* 0x0000680001f67983 */ /* 0x000f280000300a00 */
[----:B------:R-:W4:Y:S04]  /*20c70*/  LDL.LU.64 R24, [R1+0x60] ;  /* 0x0000600001187983 */ /* 0x000f280000300a00 */
[----:B------:R-:W4:Y:S04]  /*20c80*/  LDL.LU.64 R22, [R1+0x58] ;  /* 0x0000580001167983 */ /* 0x000f280000300a00 */
[----:B-1----:R-:W4:Y:S04]  /*20c90*/  LDL.LU.64 R20, [R1+0x50] ;  /* 0x0000500001147983 */ /* 0x002f280000300a00 */
[----:B------:R1:W-:Y:S04]  /*20ca0*/  LDGSTS.E [R4+0x19380], desc[UR34][R14.64], !P1 ;  /* 0x193800000e047fae */ /* 0x0003e8000c921862 */
[----:B------:R-:W4:Y:S04]  /*20cb0*/  LDL.LU.64 R18, [R1+0x48] ;  /* 0x0000480001127983 */ /* 0x000f280000300a00 */
[----:B------:R-:W1:Y:S01]  /*20cc0*/  LDL.LU.64 R14, [R1+0x40] ;  /* 0x00004000010e7983 */ /* 0x000e620000300a00 */
[----:B------:R-:W-:-:S02]  /*20cd0*/  VIADD R10, R13, 0xffffff97 ;  /* 0xffffff970d0a7836 */ /* 0x000fc40000000000 */
[----:B------:R-:W3:Y:S03]  /*20ce0*/  LDC R13, c[0x0][0x230] ;  /* 0x00008c00ff0d7b82 */ /* 0x000ee60000000800 */
[----:B------:R-:W-:Y:S01]  /*20cf0*/  ISETP.GE.U32.AND P5, PT, R10, 0x7fffff58, PT ;  /* 0x7fffff580a00780c */ /* 0x000fe20003fa6070 */
[----:B---3--:R-:W-:-:S04]  /*20d00*/  IMAD.WIDE R226, R17, 0x4, R226 ;  /* 0x0000000411e27825 */ /* 0x008fc800078e02e2 */
[C---:B------:R-:W-:Y:S01]  /*20d10*/  IMAD.WIDE R244, R17.reuse, 0x4, R244 ;  /* 0x0000000411f47825 */ /* 0x040fe200078e02f4 */
[----:B------:R3:W-:Y:S03]  /*20d20*/  STL.64 [R1+0x2700], R226 ;  /* 0x002700e201007387 */ /* 0x0007e60000100a00 */
[----:B------:R-:W-:Y:S02]  /*20d30*/  VIADD R10, R12, 0xffffff93 ;  /* 0xffffff930c0a7836 */ /* 0x000fe40000000000 */
[C---:B------:R-:W-:Y:S01]  /*20d40*/  IMAD.WIDE R230, R17.reuse, 0x4, R230 ;  /* 0x0000000411e67825 */ /* 0x040fe200078e02e6 */
[----:B------:R2:W-:Y:S01]  /*20d50*/  STL.64 [R1+0x2718], R244 ;  /* 0x002718f401007387 */ /* 0x0005e20000100a00 */
[----:B------:R-:W3:Y:S02]  /*20d60*/  LDC R12, c[0x0][0x230] ;  /* 0x00008c00ff0c7b82 */ /* 0x000ee40000000800 */
[C---:B------:R-:W-:Y:S01]  /*20d70*/  IMAD.WIDE R232, R17.reuse, 0x4, R232 ;  /* 0x0000000411e87825 */ /* 0x040fe200078e02e8 */
[----:B------:R2:W-:Y:S03]  /*20d80*/  STL.64 [R1+0x2730], R230 ;  /* 0x002730e601007387 */ /* 0x0005e60000100a00 */
[----:B------:R-:W-:Y:S01]  /*20d90*/  IMAD.WIDE R234, R17, 0x4, R234 ;  /* 0x0000000411ea7825 */ /* 0x000fe200078e02ea */
[----:B------:R2:W-:Y:S01]  /*20da0*/  STL.64 [R1+0x2748], R232 ;  /* 0x002748e801007387 */ /* 0x0005e20000100a00 */
[----:B------:R-:W-:-:S03]  /*20db0*/  ISETP.GE.U32.AND P4, PT, R10, 0x7fffff54, PT ;  /* 0x7fffff540a00780c */ /* 0x000fc60003f86070 */
[----:B------:R4:W-:Y:S04]  /*20dc0*/  STL.64 [R1+0x2760], R234 ;  /* 0x002760ea01007387 */ /* 0x0009e80000100a00 */
[----:B------:R-:W-:Y:S01]  /*20dd0*/  LDGSTS.E [R4+0x1a000], desc[UR34][R226.64], !P5 ;  /* 0x1a000000e2047fae */ /* 0x000fe2000e921862 */
[----:B------:R-:W-:Y:S02]  /*20de0*/  VIADD R10, R11, 0xffffff8f ;  /* 0xffffff8f0b0a7836 */ /* 0x000fe40000000000 */
[----:B------:R-:W-:Y:S01]  /*20df0*/  IMAD.WIDE R40, R17, 0x4, R40 ;  /* 0x0000000411287825 */ /* 0x000fe200078e0228 */
[----:B------:R-:W-:Y:S01]  /*20e00*/  LDGSTS.E [R4+0x1a080], desc[UR34][R244.64], !P5 ;  /* 0x1a080000f4047fae */ /* 0x000fe2000e921862 */
[----:B------:R-:W1:Y:S03]  /*20e10*/  LDC R11, c[0x0][0x230] ;  /* 0x00008c00ff0b7b82 */ /* 0x000e660000000800 */
[----:B------:R-:W-:Y:S04]  /*20e20*/  LDGSTS.E [R4+0x1a100], desc[UR34][R230.64], !P5 ;  /* 0x1a100000e6047fae */ /* 0x000fe8000e921862 */
[----:B---3--:R-:W3:Y:S01]  /*20e30*/  LDL.LU.64 R226, [R1+0x57b0] ;  /* 0x0057b00001e27983 */ /* 0x008ee20000300a00 */
[----:B------:R-:W-:-:S03]  /*20e40*/  ISETP.GE.U32.AND P3, PT, R10, 0x7fffff50, PT ;  /* 0x7fffff500a00780c */ /* 0x000fc60003f66070 */
[----:B------:R-:W-:Y:S04]  /*20e50*/  LDGSTS.E [R4+0x1a180], desc[UR34][R232.64], !P5 ;  /* 0x1a180000e8047fae */ /* 0x000fe8000e921862 */
[----:B------:R-:W-:Y:S01]  /*20e60*/  LDGSTS.E [R4+0x1a200], desc[UR34][R234.64], !P5 ;  /* 0x1a200000ea047fae */ /* 0x000fe2000e921862 */
[----:B------:R-:W-:Y:S02]  /*20e70*/  VIADD R10, R13, 0xffffff8b ;  /* 0xffffff8b0d0a7836 */ /* 0x000fe40000000000 */
[C---:B------:R-:W-:Y:S01]  /*20e80*/  IMAD.WIDE R26, R17.reuse, 0x4, R26 ;  /* 0x00000004111a7825 */ /* 0x040fe200078e021a */
[----:B------:R-:W3:Y:S02]  /*20e90*/  LDC R13, c[0x0][0x230] ;  /* 0x00008c00ff0d7b82 */ /* 0x000ee40000000800 */
[----:B------:R-:W-:Y:S01]  /*20ea0*/  ISETP.GE.U32.AND P6, PT, R10, 0x7fffff4c, PT ;  /* 0x7fffff4c0a00780c */ /* 0x000fe20003fc6070 */
[----:B------:R-:W-:-:S04]  /*20eb0*/  IMAD.WIDE R28, R17, 0x4, R28 ;  /* 0x00000004111c7825 */ /* 0x000fc800078e021c */
[----:B------:R-:W-:Y:S02]  /*20ec0*/  VIADD R10, R12, 0xffffff87 ;  /* 0xffffff870c0a7836 */ /* 0x000fe40000000000 */
[----:B------:R-:W3:Y:S03]  /*20ed0*/  LDC R12, c[0x0][0x230] ;  /* 0x00008c00ff0c7b82 */ /* 0x000ee60000000800 */
[----:B------:R-:W-:Y:S01]  /*20ee0*/  ISETP.GE.U32.AND P1, PT, R10, 0x7fffff48, PT ;  /* 0x7fffff480a00780c */ /* 0x000fe20003f26070 */
[----:B--2---:R-:W-:-:S05]  /*20ef0*/  IMAD.WIDE R236, R17, 0x4, R236 ;  /* 0x0000000411ec7825 */ /* 0x004fca00078e02ec */
[----:B------:R2:W-:Y:S04]  /*20f00*/  STL.64 [R1+0x2778], R236 ;  /* 0x002778ec01007387 */ /* 0x0005e80000100a00 */
[----:B------:R-:W3:Y:S04]  /*20f10*/  LDL.LU.64 R244, [R1+0x57a8] ;  /* 0x0057a80001f47983 */ /* 0x000ee80000300a00 */
[----:B------:R-:W-:Y:S01]  /*20f20*/  LDGSTS.E [R4+0x1a280], desc[UR34][R236.64], !P5 ;  /* 0x1a280000ec047fae */ /* 0x000fe2000e921862 */
[----:B------:R-:W-:-:S05]  /*20f30*/  IMAD.WIDE R238, R17, 0x4, R238 ;  /* 0x0000000411ee7825 */ /* 0x000fca00078e02ee */
[----:B------:R2:W-:Y:S04]  /*20f40*/  STL.64 [R1+0x2790], R238 ;  /* 0x002790ee01007387 */ /* 0x0005e80000100a00 */
[----:B------:R-:W3:Y:S01]  /*20f50*/  LDL.LU.64 R230, [R1+0x57a0] ;  /* 0x0057a00001e67983 */ /* 0x000ee20000300a00 */
[----:B------:R-:W-:-:S03]  /*20f60*/  IMAD.WIDE R240, R17, 0x4, R240 ;  /* 0x0000000411f07825 */ /* 0x000fc600078e02f0 */
[----:B------:R-:W-:Y:S04]  /*20f70*/  LDGSTS.E [R4+0x1a300], desc[UR34][R238.64], !P5 ;  /* 0x1a300000ee047fae */ /* 0x000fe8000e921862 */
[----:B------:R2:W-:Y:S04]  /*20f80*/  STL.64 [R1+0x27a8], R240 ;  /* 0x0027a8f001007387 */ /* 0x0005e80000100a00 */
[----:B------:R-:W3:Y:S01]  /*20f90*/  LDL.LU.64 R232, [R1+0x5798] ;  /* 0x0057980001e87983 */ /* 0x000ee20000300a00 */
[----:B----4-:R-:W-:-:S03]  /*20fa0*/  IMAD.WIDE R242, R17, 0x4, R242 ;  /* 0x0000000411f27825 */ /* 0x010fc600078e02f2 */
[----:B------:R-:W4:Y:S01]  /*20fb0*/  LDL.LU.64 R234, [R1+0x5790] ;  /* 0x0057900001ea7983 */ /* 0x000f220000300a00 */
[----:B------:R-:W-:-:S03]  /*20fc0*/  IMAD.WIDE R248, R17, 0x4, R248 ;  /* 0x0000000411f87825 */ /* 0x000fc600078e02f8 */
[----:B--2---:R-:W2:Y:S01]  /*20fd0*/  LDL.LU.64 R236, [R1+0x5788] ;  /* 0x0057880001ec7983 */ /* 0x004ea20000300a00 */
[----:B------:R-:W-:-:S03]  /*20fe0*/  IMAD.WIDE R246, R17, 0x4, R246 ;  /* 0x0000000411f67825 */ /* 0x000fc600078e02f6 */
[----:B------:R-:W2:Y:S01]  /*20ff0*/  LDL.LU.64 R238, [R1+0x5780] ;  /* 0x0057800001ee7983 */ /* 0x000ea20000300a00 */
[----:B------:R-:W-:-:S03]  /*21000*/  IMAD.WIDE R24, R17, 0x4, R24 ;  /* 0x0000000411187825 */ /* 0x000fc600078e0218 */
[----:B------:R-:W-:Y:S01]  /*21010*/  LDGSTS.E [R4+0x1a380], desc[UR34][R240.64], !P5 ;  /* 0x1a380000f0047fae */ /* 0x000fe2000e921862 */
[----:B------:R-:W-:-:S03]  /*21020*/  IMAD.WIDE R22, R17, 0x4, R22 ;  /* 0x0000000411167825 */ /* 0x000fc600078e0216 */
[----:B------:R-:W-:Y:S01]  /*21030*/  LDGSTS.E [R4+0x1b000], desc[UR34][R242.64], !P4 ;  /* 0x1b000000f2047fae */ /* 0x000fe2000e121862 */
[----:B------:R-:W-:-:S03]  /*21040*/  IMAD.WIDE R20, R17, 0x4, R20 ;  /* 0x0000000411147825 */ /* 0x000fc600078e0214 */
[----:B------:R-:W-:Y:S04]  /*21050*/  LDGSTS.E [R4+0x1b080], desc[UR34][R248.64], !P4 ;  /* 0x1b080000f8047fae */ /* 0x000fe8000e121862 */
[----:B------:R-:W2:Y:S04]  /*21060*/  LDL.LU.64 R240, [R1+0x5778] ;  /* 0x0057780001f07983 */ /* 0x000ea80000300a00 */
[----:B------:R1:W-:Y:S01]  /*21070*/  STL.64 [R1+0x2850], R242 ;  /* 0x002850f201007387 */ /* 0x0003e20000100a00 */
[----:B------:R-:W-:-:S03]  /*21080*/  IMAD.WIDE R18, R17, 0x4, R18 ;  /* 0x0000000411127825 */ /* 0x000fc600078e0212 */
[----:B------:R-:W-:Y:S01]  /*21090*/  STL.64 [R1+0x2868], R248 ;  /* 0x002868f801007387 */ /* 0x000fe20000100a00 */
[----:B-1----:R-:W-:-:S03]  /*210a0*/  IMAD.WIDE R14, R17, 0x4, R14 ;  /* 0x00000004110e7825 */ /* 0x002fc600078e020e */
[----:B------:R-:W-:Y:S04]  /*210b0*/  STL.64 [R1+0x2880], R246 ;  /* 0x002880f601007387 */ /* 0x000fe80000100a00 */
[----:B------:R1:W-:Y:S04]  /*210c0*/  STL.64 [R1+0x2898], R24 ;  /* 0x0028981801007387 */ /* 0x0003e80000100a00 */
[----:B------:R1:W-:Y:S04]  /*210d0*/  STL.64 [R1+0x2ab0], R22 ;  /* 0x002ab01601007387 */ /* 0x0003e80000100a00 */
[----:B------:R-:W-:Y:S04]  /*210e0*/  LDGSTS.E [R4+0x1b100], desc[UR34][R246.64], !P4 ;  /* 0x1b100000f6047fae */ /* 0x000fe8000e121862 */
[----:B------:R-:W2:Y:S04]  /*210f0*/  LDL.LU.64 R242, [R1+0x5770] ;  /* 0x0057700001f27983 */ /* 0x000ea80000300a00 */
[----:B------:R1:W-:Y:S04]  /*21100*/  LDGSTS.E [R4+0x1b180], desc[UR34][R24.64], !P4 ;  /* 0x1b18000018047fae */ /* 0x0003e8000e121862 */
[----:B------:R1:W-:Y:S04]  /*21110*/  STL.64 [R1+0x2ac8], R20 ;  /* 0x002ac81401007387 */ /* 0x0003e80000100a00 */
[----:B------:R1:W-:Y:S04]  /*21120*/  LDGSTS.E [R4+0x1b200], desc[UR34][R22.64], !P4 ;  /* 0x1b20000016047fae */ /* 0x0003e8000e121862 */
[----:B------:R1:W-:Y:S02]  /*21130*/  STL.64 [R1+0x2ae0], R18 ;  /* 0x002ae01201007387 */ /* 0x0003e40000100a00 */
[----:B-1----:R-:W-:-:S02]  /*21140*/  IMAD.WIDE R24, R17, 0x4, R30 ;  /* 0x0000000411187825 */ /* 0x002fc400078e021e */
[----:B------:R1:W-:Y:S04]  /*21150*/  LDGSTS.E [R4+0x1b280], desc[UR34][R20.64], !P4 ;  /* 0x1b28000014047fae */ /* 0x0003e8000e121862 */
[----:B------:R1:W-:Y:S01]  /*21160*/  STL.64 [R1+0x2af8], R14 ;  /* 0x002af80e01007387 */ /* 0x0003e20000100a00 */
[----:B------:R-:W-:-:S03]  /*21170*/  IMAD.WIDE R22, R17, 0x4, R32 ;  /* 0x0000000411167825 */ /* 0x000fc600078e0220 */
[----:B------:R1:W-:Y:S01]  /*21180*/  LDGSTS.E [R4+0x1b300], desc[UR34][R18.64], !P4 ;  /* 0x1b30000012047fae */ /* 0x0003e2000e121862 */
[----:B------:R-:W-:-:S03]  /*21190*/  IMAD.WIDE R30, R17, 0x4, R56 ;  /* 0x00000004111e7825 */ /* 0x000fc600078e0238 */
[----:B------:R1:W-:Y:S02]  /*211a0*/  LDGSTS.E [R4+0x1b380], desc[UR34][R14.64], !P4 ;  /* 0x1b3800000e047fae */ /* 0x0003e4000e121862 */
[C---:B-1----:R-:W-:Y:S02]  /*211b0*/  IMAD.WIDE R20, R17.reuse, 0x4, R34 ;  /* 0x0000000411147825 */ /* 0x042fe400078e0222 */
[----:B------:R-:W-:Y:S04]  /*211c0*/  STL.64 [R1+0x2b08], R40 ;  /* 0x002b082801007387 */ /* 0x000fe80000100a00 */
[----:B------:R1:W-:Y:S01]  /*211d0*/  STL.64 [R1+0x2b18], R26 ;  /* 0x002b181a01007387 */ /* 0x0003e20000100a00 */
[----:B------:R-:W-:-:S03]  /*211e0*/  IMAD.WIDE R18, R17, 0x4, R36 ;  /* 0x0000000411127825 */ /* 0x000fc600078e0224 */
[----:B------:R-:W-:Y:S01]  /*211f0*/  LDGSTS.E [R4+0x1c000], desc[UR34][R40.64], !P3 ;  /* 0x1c00000028047fae */ /* 0x000fe2000d921862 */
[----:B------:R-:W-:-:S03]  /*21200*/  IMAD.WIDE R14, R17, 0x4, R38 ;  /* 0x00000004110e7825 */ /* 0x000fc600078e0226 */
[----:B------:R1:W-:Y:S04]  /*21210*/  STL.64 [R1+0x2b28], R28 ;  /* 0x002b281c01007387 */ /* 0x0003e80000100a00 */
[----:B------:R1:W-:Y:S04]  /*21220*/  LDGSTS.E [R4+0x1c080], desc[UR34][R26.64], !P3 ;  /* 0x1c0800001a047fae */ /* 0x0003e8000d921862 */
[----:B------:R1:W-:Y:S04]  /*21230*/  STL.64 [R1+0x2b38], R24 ;  /* 0x002b381801007387 */ /* 0x0003e80000100a00 */
[----:B------:R1:W-:Y:S04]  /*21240*/  LDGSTS.E [R4+0x1c100], desc[UR34][R28.64], !P3 ;  /* 0x1c1000001c047fae */ /* 0x0003e8000d921862 */
[----:B------:R1:W-:Y:S02]  /*21250*/  STL.64 [R1+0x2b48], R22 ;  /* 0x002b481601007387 */ /* 0x0003e40000100a00 */
[----:B-1----:R-:W-:-:S02]  /*21260*/  IMAD.WIDE R26, R17, 0x4, R44 ;  /* 0x00000004111a7825 */ /* 0x002fc400078e022c */
[----:B------:R1:W-:Y:S02]  /*21270*/  STL.64 [R1+0x2b58], R20 ;  /* 0x002b581401007387 */ /* 0x0003e40000100a00 */
[C---:B------:R-:W-:Y:S02]  /*21280*/  IMAD.WIDE R28, R17.reuse, 0x4, R42 ;  /* 0x00000004111c7825 */ /* 0x040fe400078e022a */
[----:B------:R1:W-:Y:S04]  /*21290*/  LDGSTS.E [R4+0x1c180], desc[UR34][R24.64], !P3 ;  /* 0x1c18000018047fae */ /* 0x0003e8000d921862 */
[----:B------:R1:W-:Y:S04]  /*212a0*/  STL.64 [R1+0x2b68], R18 ;  /* 0x002b681201007387 */ /* 0x0003e80000100a00 */
[----:B------:R1:W-:Y:S02]  /*212b0*/  LDGSTS.E [R4+0x1c200], desc[UR34][R22.64], !P3 ;  /* 0x1c20000016047fae */ /* 0x0003e4000d921862 */
[----:B-1----:R-:W-:-:S02]  /*212c0*/  IMAD.WIDE R24, R17, 0x4, R46 ;  /* 0x0000000411187825 */ /* 0x002fc400078e022e */
[----:B------:R1:W-:Y:S04]  /*212d0*/  STL.64 [R1+0x2b78], R14 ;  /* 0x002b780e01007387 */ /* 0x0003e80000100a00 */
[----:B------:R1:W-:Y:S01]  /*212e0*/  LDGSTS.E [R4+0x1c280], desc[UR34][R20.64], !P3 ;  /* 0x1c28000014047fae */ /* 0x0003e2000d921862 */
[----:B------:R-:W-:-:S03]  /*212f0*/  IMAD.WIDE R22, R17, 0x4, R48 ;  /* 0x0000000411167825 */ /* 0x000fc600078e0230 */
[----:B------:R1:W-:Y:S04]  /*21300*/  LDGSTS.E [R4+0x1c300], desc[UR34][R18.64], !P3 ;  /* 0x1c30000012047fae */ /* 0x0003e8000d921862 */
[----:B------:R1:W-:Y:S02]  /*21310*/  STL.64 [R1+0x2b88], R30 ;  /* 0x002b881e01007387 */ /* 0x0003e40000100a00 */
[C---:B-1----:R-:W-:Y:S02]  /*21320*/  IMAD.WIDE R20, R17.reuse, 0x4, R50 ;  /* 0x0000000411147825 */ /* 0x042fe400078e0232 */
[----:B------:R1:W-:Y:S02]  /*21330*/  LDGSTS.E [R4+0x1c380], desc[UR34][R14.64], !P3 ;  /* 0x1c3800000e047fae */ /* 0x0003e4000d921862 */
[----:B------:R-:W-:-:S02]  /*21340*/  IMAD.WIDE R18, R17, 0x4, R52 ;  /* 0x0000000411127825 */ /* 0x000fc400078e0234 */
[----:B------:R1:W-:Y:S04]  /*21350*/  STL.64 [R1+0x2b98], R28 ;  /* 0x002b981c01007387 */ /* 0x0003e80000100a00 */
[----:B------:R1:W-:Y:S02]  /*21360*/  STL.64 [R1+0x2ba8], R26 ;  /* 0x002ba81a01007387 */ /* 0x0003e40000100a00 */
[C---:B-1----:R-:W-:Y:S02]  /*21370*/  IMAD.WIDE R14, R17.reuse, 0x4, R54 ;  /* 0x00000004110e7825 */ /* 0x042fe400078e0236 */
[----:B------:R1:W-:Y:S04]  /*21380*/  LDGSTS.E [R4+0x1d000], desc[UR34][R30.64], !P6 ;  /* 0x1d0000001e047fae */ /* 0x0003e8000f121862 */
[----:B------:R1:W-:Y:S04]  /*21390*/  STL.64 [R1+0x2bb8], R24 ;  /* 0x002bb81801007387 */ /* 0x0003e80000100a00 */
[----:B------:R1:W-:Y:S02]  /*213a0*/  LDGSTS.E [R4+0x1d080], desc[UR34][R28.64], !P6 ;  /* 0x1d0800001c047fae */ /* 0x0003e4000f121862 */
[----:B-1----:R-:W-:-:S02]  /*213b0*/  IMAD.WIDE R30, R17, 0x4, R72 ;  /* 0x00000004111e7825 */ /* 0x002fc400078e0248 */
[----:B------:R1:W-:Y:S04]  /*213c0*/  STL.64 [R1+0x2bc8], R22 ;  /* 0x002bc81601007387 */ /* 0x0003e80000100a00 */
[----:B------:R1:W-:Y:S01]  /*213d0*/  LDGSTS.E [R4+0x1d100], desc[UR34][R26.64], !P6 ;  /* 0x1d1000001a047fae */ /* 0x0003e2000f121862 */
[----:B------:R-:W-:-:S03]  /*213e0*/  IMAD.WIDE R28, R17, 0x4, R58 ;  /* 0x00000004111c7825 */ /* 0x000fc600078e023a */
[----:B------:R1:W-:Y:S04]  /*213f0*/  STL.64 [R1+0x2bd8], R20 ;  /* 0x002bd81401007387 */ /* 0x0003e80000100a00 */
[----:B------:R1:W-:Y:S02]  /*21400*/  LDGSTS.E [R4+0x1d180], desc[UR34][R24.64], !P6 ;  /* 0x1d18000018047fae */ /* 0x0003e4000f121862 */
[C---:B-1----:R-:W-:Y:S02]  /*21410*/  IMAD.WIDE R26, R17.reuse, 0x4, R60 ;  /* 0x00000004111a7825 */ /* 0x042fe400078e023c */
[----:B------:R1:W-:Y:S04]  /*21420*/  STL.64 [R1+0x2be8], R18 ;  /* 0x002be81201007387 */ /* 0x0003e80000100a00 */
[----:B------:R1:W-:Y:S01]  /*21430*/  LDGSTS.E [R4+0x1d200], desc[UR34][R22.64], !P6 ;  /* 0x1d20000016047fae */ /* 0x0003e2000f121862 */
[----:B------:R-:W-:-:S03]  /*21440*/  IMAD.WIDE R24, R17, 0x4, R62 ;  /* 0x0000000411187825 */ /* 0x000fc600078e023e */
[----:B------:R1:W-:Y:S04]  /*21450*/  STL.64 [R1+0x2bf8], R14 ;  /* 0x002bf80e01007387 */ /* 0x0003e80000100a00 */
[----:B------:R1:W-:Y:S02]  /*21460*/  LDGSTS.E [R4+0x1d280], desc[UR34][R20.64], !P6 ;  /* 0x1d28000014047fae */ /* 0x0003e4000f121862 */
[C---:B-1----:R-:W-:Y:S02]  /*21470*/  IMAD.WIDE R22, R17.reuse, 0x4, R64 ;  /* 0x0000000411167825 */ /* 0x042fe400078e0240 */
[----:B------:R1:W-:Y:S04]  /*21480*/  LDGSTS.E [R4+0x1d300], desc[UR34][R18.64], !P6 ;  /* 0x1d30000012047fae */ /* 0x0003e8000f121862 */
[----:B------:R-:W-:Y:S01]  /*21490*/  STL.64 [R1+0x2c00], R30 ;  /* 0x002c001e01007387 */ /* 0x000fe20000100a00 */
[----:B------:R-:W-:-:S03]  /*214a0*/  IMAD.WIDE R20, R17, 0x4, R66 ;  /* 0x0000000411147825 */ /* 0x000fc600078e0242 */
[----:B------:R1:W-:Y:S04]  /*214b0*/  LDGSTS.E [R4+0x1d380], desc[UR34][R14.64], !P6 ;  /* 0x1d3800000e047fae */ /* 0x0003e8000f121862 */
[----:B------:R-:W-:Y:S01]  /*214c0*/  STL.64 [R1+0x2c08], R28 ;  /* 0x002c081c01007387 */ /* 0x000fe20000100a00 */
[----:B-1----:R-:W-:-:S03]  /*214d0*/  IMAD.WIDE R18, R17, 0x4, R68 ;  /* 0x0000000411127825 */ /* 0x002fc600078e0244 */
[----:B------:R-:W-:Y:S01]  /*214e0*/  STL.64 [R1+0x2c10], R26 ;  /* 0x002c101a01007387 */ /* 0x000fe20000100a00 */
[----:B------:R-:W-:-:S03]  /*214f0*/  IMAD.WIDE R14, R17, 0x4, R70 ;  /* 0x00000004110e7825 */ /* 0x000fc600078e0246 */
[----:B------:R1:W-:Y:S04]  /*21500*/  STL.64 [R1+0x2c18], R24 ;  /* 0x002c181801007387 */ /* 0x0003e80000100a00 */
[----:B------:R-:W-:Y:S04]  /*21510*/  STL.64 [R1+0x2c20], R22 ;  /* 0x002c201601007387 */ /* 0x000fe80000100a00 */
[----:B------:R3:W-:Y:S04]  /*21520*/  LDGSTS.E [R4+0x1e000], desc[UR34][R30.64], !P1 ;  /* 0x1e0000001e047fae */ /* 0x0007e8000c921862 */
[----:B------:R1:W-:Y:S04]  /*21530*/  STL.64 [R1+0x2c28], R20 ;  /* 0x002c281401007387 */ /* 0x0003e80000100a00 */
[----:B------:R-:W-:Y:S04]  /*21540*/  LDGSTS.E [R4+0x1e080], desc[UR34][R28.64], !P1 ;  /* 0x1e0800001c047fae */ /* 0x000fe8000c921862 */
[----:B------:R3:W-:Y:S04]  /*21550*/  STL.64 [R1+0x2c30], R18 ;  /* 0x002c301201007387 */ /* 0x0007e80000100a00 */
[----:B------:R-:W-:Y:S04]  /*21560*/  LDGSTS.E [R4+0x1e100], desc[UR34][R26.64], !P1 ;  /* 0x1e1000001a047fae */ /* 0x000fe8000c921862 */
[----:B------:R3:W-:Y:S04]  /*21570*/  STL.64 [R1+0x2c38], R14 ;  /* 0x002c380e01007387 */ /* 0x0007e80000100a00 */
[----:B------:R-:W-:Y:S04]  /*21580*/  LDGSTS.E [R4+0x1e180], desc[UR34][R24.64], !P1 ;  /* 0x1e18000018047fae */ /* 0x000fe8000c921862 */
[----:B------:R4:W-:Y:S04]  /*21590*/  LDGSTS.E [R4+0x1e200], desc[UR34][R22.64], !P1 ;  /* 0x1e20000016047fae */ /* 0x0009e8000c921862 */
[----:B------:R-:W-:Y:S04]  /*215a0*/  LDGSTS.E [R4+0x1e280], desc[UR34][R20.64], !P1 ;  /* 0x1e28000014047fae */ /* 0x000fe8000c921862 */
[----:B-1----:R-:W2:Y:S04]  /*215b0*/  LDL.LU.64 R24, [R1+0xb00] ;  /* 0x000b000001187983 */ /* 0x002ea80000300a00 */
[----:B------:R-:W2:Y:S04]  /*215c0*/  LDL.LU.64 R28, [R1+0xaf8] ;  /* 0x000af800011c7983 */ /* 0x000ea80000300a00 */
[----:B------:R-:W2:Y:S04]  /*215d0*/  LDL.LU.64 R26, [R1+0xaf0] ;  /* 0x000af000011a7983 */ /* 0x000ea80000300a00 */
[----:B------:R-:W2:Y:S04]  /*215e0*/  LDL.LU.64 R20, [R1+0xae8] ;  /* 0x000ae80001147983 */ /* 0x000ea80000300a00 */
[----:B------:R-:W2:Y:S01]  /*215f0*/  LDL.LU.64 R246, [R1+0xae0] ;  /* 0x000ae00001f67983 */ /* 0x000ea20000300a00 */
[----:B------:R-:W-:-:S02]  /*21600*/  VIADD R10, R11, 0xffffff83 ;  /* 0xffffff830b0a7836 */ /* 0x000fc40000000000 */
[C---:B------:R-:W-:Y:S01]  /*21610*/  IMAD.WIDE R42, R17.reuse, 0x4, R88 ;  /* 0x00000004112a7825 */ /* 0x040fe200078e0258 */
[----:B------:R-:W-:Y:S01]  /*21620*/  LDGSTS.E [R4+0x1e300], desc[UR34][R18.64], !P1 ;  /* 0x1e30000012047fae */ /* 0x000fe2000c921862 */
[----:B------:R-:W1:Y:S01]  /*21630*/  LDC R11, c[0x0][0x230] ;  /* 0x00008c00ff0b7b82 */ /* 0x000e620000000800 */
[----:B------:R-:W-:Y:S01]  /*21640*/  ISETP.GE.U32.AND P5, PT, R10, 0x7fffff44, PT ;  /* 0x7fffff440a00780c */ /* 0x000fe20003fa6070 */
[C---:B------:R-:W-:Y:S01]  /*21650*/  IMAD.WIDE R40, R17.reuse, 0x4, R74 ;  /* 0x0000000411287825 */ /* 0x040fe200078e024a */
[----:B------:R-:W-:Y:S03]  /*21660*/  LDGSTS.E [R4+0x1e380], desc[UR34][R14.64], !P1 ;  /* 0x1e3800000e047fae */ /* 0x000fe6000c921862 */
[----:B------:R-:W-:-:S04]  /*21670*/  IMAD.WIDE R38, R17, 0x4, R76 ;  /* 0x0000000411267825 */ /* 0x000fc800078e024c */
[C---:B------:R-:W-:Y:S01]  /*21680*/  IMAD.WIDE R36, R17.reuse, 0x4, R78 ;  /* 0x0000000411247825 */ /* 0x040fe200078e024e */
[----:B---3--:R-:W3:Y:S03]  /*21690*/  LDL.LU.64 R18, [R1+0xad8] ;  /* 0x000ad80001127983 */ /* 0x008ee60000300a00 */
[C---:B------:R-:W-:Y:S01]  /*216a0*/  IMAD.WIDE R34, R17.reuse, 0x4, R80 ;  /* 0x0000000411227825 */ /* 0x040fe200078e0250 */
[----:B------:R-:W3:Y:S03]  /*216b0*/  LDL.LU.64 R14, [R1+0xad0] ;  /* 0x000ad000010e7983 */ /* 0x000ee60000300a00 */
[C---:B------:R-:W-:Y:S01]  /*216c0*/  IMAD.WIDE R32, R17.reuse, 0x4, R82 ;  /* 0x0000000411207825 */ /* 0x040fe200078e0252 */
[----:B------:R-:W-:Y:S04]  /*216d0*/  STL.64 [R1+0x2c40], R42 ;  /* 0x002c402a01007387 */ /* 0x000fe80000100a00 */
[----:B------:R1:W-:Y:S04]  /*216e0*/  STL.64 [R1+0x2c48], R40 ;  /* 0x002c482801007387 */ /* 0x0003e80000100a00 */
[----:B------:R-:W-:Y:S04]  /*216f0*/  STL.64 [R1+0x2c50], R38 ;  /* 0x002c502601007387 */ /* 0x000fe80000100a00 */
[----:B------:R-:W-:Y:S04]  /*21700*/  STL.64 [R1+0x2c58], R36 ;  /* 0x002c582401007387 */ /* 0x000fe80000100a00 */
[----:B------:R-:W-:Y:S04]  /*21710*/  STL.64 [R1+0x2c60], R34 ;  /* 0x002c602201007387 */ /* 0x000fe80000100a00 */
[----:B------:R-:W-:Y:S01]  /*21720*/  STL.64 [R1+0x2c68], R32 ;  /* 0x002c682001007387 */ /* 0x000fe20000100a00 */
[----:B------:R-:W-:-:S03]  /*21730*/  IMAD.WIDE R30, R17, 0x4, R84 ;  /* 0x00000004111e7825 */ /* 0x000fc600078e0254 */
[----:B------:R-:W3:Y:S01]  /*21740*/  LDL.LU.64 R248, [R1+0xac8] ;  /* 0x000ac80001f87983 */ /* 0x000ee20000300a00 */
[----:B----4-:R-:W-:-:S03]  /*21750*/  IMAD.WIDE R22, R17, 0x4, R86 ;  /* 0x0000000411167825 */ /* 0x010fc600078e0256 */
[----:B------:R-:W-:Y:S04]  /*21760*/  LDGSTS.E [R4+0x1f000], desc[UR34][R42.64], !P5 ;  /* 0x1f0000002a047fae */ /* 0x000fe8000e921862 */
[----:B------:R-:W-:Y:S04]  /*21770*/  LDGSTS.E [R4+0x1f080], desc[UR34][R40.64], !P5 ;  /* 0x1f08000028047fae */ /* 0x000fe8000e921862 */
[----:B------:R2:W-:Y:S04]  /*21780*/  LDGSTS.E [R4+0x1f100], desc[UR34][R38.64], !P5 ;  /* 0x1f10000026047fae */ /* 0x0005e8000e921862 */
[----:B------:R4:W-:Y:S04]  /*21790*/  LDGSTS.E [R4+0x1f180], desc[UR34][R36.64], !P5 ;  /* 0x1f18000024047fae */ /* 0x0009e8000e921862 */
[----:B------:R4:W-:Y:S04]  /*217a0*/  LDGSTS.E [R4+0x1f200], desc[UR34][R34.64], !P5 ;  /* 0x1f20000022047fae */ /* 0x0009e8000e921862 */
[----:B------:R-:W-:Y:S04]  /*217b0*/  STL.64 [R1+0x2c70], R30 ;  /* 0x002c701e01007387 */ /* 0x000fe80000100a00 */
[----:B------:R4:W-:Y:S04]  /*217c0*/  LDGSTS.E [R4+0x1f280], desc[UR34][R32.64], !P5 ;  /* 0x1f28000020047fae */ /* 0x0009e8000e921862 */
[----:B------:R4:W-:Y:S04]  /*217d0*/  STL.64 [R1+0x2c78], R22 ;  /* 0x002c781601007387 */ /* 0x0009e80000100a00 */
[----:B------:R2:W-:Y:S04]  /*217e0*/  LDGSTS.E [R4+0x1f300], desc[UR34][R30.64], !P5 ;  /* 0x1f3000001e047fae */ /* 0x0005e8000e921862 */
[----:B------:R3:W-:Y:S04]  /*217f0*/  LDGSTS.E [R4+0x1f380], desc[UR34][R22.64], !P5 ;  /* 0x1f38000016047fae */ /* 0x0007e8000e921862 */
[----:B-1----:R-:W3:Y:S04]  /*21800*/  LDL.LU.64 R40, [R1+0x9f8] ;  /* 0x0009f80001287983 */ /* 0x002ee80000300a00 */
[----:B----4-:R-:W4:Y:S04]  /*21810*/  LDL.LU.64 R22, [R1+0x9f0] ;  /* 0x0009f00001167983 */ /* 0x010f280000300a00 */
[----:B------:R1:W-:Y:S01]  /*21820*/  STL.64 [R1+0x5630], R4 ;  /* 0x0056300401007387 */ /* 0x0003e20000100a00 */
[----:B--2---:R-:W-:-:S03]  /*21830*/  IMAD.WIDE R38, R17, 0x4, R24 ;  /* 0x0000000411267825 */ /* 0x004fc600078e0218 */
[----:B------:R-:W2:Y:S01]  /*21840*/  LDL.LU.64 R24, [R1+0x9e8] ;  /* 0x0009e80001187983 */ /* 0x000ea20000300a00 */
[----:B------:R-:W-:-:S03]  /*21850*/  IMAD.WIDE R36, R17, 0x4, R28 ;  /* 0x0000000411247825 */ /* 0x000fc600078e021c */
[----:B------:R-:W-:Y:S01]  /*21860*/  STL.64 [R1+0x1248], R38 ;  /* 0x0012482601007387 */ /* 0x000fe20000100a00 */
[----:B------:R-:W-:-:S03]  /*21870*/  IMAD.WIDE R34, R17, 0x4, R26 ;  /* 0x0000000411227825 */ /* 0x000fc600078e021a */
[----:B------:R-:W2:Y:S01]  /*21880*/  LDL.LU.64 R28, [R1+0x9e0] ;  /* 0x0009e000011c7983 */ /* 0x000ea20000300a00 */
[----:B------:R-:W-:-:S03]  /*21890*/  IMAD.WIDE R32, R17, 0x4, R20 ;  /* 0x0000000411207825 */ /* 0x000fc600078e0214 */
[----:B------:R-:W-:Y:S01]  /*218a0*/  STL.64 [R1+0x1240], R36 ;  /* 0x0012402401007387 */ /* 0x000fe20000100a00 */
[----:B------:R-:W-:-:S03]  /*218b0*/  IMAD.WIDE R30, R17, 0x4, R246 ;  /* 0x00000004111e7825 */ /* 0x000fc600078e02f6 */
[----:B------:R-:W-:Y:S04]  /*218c0*/  STL.64 [R1+0x1238], R34 ;  /* 0x0012382201007387 */ /* 0x000fe80000100a00 */
[----:B------:R-:W2:Y:S04]  /*218d0*/  LDL.LU.64 R26, [R1+0x9d8] ;  /* 0x0009d800011a7983 */ /* 0x000ea80000300a00 */
[----:B------:R-:W-:Y:S04]  /*218e0*/  STL.64 [R1+0x1230], R32 ;  /* 0x0012302001007387 */ /* 0x000fe80000100a00 */
[----:B------:R-:W2:Y:S01]  /*218f0*/  LDL.LU.64 R246, [R1+0x9d0] ;  /* 0x0009d00001f67983 */ /* 0x000ea20000300a00 */
[----:B------:R-:W-:-:S02]  /*21900*/  VIADD R10, R13, 0xffffffbe ;  /* 0xffffffbe0d0a7836 */ /* 0x000fc40000000000 */
[C---:B---3--:R-:W-:Y:S01]  /*21910*/  IMAD.WIDE R20, R17.reuse, 0x4, R18 ;  /* 0x0000000411147825 */ /* 0x048fe200078e0212 */
[----:B------:R-:W-:Y:S01]  /*21920*/  STL.64 [R1+0x1228], R30 ;  /* 0x0012281e01007387 */ /* 0x000fe20000100a00 */
[----:B------:R-:W3:Y:S01]  /*21930*/  LDC R13, c[0x0][0x230] ;  /* 0x00008c00ff0d7b82 */ /* 0x000ee20000000800 */
[----:B------:R-:W-:Y:S01]  /*21940*/  ISETP.GE.U32.AND P4, PT, R10, 0x7fffff7f, PT ;  /* 0x7fffff7f0a00780c */ /* 0x000fe20003f86070 */
[C---:B------:R-:W-:Y:S02]  /*21950*/  IMAD.WIDE R18, R17.reuse, 0x4, R14 ;  /* 0x0000000411127825 */ /* 0x040fe400078e020e */
[----:B------:R-:W3:Y:S04]  /*21960*/  LDL.LU.64 R14, [R1+0x9c8] ;  /* 0x0009c800010e7983 */ /* 0x000ee80000300a00 */
[----:B------:R1:W-:Y:S06]  /*21970*/  STL.64 [R1+0x1220], R20 ;  /* 0x0012201401007387 */ /* 0x0003ec0000100a00 */
[----:B------:R4:W-:Y:S04]  /*21980*/  LDGSTS.E [R3+0x10400], desc[UR34][R38.64], !P4 ;  /* 0x1040000026037fae */ /* 0x0009e8000e121862 */
[----:B------:R2:W-:Y:S04]  /*21990*/  LDGSTS.E [R3+0x10480], desc[UR34][R36.64], !P4 ;  /* 0x1048000024037fae */ /* 0x0005e8000e121862 */
[----:B------:R2:W-:Y:S04]  /*219a0*/  LDGSTS.E [R3+0x10500], desc[UR34][R34.64], !P4 ;  /* 0x1050000022037fae */ /* 0x0005e8000e121862 */
[----:B------:R-:W-:Y:S01]  /*219b0*/  LDGSTS.E [R3+0x10580], desc[UR34][R32.64], !P4 ;  /* 0x1058000020037fae */ /* 0x000fe2000e121862 */
[----:B-1----:R-:W-:-:S03]  /*219c0*/  IMAD.WIDE R4, R17, 0x4, R248 ;  /* 0x0000000411047825 */ /* 0x002fc600078e02f8 */
[----:B------:R-:W-:Y:S04]  /*219d0*/  LDGSTS.E [R3+0x10600], desc[UR34][R30.64], !P4 ;  /* 0x106000001e037fae */ /* 0x000fe8000e121862 */
[----:B------:R-:W3:Y:S04]  /*219e0*/  LDL.LU.64 R248, [R1+0x9c0] ;  /* 0x0009c00001f87983 */ /* 0x000ee80000300a00 */
[----:B------:R1:W-:Y:S04]  /*219f0*/  STL.64 [R1+0x10c8], R18 ;  /* 0x0010c81201007387 */ /* 0x0003e80000100a00 */
[----:B------:R3:W-:Y:S04]  /*21a00*/  STL.64 [R1+0xb00], R4 ;  /* 0x000b000401007387 */ /* 0x0007e80000100a00 */
[----:B------:R-:W-:Y:S04]  /*21a10*/  LDGSTS.E [R3+0x10680], desc[UR34][R20.64], !P4 ;  /* 0x1068000014037fae */ /* 0x000fe8000e121862 */
[----:B------:R-:W-:Y:S01]  /*21a20*/  LDGSTS.E [R3+0x10700], desc[UR34][R18.64], !P4 ;  /* 0x1070000012037fae */ /* 0x000fe2000e121862 */
[----:B------:R-:W-:-:S03]  /*21a30*/  IMAD.WIDE R40, R17, 0x4, R40 ;  /* 0x0000000411287825 */ /* 0x000fc600078e0228 */
[----:B------:R-:W3:Y:S04]  /*21a40*/  LDL.LU.64 R20, [R1+0x8f8] ;  /* 0x0008f80001147983 */ /* 0x000ee80000300a00 */
[----:B-1----:R-:W3:Y:S01]  /*21a50*/  LDL.LU.64 R18, [R1+0x8f0] ;  /* 0x0008f00001127983 */ /* 0x002ee20000300a00 */
[----:B----4-:R-:W-:-:S03]  /*21a60*/  IMAD.WIDE R38, R17, 0x4, R22 ;  /* 0x0000000411267825 */ /* 0x010fc600078e0216 */
[----:B------:R-:W4:Y:S04]  /*21a70*/  LDL.LU.64 R32, [R1+0x8e8] ;  /* 0x0008e80001207983 */ /* 0x000f280000300a00 */
[----:B------:R-:W4:Y:S04]  /*21a80*/  LDL.LU.64 R30, [R1+0x8e0] ;  /* 0x0008e000011e7983 */ /* 0x000f280000300a00 */
[----:B------:R-:W-:Y:S04]  /*21a90*/  STL.64 [R1+0x1258], R40 ;  /* 0x0012582801007387 */ /* 0x000fe80000100a00 */
[----:B------:R-:W-:Y:S04]  /*21aa0*/  STL.64 [R1+0x1268], R38 ;  /* 0x0012682601007387 */ /* 0x000fe80000100a00 */
[----:B------:R-:W4:Y:S01]  /*21ab0*/  LDL.LU.64 R22, [R1+0x8d8] ;  /* 0x0008d80001167983 */ /* 0x000f220000300a00 */
[----:B------:R-:W-:-:S02]  /*21ac0*/  VIADD R10, R12, 0xffffffba ;  /* 0xffffffba0c0a7836 */ /* 0x000fc40000000000 */
[----:B------:R-:W1:Y:S01]  /*21ad0*/  LDC R12, c[0x0][0x230] ;  /* 0x00008c00ff0c7b82 */ /* 0x000e620000000800 */
[----:B------:R3:W-:Y:S01]  /*21ae0*/  LDGSTS.E [R3+0x10780], desc[UR34][R4.64], !P4 ;  /* 0x1078000004037fae */ /* 0x0007e2000e121862 */
[----:B--2---:R-:W-:-:S03]  /*21af0*/  IMAD.WIDE R36, R17, 0x4, R24 ;  /* 0x0000000411247825 */ /* 0x004fc600078e0218 */
[----:B------:R-:W2:Y:S04]  /*21b00*/  LDL.LU.64 R24, [R1+0x8d0] ;  /* 0x0008d00001187983 */ /* 0x000ea80000300a00 */
[----:B------:R-:W-:Y:S01]  /*21b10*/  STL.64 [R1+0x1278], R36 ;  /* 0x0012782401007387 */ /* 0x000fe20000100a00 */
[----:B------:R-:W-:-:S04]  /*21b20*/  IMAD.WIDE R34, R17, 0x4, R28 ;  /* 0x0000000411227825 */ /* 0x000fc800078e021c */
[----:B------:R-:W-:-:S04]  /*21b30*/  IMAD.WIDE R28, R17, 0x4, R26 ;  /* 0x00000004111c7825 */ /* 0x000fc800078e021a */
[----:B------:R-:W-:Y:S02]  /*21b40*/  IMAD.WIDE R26, R17, 0x4, R246 ;  /* 0x00000004111a7825 */ /* 0x000fe400078e02f6 */
[----:B------:R-:W2:Y:S01]  /*21b50*/  LDL.LU.64 R246, [R1+0x8c8] ;  /* 0x0008c80001f67983 */ /* 0x000ea20000300a00 */
[----:B------:R-:W-:-:S03]  /*21b60*/  ISETP.GE.U32.AND P3, PT, R10, 0x7fffff7b, PT ;  /* 0x7fffff7b0a00780c */ /* 0x000fc60003f66070 */
[----:B------:R-:W-:Y:S04]  /*21b70*/  STL.64 [R1+0x1288], R34 ;  /* 0x0012882201007387 */ /* 0x000fe80000100a00 */
[----:B------:R-:W-:Y:S01]  /*21b80*/  STL.64 [R1+0x1298], R28 ;  /* 0x0012981c01007387 */ /* 0x000fe20000100a00 */
[----:B---3--:R-:W-:-:S03]  /*21b90*/  IMAD.WIDE R14, R17, 0x4, R14 ;  /* 0x00000004110e7825 */ /* 0x008fc600078e020e */
[----:B------:R3:W-:Y:S04]  /*21ba0*/  STL.64 [R1+0x12a8], R26 ;  /* 0x0012a81a01007387 */ /* 0x0007e80000100a00 */
[----:B------:R1:W-:Y:S04]  /*21bb0*/  LDGSTS.E [R3+0x11400], desc[UR34][R40.64], !P3 ;  /* 0x1140000028037fae */ /* 0x0003e8000d921862 */
[----:B------:R1:W-:Y:S04]  /*21bc0*/  LDGSTS.E [R3+0x11480], desc[UR34][R38.64], !P3 ;  /* 0x1148000026037fae */ /* 0x0003e8000d921862 */
[----:B------:R4:W-:Y:S04]  /*21bd0*/  LDGSTS.E [R3+0x11500], desc[UR34][R36.64], !P3 ;  /* 0x1150000024037fae */ /* 0x0009e8000d921862 */
[----:B------:R4:W-:Y:S04]  /*21be0*/  LDGSTS.E [R3+0x11580], desc[UR34][R34.64], !P3 ;  /* 0x1158000022037fae */ /* 0x0009e8000d921862 */
[----:B------:R-:W-:Y:S04]  /*21bf0*/  LDGSTS.E [R3+0x11600], desc[UR34][R28.64], !P3 ;  /* 0x116000001c037fae */ /* 0x000fe8000d921862 */
[----:B------:R-:W-:Y:S01]  /*21c00*/  LDGSTS.E [R3+0x11680], desc[UR34][R26.64], !P3 ;  /* 0x116800001a037fae */ /* 0x000fe2000d921862 */
[----:B------:R-:W-:-:S03]  /*21c10*/  IMAD.WIDE R4, R17, 0x4, R248 ;  /* 0x0000000411047825 */ /* 0x000fc600078e02f8 */
[----:B------:R-:W2:Y:S04]  /*21c20*/  LDL.LU.64 R248, [R1+0x8c0] ;  /* 0x0008c00001f87983 */ /* 0x000ea80000300a00 */
[----:B------:R1:W-:Y:S04]  /*21c30*/  STL.64 [R1+0x12b8], R14 ;  /* 0x0012b80e01007387 */ /* 0x0003e80000100a00 */
[----:B------:R2:W-:Y:S04]  /*21c40*/  STL.64 [R1+0x12c8], R4 ;  /* 0x0012c80401007387 */ /* 0x0005e80000100a00 */
[----:B---3--:R-:W3:Y:S04]  /*21c50*/  LDL.LU.64 R26, [R1+0x7f8] ;  /* 0x0007f800011a7983 */ /* 0x008ee80000300a00 */
[----:B------:R-:W-:Y:S04]  /*21c60*/  LDGSTS.E [R3+0x11700], desc[UR34][R14.64], !P3 ;  /* 0x117000000e037fae */ /* 0x000fe8000d921862 */
[----:B------:R-:W3:Y:S01]  /*21c70*/  LDL.LU.64 R28, [R1+0x7f0] ;  /* 0x0007f000011c7983 */ /* 0x000ee20000300a00 */
[----:B------:R-:W-:-:S02]  /*21c80*/  VIADD R10, R11, 0xffffffb6 ;  /* 0xffffffb60b0a7836 */ /* 0x000fc40000000000 */
[----:B------:R-:W3:Y:S01]  /*21c90*/  LDC R11, c[0x0][0x230] ;  /* 0x00008c00ff0b7b82 */ /* 0x000ee20000000800 */
[----:B------:R2:W-:Y:S04]  /*21ca0*/  LDGSTS.E [R3+0x11780], desc[UR34][R4.64], !P3 ;  /* 0x1178000004037fae */ /* 0x0005e8000d921862 */
[----:B-1----:R-:W3:Y:S01]  /*21cb0*/  LDL.LU.64 R14, [R1+0x7e8] ;  /* 0x0007e800010e7983 */ /* 0x002ee20000300a00 */
[----:B------:R-:W-:-:S03]  /*21cc0*/  IMAD.WIDE R40, R17, 0x4, R20 ;  /* 0x0000000411287825 */ /* 0x000fc600078e0214 */
[----:B------:R-:W3:Y:S01]  /*21cd0*/  LDL.LU.64 R20, [R1+0x7e0] ;  /* 0x0007e00001147983 */ /* 0x000ee20000300a00 */
[----:B------:R-:W-:-:S03]  /*21ce0*/  IMAD.WIDE R38, R17, 0x4, R18 ;  /* 0x0000000411267825 */ /* 0x000fc600078e0212 */
[----:B------:R-:W3:Y:S01]  /*21cf0*/  LDL.LU.64 R18, [R1+0x7d8] ;  /* 0x0007d80001127983 */ /* 0x000ee20000300a00 */
[----:B----4-:R-:W-:-:S03]  /*21d00*/  IMAD.WIDE R36, R17, 0x4, R32 ;  /* 0x0000000411247825 */ /* 0x010fc600078e0220 */
[----:B------:R-:W-:Y:S01]  /*21d10*/  STL.64 [R1+0x12d8], R40 ;  /* 0x0012d82801007387 */ /* 0x000fe20000100a00 */
[----:B------:R-:W-:-:S03]  /*21d20*/  IMAD.WIDE R34, R17, 0x4, R30 ;  /* 0x0000000411227825 */ /* 0x000fc600078e021e */
[----:B------:R3:W-:Y:S04]  /*21d30*/  STL.64 [R1+0x12e8], R38 ;  /* 0x0012e82601007387 */ /* 0x0007e80000100a00 */
[----:B------:R-:W-:Y:S01]  /*21d40*/  STL.64 [R1+0x12f8], R36 ;  /* 0x0012f82401007387 */ /* 0x000fe20000100a00 */
[----:B------:R-:W-:-:S03]  /*21d50*/  IMAD.WIDE R32, R17, 0x4, R22 ;  /* 0x0000000411207825 */ /* 0x000fc600078e0216 */
[----:B------:R-:W4:Y:S04]  /*21d60*/  LDL.LU.64 R22, [R1+0x7d0] ;  /* 0x0007d00001167983 */ /* 0x000f280000300a00 */
[----:B------:R-:W-:Y:S04]  /*21d70*/  STL.64 [R1+0x1308], R34 ;  /* 0x0013082201007387 */ /* 0x000fe80000100a00 */
[----:B------:R-:W-:Y:S01]  /*21d80*/  STL.64 [R1+0x1318], R32 ;  /* 0x0013182001007387 */ /* 0x000fe20000100a00 */
[----:B--2---:R-:W-:-:S04]  /*21d90*/  IMAD.WIDE R30, R17, 0x4, R24 ;  /* 0x00000004111e7825 */ /* 0x004fc800078e0218 */
[----:B------:R-:W-:Y:S02]  /*21da0*/  IMAD.WIDE R24, R17, 0x4, R246 ;  /* 0x0000000411187825 */ /* 0x000fe400078e02f6 */
[----:B------:R-:W2:Y:S01]  /*21db0*/  LDL.LU.64 R246, [R1+0x7c8] ;  /* 0x0007c80001f67983 */ /* 0x000ea20000300a00 */
[----:B------:R-:W-:-:S03]  /*21dc0*/  ISETP.GE.U32.AND P6, PT, R10, 0x7fffff77, PT ;  /* 0x7fffff770a00780c */ /* 0x000fc60003fc6070 */
[----:B------:R-:W-:Y:S10]  /*21dd0*/  STL.64 [R1+0x1328], R30 ;  /* 0x0013281e01007387 */ /* 0x000ff40000100a00 */
[----:B------:R-:W-:Y:S04]  /*21de0*/  LDGSTS.E [R3+0x12400], desc[UR34][R40.64], !P6 ;  /* 0x1240000028037fae */ /* 0x000fe8000f121862 */
[----:B------:R3:W-:Y:S04]  /*21df0*/  LDGSTS.E [R3+0x12480], desc[UR34][R38.64], !P6 ;  /* 0x1248000026037fae */ /* 0x0007e8000f121862 */
[----:B------:R1:W-:Y:S04]  /*21e00*/  LDGSTS.E [R3+0x12500], desc[UR34][R36.64], !P6 ;  /* 0x1250000024037fae */ /* 0x0003e8000f121862 */
[----:B------:R1:W-:Y:S04]  /*21e10*/  LDGSTS.E [R3+0x12580], desc[UR34][R34.64], !P6 ;  /* 0x1258000022037fae */ /* 0x0003e8000f121862 */
[----:B------:R1:W-:Y:S04]  /*21e20*/  LDGSTS.E [R3+0x12600], desc[UR34][R32.64], !P6 ;  /* 0x1260000020037fae */ /* 0x0003e8000f121862 */
[----:B------:R1:W-:Y:S01]  /*21e30*/  LDGSTS.E [R3+0x12680], desc[UR34][R30.64], !P6 ;  /* 0x126800001e037fae */ /* 0x0003e2000f121862 */
[----:B------:R-:W-:-:S03]  /*21e40*/  IMAD.WIDE R4, R17, 0x4, R248 ;  /* 0x0000000411047825 */ /* 0x000fc600078e02f8 */
[----:B------:R-:W-:Y:S04]  /*21e50*/  LDGSTS.E [R3+0x12700], desc[UR34][R24.64], !P6 ;  /* 0x1270000018037fae */ /* 0x000fe8000f121862 */
[----:B------:R-:W2:Y:S04]  /*21e60*/  LDL.LU.64 R248, [R1+0x7c0] ;  /* 0x0007c00001f87983 */ /* 0x000ea80000300a00 */
[----:B------:R1:W-:Y:S01]  /*21e70*/  STL.64 [R1+0x1338], R24 ;  /* 0x0013381801007387 */ /* 0x0003e20000100a00 */
[----:B---3--:R-:W-:-:S03]  /*21e80*/  IMAD.WIDE R38, R17, 0x4, R26 ;  /* 0x0000000411267825 */ /* 0x008fc600078e021a */
[----:B------:R3:W-:Y:S01]  /*21e90*/  STL.64 [R1+0x1348], R4 ;  /* 0x0013480401007387 */ /* 0x0007e20000100a00 */
[----:B------:R-:W-:-:S03]  /*21ea0*/  VIADD R10, R13, 0xffffffb2 ;  /* 0xffffffb20d0a7836 */ /* 0x000fc60000000000 */
[----:B------:R3:W-:Y:S01]  /*21eb0*/  LDGSTS.E [R3+0x12780], desc[UR34][R4.64], !P6 ;  /* 0x1278000004037fae */ /* 0x0007e2000f121862 */
[----:B------:R-:W3:Y:S03]  /*21ec0*/  LDC R13, c[0x0][0x230] ;  /* 0x00008c00ff0d7b82 */ /* 0x000ee60000000800 */
[----:B-1----:R-:W3:Y:S01]  /*21ed0*/  LDL.LU.64 R24, [R1+0x6f8] ;  /* 0x0006f80001187983 */ /* 0x002ee20000300a00 */
[----:B------:R-:W-:-:S03]  /*21ee0*/  IMAD.WIDE R36, R17, 0x4, R28 ;  /* 0x0000000411247825 */ /* 0x000fc600078e021c */
[----:B------:R-:W3:Y:S01]  /*21ef0*/  LDL.LU.64 R40, [R1+0x6f0] ;  /* 0x0006f00001287983 */ /* 0x000ee20000300a00 */
[----:B------:R-:W-:-:S03]  /*21f00*/  IMAD.WIDE R34, R17, 0x4, R14 ;  /* 0x0000000411227825 */ /* 0x000fc600078e020e */
[----:B------:R-:W3:Y:S04]  /*21f10*/  LDL.LU.64 R26, [R1+0x6e8] ;  /* 0x0006e800011a7983 */ /* 0x000ee80000300a00 */
[----:B------:R-:W-:Y:S04]  /*21f20*/  STL.64 [R1+0x1360], R38 ;  /* 0x0013602601007387 */ /* 0x000fe80000100a00 */
[----:B------:R-:W3:Y:S01]  /*21f30*/  LDL.LU.64 R14, [R1+0x6e0] ;  /* 0x0006e000010e7983 */ /* 0x000ee20000300a00 */
[----:B------:R-:W-:-:S03]  /*21f40*/  IMAD.WIDE R32, R17, 0x4, R20 ;  /* 0x0000000411207825 */ /* 0x000fc600078e0214 */
[----:B------:R-:W-:Y:S01]  /*21f50*/  STL.64 [R1+0x1378], R36 ;  /* 0x0013782401007387 */ /* 0x000fe20000100a00 */
[----:B------:R-:W-:-:S03]  /*21f60*/  IMAD.WIDE R30, R17, 0x4, R18 ;  /* 0x00000004111e7825 */ /* 0x000fc600078e0212 */
[----:B------:R-:W-:Y:S04]  /*21f70*/  STL.64 [R1+0x1530], R34 ;  /* 0x0015302201007387 */ /* 0x000fe80000100a00 */
[----:B------:R-:W3:Y:S04]  /*21f80*/  LDL.LU.64 R20, [R1+0x6d8] ;  /* 0x0006d80001147983 */ /* 0x000ee80000300a00 */
[----:B------:R-:W3:Y:S04]  /*21f90*/  LDL.LU.64 R18, [R1+0x6d0] ;  /* 0x0006d00001127983 */ /* 0x000ee80000300a00 */
[----:B------:R-:W-:Y:S04]  /*21fa0*/  STL.64 [R1+0x1558], R32 ;  /* 0x0015582001007387 */ /* 0x000fe80000100a00 */
[----:B------:R-:W-:Y:S01]  /*21fb0*/  STL.64 [R1+0x15c0], R30 ;  /* 0x0015c01e01007387 */ /* 0x000fe20000100a00 */
[----:B----4-:R-:W-:-:S04]  /*21fc0*/  IMAD.WIDE R28, R17, 0x4, R22 ;  /* 0x00000004111c7825 */ /* 0x010fc800078e0216 */
[----:B--2---:R-:W-:Y:S02]  /*21fd0*/  IMAD.WIDE R22, R17, 0x4, R246 ;  /* 0x0000000411167825 */ /* 0x004fe400078e02f6 */
[----:B------:R-:W2:Y:S01]  /*21fe0*/  LDL.LU.64 R246, [R1+0x6c8] ;  /* 0x0006c80001f67983 */ /* 0x000ea20000300a00 */
[----:B------:R-:W-:-:S03]  /*21ff0*/  ISETP.GE.U32.AND P1, PT, R10, 0x7fffff73, PT ;  /* 0x7fffff730a00780c */ /* 0x000fc60003f26070 */
[----:B------:R-:W-:Y:S04]  /*22000*/  STL.64 [R1+0x1688], R28 ;  /* 0x0016881c01007387 */ /* 0x000fe80000100a00 */
[----:B------:R1:W-:Y:S06]  /*22010*/  STL.64 [R1+0x16a8], R22 ;  /* 0x0016a81601007387 */ /* 0x0003ec0000100a00 */
[----:B------:R4:W-:Y:S04]  /*22020*/  LDGSTS.E [R3+0x13400], desc[UR34][R38.64], !P1 ;  /* 0x1340000026037fae */ /* 0x0009e8000c921862 */
[----:B------:R4:W-:Y:S04]  /*22030*/  LDGSTS.E [R3+0x13480], desc[UR34][R36.64], !P1 ;  /* 0x1348000024037fae */ /* 0x0009e8000c921862 */
[----:B------:R4:W-:Y:S04]  /*22040*/  LDGSTS.E [R3+0x13500], desc[UR34][R34.64], !P1 ;  /* 0x1350000022037fae */ /* 0x0009e8000c921862 */
[----:B------:R4:W-:Y:S04]  /*22050*/  LDGSTS.E [R3+0x13580], desc[UR34][R32.64], !P1 ;  /* 0x1358000020037fae */ /* 0x0009e8000c921862 */
[----:B------:R-:W-:Y:S04]  /*22060*/  LDGSTS.E [R3+0x13600], desc[UR34][R30.64], !P1 ;  /* 0x136000001e037fae */ /* 0x000fe8000c921862 */
[----:B------:R-:W-:Y:S04]  /*22070*/  LDGSTS.E [R3+0x13680], desc[UR34][R28.64], !P1 ;  /* 0x136800001c037fae */ /* 0x000fe8000c921862 */
[----:B------:R-:W-:Y:S01]  /*22080*/  LDGSTS.E [R3+0x13700], desc[UR34][R22.64], !P1 ;  /* 0x1370000016037fae */ /* 0x000fe2000c921862 */
[----:B---3--:R-:W-:-:S03]  /*22090*/  IMAD.WIDE R4, R17, 0x4, R248 ;  /* 0x0000000411047825 */ /* 0x008fc600078e02f8 */
[----:B------:R-:W3:Y:S04]  /*220a0*/  LDL.LU.64 R248, [R1+0x6c0] ;  /* 0x0006c00001f87983 */ /* 0x000ee80000300a00 */
[----:B------:R3:W-:Y:S04]  /*220b0*/  STL.64 [R1+0x16c8], R4 ;  /* 0x0016c80401007387 */ /* 0x0007e80000100a00 */
[----:B-1----:R-:W3:Y:S04]  /*220c0*/  LDL.LU.64 R22, [R1+0x5f8] ;  /* 0x0005f80001167983 */ /* 0x002ee80000300a00 */
[----:B------:R-:W3:Y:S01]  /*220d0*/  LDL.LU.64 R30, [R1+0x5f0] ;  /* 0x0005f000011e7983 */ /* 0x000ee20000300a00 */
[----:B------:R-:W-:-:S03]  /*220e0*/  IMAD.WIDE R42, R17, 0x4, R24 ;  /* 0x00000004112a7825 */ /* 0x000fc600078e0218 */
[----:B------:R-:W3:Y:S01]  /*220f0*/  LDL.LU.64 R24, [R1+0x5e8] ;  /* 0x0005e80001187983 */ /* 0x000ee20000300a00 */
[----:B------:R-:W-:-:S03]  /*22100*/  IMAD.WIDE R40, R17, 0x4, R40 ;  /* 0x0000000411287825 */ /* 0x000fc600078e0228 */
[----:B------:R-:W-:Y:S01]  /*22110*/  STL.64 [R1+0x16e8], R42 ;  /* 0x0016e82a01007387 */ /* 0x000fe20000100a00 */
[----:B----4-:R-:W-:-:S03]  /*22120*/  IMAD.WIDE R38, R17, 0x4, R26 ;  /* 0x0000000411267825 */ /* 0x010fc600078e021a */
[----:B------:R-:W4:Y:S04]  /*22130*/  LDL.LU.64 R28, [R1+0x5e0] ;  /* 0x0005e000011c7983 */ /* 0x000f280000300a00 */
[----:B------:R-:W4:Y:S01]  /*22140*/  LDL.LU.64 R26, [R1+0x5d8] ;  /* 0x0005d800011a7983 */ /* 0x000f220000300a00 */
[----:B------:R-:W-:-:S03]  /*22150*/  IMAD.WIDE R36, R17, 0x4, R14 ;  /* 0x0000000411247825 */ /* 0x000fc600078e020e */
[----:B------:R-:W-:Y:S04]  /*22160*/  STL.64 [R1+0x1708], R40 ;  /* 0x0017082801007387 */ /* 0x000fe80000100a00 */
[----:B------:R-:W4:Y:S04]  /*22170*/  LDL.LU.64 R14, [R1+0x5d0] ;  /* 0x0005d000010e7983 */ /* 0x000f280000300a00 */
[----:B------:R-:W-:Y:S01]  /*22180*/  STL.64 [R1+0x1728], R38 ;  /* 0x0017282601007387 */ /* 0x000fe20000100a00 */
[----:B------:R-:W-:-:S03]  /*22190*/  IMAD.WIDE R34, R17, 0x4, R20 ;  /* 0x0000000411227825 */ /* 0x000fc600078e0214 */
[----:B------:R-:W-:Y:S01]  /*221a0*/  STL.64 [R1+0x1748], R36 ;  /* 0x0017482401007387 */ /* 0x000fe20000100a00 */
[----:B------:R-:W-:-:S03]  /*221b0*/  IMAD.WIDE R32, R17, 0x4, R18 ;  /* 0x0000000411207825 */ /* 0x000fc600078e0212 */
[----:B------:R-:W4:Y:S04]  /*221c0*/  LDL.LU.64 R20, [R1+0x5c8] ;  /* 0x0005c80001147983 */ /* 0x000f280000300a00 */
[----:B------:R-:W-:Y:S01]  /*221d0*/  STL.64 [R1+0x1768], R34 ;  /* 0x0017682201007387 */ /* 0x000fe20000100a00 */
[----:B------:R-:W-:Y:S02]  /*221e0*/  VIADD R10, R12, 0xffffffae ;  /* 0xffffffae0c0a7836 */ /* 0x000fe40000000000 */
[----:B------:R-:W1:Y:S01]  /*221f0*/  LDC R12, c[0x0][0x230] ;  /* 0x00008c00ff0c7b82 */ /* 0x000e620000000800 */
[----:B------:R3:W-:Y:S01]  /*22200*/  LDGSTS.E [R3+0x13780], desc[UR34][R4.64], !P1 ;  /* 0x1378000004037fae */ /* 0x0007e2000c921862 */
[----:B--2---:R-:W-:-:S03]  /*22210*/  IMAD.WIDE R18, R17, 0x4, R246 ;  /* 0x0000000411127825 */ /* 0x004fc600078e02f6 */
[----:B------:R-:W2:Y:S01]  /*22220*/  LDL.LU.64 R246, [R1+0x5c0] ;  /* 0x0005c00001f67983 */ /* 0x000ea20000300a00 */
[----:B------:R-:W-:-:S03]  /*22230*/  ISETP.GE.U32.AND P5, PT, R10, 0x7fffff6f, PT ;  /* 0x7fffff6f0a00780c */ /* 0x000fc60003fa6070 */
[----:B------:R-:W-:Y:S04]  /*22240*/  STL.64 [R1+0x1788], R32 ;  /* 0x0017882001007387 */ /* 0x000fe80000100a00 */
[----:B------:R1:W-:Y:S06]  /*22250*/  STL.64 [R1+0x17a8], R18 ;  /* 0x0017a81201007387 */ /* 0x0003ec0000100a00 */
[----:B------:R-:W-:Y:S04]  /*22260*/  LDGSTS.E [R3+0x14400], desc[UR34][R42.64], !P5 ;  /* 0x144000002a037fae */ /* 0x000fe8000e921862 */
[----:B------:R-:W-:Y:S04]  /*22270*/  LDGSTS.E [R3+0x14480], desc[UR34][R40.64], !P5 ;  /* 0x1448000028037fae */ /* 0x000fe8000e921862 */
[----:B------:R1:W-:Y:S04]  /*22280*/  LDGSTS.E [R3+0x14500], desc[UR34][R38.64], !P5 ;  /* 0x1450000026037fae */ /* 0x0003e8000e921862 */
[----:B------:R1:W-:Y:S04]  /*22290*/  LDGSTS.E [R3+0x14580], desc[UR34][R36.64], !P5 ;  /* 0x1458000024037fae */ /* 0x0003e8000e921862 */
[----:B------:R1:W-:Y:S04]  /*222a0*/  LDGSTS.E [R3+0x14600], desc[UR34][R34.64], !P5 ;  /* 0x1460000022037fae */ /* 0x0003e8000e921862 */
[----:B------:R4:W-:Y:S04]  /*222b0*/  LDGSTS.E [R3+0x14680], desc[UR34][R32.64], !P5 ;  /* 0x1468000020037fae */ /* 0x0009e8000e921862 */
[----:B------:R-:W-:Y:S01]  /*222c0*/  LDGSTS.E [R3+0x14700], desc[UR34][R18.64], !P5 ;  /* 0x1470000012037fae */ /* 0x000fe2000e921862 */
[----:B---3--:R-:W-:-:S05]  /*222d0*/  IMAD.WIDE R4, R17, 0x4, R248 ;  /* 0x0000000411047825 */ /* 0x008fca00078e02f8 */
[----:B------:R2:W-:Y:S04]  /*222e0*/  STL.64 [R1+0x17c8], R4 ;  /* 0x0017c80401007387 */ /* 0x0005e80000100a00 */
[----:B-1----:R-:W3:Y:S01]  /*222f0*/  LDL.LU.64 R18, [R1+0x4f8] ;  /* 0x0004f80001127983 */ /* 0x002ee20000300a00 */
[----:B------:R-:W-:-:S03]  /*22300*/  IMAD.WIDE R38, R17, 0x4, R22 ;  /* 0x0000000411267825 */ /* 0x000fc600078e0216 */
[----:B------:R-:W3:Y:S01]  /*22310*/  LDL.LU.64 R40, [R1+0x4f0] ;  /* 0x0004f00001287983 */ /* 0x000ee20000300a00 */
[----:B------:R-:W-:-:S03]  /*22320*/  IMAD.WIDE R36, R17, 0x4, R30 ;  /* 0x0000000411247825 */ /* 0x000fc600078e021e */
[----:B------:R-:W3:Y:S01]  /*22330*/  LDL.LU.64 R248, [R1+0x4e8] ;  /* 0x0004e80001f87983 */ /* 0x000ee20000300a00 */
[----:B------:R-:W-:-:S03]  /*22340*/  IMAD.WIDE R34, R17, 0x4, R24 ;  /* 0x0000000411227825 */ /* 0x000fc600078e0218 */
[----:B------:R-:W3:Y:S01]  /*22350*/  LDL.LU.64 R22, [R1+0x4e0] ;  /* 0x0004e00001167983 */ /* 0x000ee20000300a00 */
[----:B----4-:R-:W-:-:S03]  /*22360*/  IMAD.WIDE R32, R17, 0x4, R28 ;  /* 0x0000000411207825 */ /* 0x010fc600078e021c */
[----:B------:R-:W-:Y:S01]  /*22370*/  STL.64 [R1+0x17e8], R38 ;  /* 0x0017e82601007387 */ /* 0x000fe20000100a00 */
[----:B------:R-:W-:-:S03]  /*22380*/  IMAD.WIDE R30, R17, 0x4, R26 ;  /* 0x00000004111e7825 */ /* 0x000fc600078e021a */
[----:B------:R-:W4:Y:S04]  /*22390*/  LDL.LU.64 R24, [R1+0x4d8] ;  /* 0x0004d80001187983 */ /* 0x000f280000300a00 */
[----:B------:R-:W-:Y:S01]  /*223a0*/  STL.64 [R1+0x1808], R36 ;  /* 0x0018082401007387 */ /* 0x000fe20000100a00 */
[----:B------:R-:W-:-:S03]  /*223b0*/  IMAD.WIDE R28, R17, 0x4, R14 ;  /* 0x00000004111c7825 */ /* 0x000fc600078e020e */
[----:B------:R1:W-:Y:S04]  /*223c0*/  STL.64 [R1+0x1828], R34 ;  /* 0x0018282201007387 */ /* 0x0003e80000100a00 */
[----:B------:R-:W4:Y:S04]  /*223d0*/  LDL.LU.64 R14, [R1+0x4d0] ;  /* 0x0004d000010e7983 */ /* 0x000f280000300a00 */
[----:B------:R1:W-:Y:S01]  /*223e0*/  STL.64 [R1+0x1848], R32 ;  /* 0x0018482001007387 */ /* 0x0003e20000100a00 */
[----:B------:R-:W-:-:S03]  /*223f0*/  IMAD.WIDE R26, R17, 0x4, R20 ;  /* 0x00000004111a7825 */ /* 0x000fc600078e0214 */
[----:B------:R3:W-:Y:S04]  /*22400*/  STL.64 [R1+0x1868], R30 ;  /* 0x0018681e01007387 */ /* 0x0007e80000100a00 */
[----:B------:R2:W-:Y:S04]  /*22410*/  LDGSTS.E [R3+0x14780], desc[UR34][R4.64], !P5 ;  /* 0x1478000004037fae */ /* 0x0005e8000e921862 */
[----:B------:R3:W-:Y:S04]  /*22420*/  STL.64 [R1+0x1928], R28 ;  /* 0x0019281c01007387 */ /* 0x0007e80000100a00 */
[----:B------:R-:W4:Y:S01]  /*22430*/  LDL.LU.64 R20, [R1+0x4c8] ;  /* 0x0004c80001147983 */ /* 0x000f220000300a00 */
[----:B--2---:R-:W-:-:S03]  /*22440*/  IMAD.WIDE R4, R17, 0x4, R246 ;  /* 0x0000000411047825 */ /* 0x004fc600078e02f6 */
[----:B------:R-:W2:Y:S01]  /*22450*/  LDL.LU.64 R246, [R1+0x4c0] ;  /* 0x0004c00001f67983 */ /* 0x000ea20000300a00 */
[----:B------:R-:W-:-:S03]  /*22460*/  VIADD R10, R11, 0xffffffaa ;  /* 0xffffffaa0b0a7836 */ /* 0x000fc60000000000 */
[----:B------:R4:W-:Y:S01]  /*22470*/  STL.64 [R1+0x1948], R26 ;  /* 0x0019481a01007387 */ /* 0x0009e20000100a00 */
[----:B------:R-:W2:Y:S01]  /*22480*/  LDC R11, c[0x0][0x230] ;  /* 0x00008c00ff0b7b82 */ /* 0x000ea20000000800 */
[----:B------:R-:W-:Y:S02]  /*22490*/  ISETP.GE.U32.AND P4, PT, R10, 0x7fffff6b, PT ;  /* 0x7fffff6b0a00780c */ /* 0x000fe40003f86070 */
[----:B------:R2:W-:Y:S11]  /*224a0*/  STL.64 [R1+0x1968], R4 ;  /* 0x0019680401007387 */ /* 0x0005f60000100a00 */
[----:B------:R3:W-:Y:S04]  /*224b0*/  LDGSTS.E [R3+0x15400], desc[UR34][R38.64], !P4 ;  /* 0x1540000026037fae */ /* 0x0007e8000e121862 */
[----:B------:R3:W-:Y:S04]  /*224c0*/  LDGSTS.E [R3+0x15480], desc[UR34][R36.64], !P4 ;  /* 0x1548000024037fae */ /* 0x0007e8000e121862 */
[----:B------:R-:W-:Y:S04]  /*224d0*/  LDGSTS.E [R3+0x15500], desc[UR34][R34.64], !P4 ;  /* 0x1550000022037fae */ /* 0x000fe8000e121862 */
[----:B------:R-:W-:Y:S04]  /*224e0*/  LDGSTS.E [R3+0x15580], desc[UR34][R32.64], !P4 ;  /* 0x1558000020037fae */ /* 0x000fe8000e121862 */
[----:B------:R-:W-:Y:S04]  /*224f0*/  LDGSTS.E [R3+0x15600], desc[UR34][R30.64], !P4 ;  /* 0x156000001e037fae */ /* 0x000fe8000e121862 */
[----:B-1----:R-:W2:Y:S04]  /*22500*/  LDL.LU.64 R34, [R1+0x3f8] ;  /* 0x0003f80001227983 */ /* 0x002ea80000300a00 */
[----:B------:R-:W2:Y:S01]  /*22510*/  LDL.LU.64 R32, [R1+0x3f0] ;  /* 0x0003f00001207983 */ /* 0x000ea20000300a00 */
[----:B---3--:R-:W-:-:S03]  /*22520*/  IMAD.WIDE R42, R17, 0x4, R18 ;  /* 0x00000004112a7825 */ /* 0x008fc600078e0212 */
[----:B------:R-:W3:Y:S01]  /*22530*/  LDL.LU.64 R30, [R1+0x3e8] ;  /* 0x0003e800011e7983 */ /* 0x000ee20000300a00 */
[----:B------:R-:W-:-:S03]  /*22540*/  IMAD.WIDE R40, R17, 0x4, R40 ;  /* 0x0000000411287825 */ /* 0x000fc600078e0228 */
[----:B------:R-:W-:Y:S01]  /*22550*/  STL.64 [R1+0x1980], R42 ;  /* 0x0019802a01007387 */ /* 0x000fe20000100a00 */
[----:B------:R-:W-:-:S03]  /*22560*/  IMAD.WIDE R38, R17, 0x4, R248 ;  /* 0x0000000411267825 */ /* 0x000fc600078e02f8 */
[----:B------:R-:W-:Y:S01]  /*22570*/  LDGSTS.E [R3+0x15680], desc[UR34][R28.64], !P4 ;  /* 0x156800001c037fae */ /* 0x000fe2000e121862 */
[----:B------:R-:W-:-:S03]  /*22580*/  IMAD.WIDE R36, R17, 0x4, R22 ;  /* 0x0000000411247825 */ /* 0x000fc600078e0216 */
[----:B------:R-:W3:Y:S04]  /*22590*/  LDL.LU.64 R18, [R1+0x3e0] ;  /* 0x0003e00001127983 */ /* 0x000ee80000300a00 */
[----:B------:R-:W-:Y:S04]  /*225a0*/  LDGSTS.E [R3+0x15700], desc[UR34][R26.64], !P4 ;  /* 0x157000001a037fae */ /* 0x000fe8000e121862 */
[----:B------:R-:W3:Y:S01]  /*225b0*/  LDL.LU.64 R28, [R1+0x3d8] ;  /* 0x0003d800011c7983 */ /* 0x000ee20000300a00 */
[----:B----4-:R-:W-:-:S03]  /*225c0*/  IMAD.WIDE R24, R17, 0x4, R24 ;  /* 0x0000000411187825 */ /* 0x010fc600078e0218 */
[----:B------:R1:W-:Y:S04]  /*225d0*/  STL.64 [R1+0x1998], R40 ;  /* 0x0019982801007387 */ /* 0x0003e80000100a00 */
[----:B------:R4:W-:Y:S01]  /*225e0*/  STL.64 [R1+0x19b0], R38 ;  /* 0x0019b02601007387 */ /* 0x0009e20000100a00 */
[----:B------:R-:W-:-:S03]  /*225f0*/  IMAD.WIDE R22, R17, 0x4, R14 ;  /* 0x0000000411167825 */ /* 0x000fc600078e020e */
[----:B------:R-:W3:Y:S04]  /*22600*/  LDL.LU.64 R26, [R1+0x3d0] ;  /* 0x0003d000011a7983 */ /* 0x000ee80000300a00 */
[----:B------:R4:W-:Y:S04]  /*22610*/  STL.64 [R1+0x19d8], R36 ;  /* 0x0019d82401007387 */ /* 0x0009e80000100a00 */
[----:B------:R-:W3:Y:S04]  /*22620*/  LDL.LU.64 R14, [R1+0x3c8] ;  /* 0x0003c800010e7983 */ /* 0x000ee80000300a00 */
[----:B------:R2:W-:Y:S04]  /*22630*/  LDGSTS.E [R3+0x15780], desc[UR34][R4.64], !P4 ;  /* 0x1578000004037fae */ /* 0x0005e8000e121862 */
[----:B------:R4:W-:Y:S04]  /*22640*/  STL.64 [R1+0x1a40], R24 ;  /* 0x001a401801007387 */ /* 0x0009e80000100a00 */
[----:B------:R3:W-:Y:S01]  /*22650*/  STL.64 [R1+0x1a58], R22 ;  /* 0x001a581601007387 */ /* 0x0007e20000100a00 */
[----:B--2---:R-:W-:-:S03]  /*22660*/  IMAD.WIDE R4, R17, 0x4, R246 ;  /* 0x0000000411047825 */ /* 0x004fc600078e02f6 */
[----:B------:R-:W2:Y:S01]  /*22670*/  LDL.LU.64 R246, [R1+0x3c0] ;  /* 0x0003c00001f67983 */ /* 0x000ea20000300a00 */
[----:B------:R-:W-:Y:S02]  /*22680*/  VIADD R10, R13, 0xffffffa6 ;  /* 0xffffffa60d0a7836 */ /* 0x000fe40000000000 */
[C---:B------:R-:W-:Y:S01]  /*22690*/  IMAD.WIDE R20, R17.reuse, 0x4, R20 ;  /* 0x0000000411147825 */ /* 0x040fe200078e0214 */
[----:B------:R-:W2:Y:S02]  /*226a0*/  LDC R13, c[0x0][0x230] ;  /* 0x00008c00ff0d7b82 */ /* 0x000ea40000000800 */
[----:B------:R-:W-:Y:S02]  /*226b0*/  ISETP.GE.U32.AND P3, PT, R10, 0x7fffff67, PT ;  /* 0x7fffff670a00780c */ /* 0x000fe40003f66070 */
[----:B------:R3:W-:Y:S04]  /*226c0*/  STL.64 [R1+0x1a70], R20 ;  /* 0x001a701401007387 */ /* 0x0007e80000100a00 */
[----:B------:R2:W-:Y:S07]  /*226d0*/  STL.64 [R1+0x1a88], R4 ;  /* 0x001a880401007387 */ /* 0x0005ee0000100a00 */
[----:B------:R-:W-:Y:S04]  /*226e0*/  LDGSTS.E [R3+0x16400], desc[UR34][R42.64], !P3 ;  /* 0x164000002a037fae */ /* 0x000fe8000d921862 */
[----:B------:R-:W-:Y:S04]  /*226f0*/  LDGSTS.E [R3+0x16480], desc[UR34][R40.64], !P3 ;  /* 0x1648000028037fae */ /* 0x000fe8000d921862 */
[----:B------:R4:W-:Y:S04]  /*22700*/  LDGSTS.E [R3+0x16500], desc[UR34][R38.64], !P3 ;  /* 0x1650000026037fae */ /* 0x0009e8000d921862 */
[----:B------:R4:W-:Y:S04]  /*22710*/  LDGSTS.E [R3+0x16580], desc[UR34][R36.64], !P3 ;  /* 0x1658000024037fae */ /* 0x0009e8000d921862 */
[----:B-1----:R-:W2:Y:S04]  /*22720*/  LDL.LU.64 R40, [R1+0x2f8] ;  /* 0x0002f80001287983 */ /* 0x002ea80000300a00 */
[----:B------:R-:W-:Y:S01]  /*22730*/  LDGSTS.E [R3+0x16600], desc[UR34][R24.64], !P3 ;  /* 0x1660000018037fae */ /* 0x000fe2000d921862 */
[----:B----4-:R-:W-:-:S03]  /*22740*/  IMAD.WIDE R38, R17, 0x4, R34 ;  /* 0x0000000411267825 */ /* 0x010fc600078e0222 */
[----:B------:R-:W-:Y:S01]  /*22750*/  LDGSTS.E [R3+0x16680], desc[UR34][R22.64], !P3 ;  /* 0x1668000016037fae */ /* 0x000fe2000d921862 */
[----:B------:R-:W-:-:S03]  /*22760*/  IMAD.WIDE R36, R17, 0x4, R32 ;  /* 0x0000000411247825 */ /* 0x000fc600078e0220 */
[----:B------:R-:W-:Y:S04]  /*22770*/  LDGSTS.E [R3+0x16700], desc[UR34][R20.64], !P3 ;  /* 0x1670000014037fae */ /* 0x000fe8000d921862 */
[----:B------:R-:W4:Y:S04]  /*22780*/  LDL.LU.64 R24, [R1+0x2f0] ;  /* 0x0002f00001187983 */ /* 0x000f280000300a00 */
[----:B------:R-:W4:Y:S01]  /*22790*/  LDL.LU.64 R248, [R1+0x2e8] ;  /* 0x0002e80001f87983 */ /* 0x000f220000300a00 */
[----:B---3--:R-:W-:-:S03]  /*227a0*/  IMAD.WIDE R34, R17, 0x4, R30 ;  /* 0x0000000411227825 */ /* 0x008fc600078e021e */
[----:B------:R-:W3:Y:S01]  /*227b0*/  LDL.LU.64 R22, [R1+0x2e0] ;  /* 0x0002e00001167983 */ /* 0x000ee20000300a00 */
[----:B------:R-:W-:-:S03]  /*227c0*/  IMAD.WIDE R32, R17, 0x4, R18 ;  /* 0x0000000411207825 */ /* 0x000fc600078e0212 */
[----:B------:R-:W3:Y:S04]  /*227d0*/  LDL.LU.64 R20, [R1+0x2d8] ;  /* 0x0002d80001147983 */ /* 0x000ee80000300a00 */
[----:B------:R-:W-:Y:S01]  /*227e0*/  STL.64 [R1+0x1c00], R38 ;  /* 0x001c002601007387 */ /* 0x000fe20000100a00 */
[----:B------:R-:W-:-:S03]  /*227f0*/  IMAD.WIDE R30, R17, 0x4, R28 ;  /* 0x00000004111e7825 */ /* 0x000fc600078e021c */
[----:B------:R-:W3:Y:S04]  /*22800*/  LDL.LU.64 R18, [R1+0x2d0] ;  /* 0x0002d00001127983 */ /* 0x000ee80000300a00 */
[----:B------:R-:W-:Y:S01]  /*22810*/  STL.64 [R1+0x1c18], R36 ;  /* 0x001c182401007387 */ /* 0x000fe20000100a00 */
[----:B------:R-:W-:-:S03]  /*22820*/  IMAD.WIDE R28, R17, 0x4, R26 ;  /* 0x00000004111c7825 */ /* 0x000fc600078e021a */
[----:B------:R-:W-:Y:S04]  /*22830*/  STL.64 [R1+0x1c30], R34 ;  /* 0x001c302201007387 */ /* 0x000fe80000100a00 */
[----:B------:R-:W-:Y:S01]  /*22840*/  STL.64 [R1+0x1c48], R32 ;  /* 0x001c482001007387 */ /* 0x000fe20000100a00 */
[----:B------:R-:W-:-:S03]  /*22850*/  IMAD.WIDE R26, R17, 0x4, R14 ;  /* 0x00000004111a7825 */ /* 0x000fc600078e020e */
[----:B------:R2:W-:Y:S04]  /*22860*/  LDGSTS.E [R3+0x16780], desc[UR34][R4.64], !P3 ;  /* 0x1678000004037fae */ /* 0x0005e8000d921862 */
[----:B------:R-:W3:Y:S04]  /*22870*/  LDL.LU.64 R14, [R1+0x2c8] ;  /* 0x0002c800010e7983 */ /* 0x000ee80000300a00 */
[----:B------:R-:W-:Y:S04]  /*22880*/  STL.64 [R1+0x1c60], R30 ;  /* 0x001c601e01007387 */ /* 0x000fe80000100a00 */
[----:B------:R4:W-:Y:S04]  /*22890*/  STL.64 [R1+0x1c78], R28 ;  /* 0x001c781c01007387 */ /* 0x0009e80000100a00 */
[----:B------:R1:W-:Y:S01]  /*228a0*/  STL.64 [R1+0x1c90], R26 ;  /* 0x001c901a01007387 */ /* 0x0003e20000100a00 */
[----:B--2---:R-:W-:-:S03]  /*228b0*/  IMAD.WIDE R4, R17, 0x4, R246 ;  /* 0x0000000411047825 */ /* 0x004fc600078e02f6 */
[----:B------:R-:W2:Y:S01]  /*228c0*/  LDL.LU.64 R246, [R1+0x2c0] ;  /* 0x0002c00001f67983 */ /* 0x000ea20000300a00 */
[----:B------:R-:W-:-:S03]  /*228d0*/  VIADD R10, R12, 0xffffffa2 ;  /* 0xffffffa20c0a7836 */ /* 0x000fc60000000000 */
[----:B------:R2:W-:Y:S01]  /*228e0*/  STL.64 [R1+0x1ca8], R4 ;  /* 0x001ca80401007387 */ /* 0x0005e20000100a00 */
[----:B------:R-:W2:Y:S01]  /*228f0*/  LDC R12, c[0x0][0x230] ;  /* 0x00008c00ff0c7b82 */ /* 0x000ea20000000800 */
[----:B------:R-:W-:-:S13]  /*22900*/  ISETP.GE.U32.AND P6, PT, R10, 0x7fffff63, PT ;  /* 0x7fffff630a00780c */ /* 0x000fda0003fc6070 */
[----:B------:R-:W-:Y:S04]  /*22910*/  LDGSTS.E [R3+0x17400], desc[UR34][R38.64], !P6 ;  /* 0x1740000026037fae */ /* 0x000fe8000f121862 */
[----:B------:R-:W-:Y:S04]  /*22920*/  LDGSTS.E [R3+0x17480], desc[UR34][R36.64], !P6 ;  /* 0x1748000024037fae */ /* 0x000fe8000f121862 */
[----:B------:R-:W-:Y:S04]  /*22930*/  LDGSTS.E [R3+0x17500], desc[UR34][R34.64], !P6 ;  /* 0x1750000022037fae */ /* 0x000fe8000f121862 */
[----:B------:R-:W-:Y:S01]  /*22940*/  LDGSTS.E [R3+0x17580], desc[UR34][R32.64], !P6 ;  /* 0x1758000020037fae */ /* 0x000fe2000f121862 */
[----:B------:R-:W-:-:S03]  /*22950*/  IMAD.WIDE R40, R17, 0x4, R40 ;  /* 0x0000000411287825 */ /* 0x000fc600078e0228 */
[----:B------:R-:W-:Y:S04]  /*22960*/  LDGSTS.E [R3+0x17600], desc[UR34][R30.64], !P6 ;  /* 0x176000001e037fae */ /* 0x000fe8000f121862 */
[----:B------:R4:W-:Y:S04]  /*22970*/  LDGSTS.E [R3+0x17680], desc[UR34][R28.64], !P6 ;  /* 0x176800001c037fae */ /* 0x0009e8000f121862 */
[----:B------:R1:W-:Y:S04]  /*22980*/  LDGSTS.E [R3+0x17700], desc[UR34][R26.64], !P6 ;  /* 0x177000001a037fae */ /* 0x0003e8000f121862 */
[----:B------:R2:W-:Y:S01]  /*22990*/  LDGSTS.E [R3+0x17780], desc[UR34][R4.64], !P6 ;  /* 0x1778000004037fae */ /* 0x0005e2000f121862 */
[----:B----4-:R-:W-:-:S03]  /*229a0*/  IMAD.WIDE R28, R17, 0x4, R24 ;  /* 0x00000004111c7825 */ /* 0x010fc600078e0218 */
[----:B------:R-:W4:Y:S01]  /*229b0*/  LDL.LU.64 R24, [R1+0x1f8] ;  /* 0x0001f80001187983 */ /* 0x000f220000300a00 */
[----:B-1----:R-:W-:-:S03]  /*229c0*/  IMAD.WIDE R26, R17, 0x4, R248 ;  /* 0x00000004111a7825 */ /* 0x002fc600078e02f8 */
[----:B------:R-:W-:Y:S01]  /*229d0*/  STL.64 [R1+0x1d78], R40 ;  /* 0x001d782801007387 */ /* 0x000fe20000100a00 */
[----:B---3--:R-:W-:-:S03]  /*229e0*/  IMAD.WIDE R22, R17, 0x4, R22 ;  /* 0x0000000411167825 */ /* 0x008fc600078e0216 */
[----:B------:R-:W3:Y:S01]  /*229f0*/  LDL.LU.64 R248, [R1+0x1f0] ;  /* 0x0001f00001f87983 */ /* 0x000ee20000300a00 */
[----:B------:R-:W-:-:S03]  /*22a00*/  IMAD.WIDE R20, R17, 0x4, R20 ;  /* 0x0000000411147825 */ /* 0x000fc600078e0214 */
[----:B------:R1:W-:Y:S04]  /*22a10*/  STL.64 [R1+0x1df0], R28 ;  /* 0x001df01c01007387 */ /* 0x0003e80000100a00 */
[----:B------:R1:W-:Y:S01]  /*22a20*/  STL.64 [R1+0x1e28], R26 ;  /* 0x001e281a01007387 */ /* 0x0003e20000100a00 */
[----:B------:R-:W-:-:S03]  /*22a30*/  IMAD.WIDE R18, R17, 0x4, R18 ;  /* 0x0000000411127825 */ /* 0x000fc600078e0212 */
[----:B------:R-:W3:Y:S04]  /*22a40*/  LDL.LU.64 R38, [R1+0x1e8] ;  /* 0x0001e80001267983 */ /* 0x000ee80000300a00 */
[----:B------:R-:W3:Y:S04]  /*22a50*/  LDL.LU.64 R36, [R1+0x1e0] ;  /* 0x0001e00001247983 */ /* 0x000ee80000300a00 */
[----:B------:R1:W-:Y:S04]  /*22a60*/  STL.64 [R1+0x1e80], R22 ;  /* 0x001e801601007387 */ /* 0x0003e80000100a00 */
[----:B------:R4:W-:Y:S04]  /*22a70*/  STL.64 [R1+0x1ea8], R20 ;  /* 0x001ea81401007387 */ /* 0x0009e80000100a00 */
[----:B------:R-:W3:Y:S04]  /*22a80*/  LDL.LU.64 R34, [R1+0x1d8] ;  /* 0x0001d80001227983 */ /* 0x000ee80000300a00 */
[----:B------:R-:W3:Y:S04]  /*22a90*/  LDL.LU.64 R32, [R1+0x1d0] ;  /* 0x0001d00001207983 */ /* 0x000ee80000300a00 */
[----:B------:R3:W-:Y:S04]  /*22aa0*/  STL.64 [R1+0x1ef0], R18 ;  /* 0x001ef01201007387 */ /* 0x0007e80000100a00 */
[----:B------:R-:W3:Y:S01]  /*22ab0*/  LDL.LU.64 R30, [R1+0x1c8] ;  /* 0x0001c800011e7983 */ /* 0x000ee20000300a00 */
[----:B--2---:R-:W-:-:S03]  /*22ac0*/  IMAD.WIDE R4, R17, 0x4, R246 ;  /* 0x0000000411047825 */ /* 0x004fc600078e02f6 */
[----:B------:R-:W2:Y:S01]  /*22ad0*/  LDL.LU.64 R246, [R1+0x1c0] ;  /* 0x0001c00001f67983 */ /* 0x000ea20000300a00 */
[----:B------:R-:W-:Y:S02]  /*22ae0*/  VIADD R10, R11, 0xffffff9e ;  /* 0xffffff9e0b0a7836 */ /* 0x000fe40000000000 */
[----:B------:R-:W-:Y:S01]  /*22af0*/  IMAD.WIDE R14, R17, 0x4, R14 ;  /* 0x00000004110e7825 */ /* 0x000fe200078e020e */
[----:B------:R-:W2:Y:S02]  /*22b00*/  LDC R11, c[0x0][0x230] ;  /* 0x00008c00ff0b7b82 */ /* 0x000ea40000000800 */
[----:B------:R-:W-:Y:S01]  /*22b10*/  ISETP.GE.U32.AND P1, PT, R10, 0x7fffff5f, PT ;  /* 0x7fffff5f0a00780c */ /* 0x000fe20003f26070 */
[----:B------:R-:W-:Y:S01]  /*22b20*/  VIADD R10, R13, 0xffffff9a ;  /* 0xffffff9a0d0a7836 */ /* 0x000fe20000000000 */
[----:B------:R3:W-:Y:S04]  /*22b30*/  STL.64 [R1+0x1f28], R14 ;  /* 0x001f280e01007387 */ /* 0x0007e80000100a00 */
[----:B------:R-:W-:Y:S01]  /*22b40*/  STL.64 [R1+0x1f60], R4 ;  /* 0x001f600401007387 */ /* 0x000fe20000100a00 */
[----:B------:R-:W-:Y:S01]  /*22b50*/  ISETP.GE.U32.AND P5, PT, R10, 0x7fffff5b, PT ;  /* 0x7fffff5b0a00780c */ /* 0x000fe20003fa6070 */
[----:B------:R-:W2:Y:S05]  /*22b60*/  LDC R13, c[0x0][0x230] ;  /* 0x00008c00ff0d7b82 */ /* 0x000eaa0000000800 */
[----:B------:R-:W-:Y:S04]  /*22b70*/  LDGSTS.E [R3+0x18400], desc[UR34][R40.64], !P1 ;  /* 0x1840000028037fae */ /* 0x000fe8000c921862 */
[----:B------:R-:W-:Y:S04]  /*22b80*/  LDGSTS.E [R3+0x18480], desc[UR34][R28.64], !P1 ;  /* 0x184800001c037fae */ /* 0x000fe8000c921862 */
[----:B------:R-:W-:Y:S04]  /*22b90*/  LDGSTS.E [R3+0x18500], desc[UR34][R26.64], !P1 ;  /* 0x185000001a037fae */ /* 0x000fe8000c921862 */
[----:B------:R-:W-:Y:S04]  /*22ba0*/  LDGSTS.E [R3+0x18580], desc[UR34][R22.64], !P1 ;  /* 0x1858000016037fae */ /* 0x000fe8000c921862 */
[----:B-1----:R-:W2:Y:S04]  /*22bb0*/  LDL.LU.64 R28, [R1+0xf8] ;  /* 0x0000f800011c7983 */ /* 0x002ea80000300a00 */
[----:B------:R-:W2:Y:S04]  /*22bc0*/  LDL.LU.64 R26, [R1+0xf0] ;  /* 0x0000f000011a7983 */ /* 0x000ea80000300a00 */
[----:B------:R-:W2:Y:S04]  /*22bd0*/  LDL.LU.64 R40, [R1+0xe8] ;  /* 0x0000e80001287983 */ /* 0x000ea80000300a00 */
[----:B------:R-:W-:Y:S04]  /*22be0*/  LDGSTS.E [R3+0x18600], desc[UR34][R20.64], !P1 ;  /* 0x1860000014037fae */ /* 0x000fe8000c921862 */
[----:B------:R-:W2:Y:S01]  /*22bf0*/  LDL.LU.64 R22, [R1+0xe0] ;  /* 0x0000e00001167983 */ /* 0x000ea20000300a00 */
[----:B----4-:R-:W-:-:S03]  /*22c00*/  IMAD.WIDE R24, R17, 0x4, R24 ;  /* 0x0000000411187825 */ /* 0x010fc600078e0218 */
[----:B------:R-:W-:Y:S04]  /*22c10*/  LDGSTS.E [R3+0x18680], desc[UR34][R18.64], !P1 ;  /* 0x1868000012037fae */ /* 0x000fe8000c921862 */
[----:B------:R-:W4:Y:S01]  /*22c20*/  LDL.LU.64 R20, [R1+0xd8] ;  /* 0x0000d80001147983 */ /* 0x000f220000300a00 */
[----:B---3--:R-:W-:-:S03]  /*22c30*/  IMAD.WIDE R42, R17, 0x4, R248 ;  /* 0x00000004112a7825 */ /* 0x008fc600078e02f8 */
[----:B------:R-:W-:Y:S04]  /*22c40*/  LDGSTS.E [R3+0x18700], desc[UR34][R14.64], !P1 ;  /* 0x187000000e037fae */ /* 0x000fe8000c921862 */
[----:B------:R-:W3:Y:S01]  /*22c50*/  LDL.LU.64 R18, [R1+0xd0] ;  /* 0x0000d00001127983 */ /* 0x000ee20000300a00 */
[----:B------:R-:W-:-:S03]  /*22c60*/  IMAD.WIDE R38, R17, 0x4, R38 ;  /* 0x0000000411267825 */ /* 0x000fc600078e0226 */
[----:B------:R2:W-:Y:S01]  /*22c70*/  LDGSTS.E [R3+0x18780], desc[UR34][R4.64], !P1 ;  /* 0x1878000004037fae */ /* 0x0005e2000c921862 */
[----:B------:R-:W-:-:S03]  /*22c80*/  IMAD.WIDE R36, R17, 0x4, R36 ;  /* 0x0000000411247825 */ /* 0x000fc600078e0224 */
[----:B------:R-:W3:Y:S04]  /*22c90*/  LDL.LU.64 R14, [R1+0xc8] ;  /* 0x0000c800010e7983 */ /* 0x000ee80000300a00 */
[----:B------:R-:W3:Y:S04]  /*22ca0*/  LDL.LU.64 R248, [R1+0xc0] ;  /* 0x0000c00001f87983 */ /* 0x000ee80000300a00 */
[----:B------:R1:W-:Y:S01]  /*22cb0*/  STL.64 [R1+0x2080], R24 ;  /* 0x0020801801007387 */ /* 0x0003e20000100a00 */
[----:B------:R-:W-:-:S03]  /*22cc0*/  IMAD.WIDE R34, R17, 0x4, R34 ;  /* 0x0000000411227825 */ /* 0x000fc600078e0222 */
[----:B------:R-:W-:Y:S01]  /*22cd0*/  STL.64 [R1+0x2098], R42 ;  /* 0x0020982a01007387 */ /* 0x000fe20000100a00 */
[----:B------:R-:W-:-:S03]  /*22ce0*/  IMAD.WIDE R32, R17, 0x4, R32 ;  /* 0x0000000411207825 */ /* 0x000fc600078e0220 */
[----:B------:R-:W-:Y:S04]  /*22cf0*/  STL.64 [R1+0x20b0], R38 ;  /* 0x0020b02601007387 */ /* 0x000fe80000100a00 */
[----:B------:R-:W-:Y:S01]  /*22d00*/  STL.64 [R1+0x20c8], R36 ;  /* 0x0020c82401007387 */ /* 0x000fe20000100a00 */
[----:B------:R-:W-:-:S03]  /*22d10*/  IMAD.WIDE R30, R17, 0x4, R30 ;  /* 0x00000004111e7825 */ /* 0x000fc600078e021e */
[----:B------:R-:W-:Y:S04]  /*22d20*/  STL.64 [R1+0x20e0], R34 ;  /* 0x0020e02201007387 */ /* 0x000fe80000100a00 */
[----:B------:R-:W-:Y:S04]  /*22d30*/  LDGSTS.E [R3+0x19400], desc[UR34][R24.64], !P5 ;  /* 0x1940000018037fae */ /* 0x000fe8000e921862 */
[----:B------:R-:W-:Y:S01]  /*22d40*/  STL.64 [R1+0x20f8], R32 ;  /* 0x0020f82001007387 */ /* 0x000fe20000100a00 */
[----:B------:R-:W-:Y:S02]  /*22d50*/  VIADD R10, R12, 0xffffff96 ;  /* 0xffffff960c0a7836 */ /* 0x000fe40000000000 */
[----:B------:R-:W3:Y:S01]  /*22d60*/  LDC R12, c[0x0][0x230] ;  /* 0x00008c00ff0c7b82 */ /* 0x000ee20000000800 */
[----:B------:R-:W-:Y:S04]  /*22d70*/  LDGSTS.E [R3+0x19480], desc[UR34][R42.64], !P5 ;  /* 0x194800002a037fae */ /* 0x000fe8000e921862 */
[----:B-1----:R-:W3:Y:S04]  /*22d80*/  LDL.LU.64 R24, [R1+0x38] ;  /* 0x0000380001187983 */ /* 0x002ee80000300a00 */
[----:B------:R1:W-:Y:S01]  /*22d90*/  STL.64 [R1+0x2110], R30 ;  /* 0x0021101e01007387 */ /* 0x0003e20000100a00 */
[----:B--2---:R-:W-:Y:S01]  /*22da0*/  IMAD.WIDE R4, R17, 0x4, R246 ;  /* 0x0000000411047825 */ /* 0x004fe200078e02f6 */
[----:B------:R-:W-:-:S02]  /*22db0*/  ISETP.GE.U32.AND P4, PT, R10, 0x7fffff57, PT ;  /* 0x7fffff570a00780c */ /* 0x000fc40003f86070 */
[----:B------:R-:W2:Y:S01]  /*22dc0*/  LDL.LU.64 R246, [R1+0x30] ;  /* 0x0000300001f67983 */ /* 0x000ea20000300a00 */
[----:B------:R-:W-:-:S03]  /*22dd0*/  VIADD R10, R11, 0xffffff92 ;  /* 0xffffff920b0a7836 */ /* 0x000fc60000000000 */
[----:B------:R-:W-:Y:S01]  /*22de0*/  LDGSTS.E [R3+0x19500], desc[UR34][R38.64], !P5 ;  /* 0x1950000026037fae */ /* 0x000fe2000e921862 */
[----:B------:R-:W3:Y:S03]  /*22df0*/  LDC R11, c[0x0][0x230] ;  /* 0x00008c00ff0b7b82 */ /* 0x000ee60000000800 */
[----:B------:R-:W-:Y:S04]  /*22e00*/  LDGSTS.E [R3+0x19580], desc[UR34][R36.64], !P5 ;  /* 0x1958000024037fae */ /* 0x000fe8000e921862 */
[----:B------:R-:W-:Y:S04]  /*22e10*/  LDGSTS.E [R3+0x19600], desc[UR34][R34.64], !P5 ;  /* 0x1960000022037fae */ /* 0x000fe8000e921862 */
[----:B------:R-:W-:Y:S01]  /*22e20*/  LDGSTS.E [R3+0x19680], desc[UR34][R32.64], !P5 ;  /* 0x1968000020037fae */ /* 0x000fe2000e921862 */
[----:B------:R-:W-:-:S03]  /*22e30*/  ISETP.GE.U32.AND P3, PT, R10, 0x7fffff53, PT ;  /* 0x7fffff530a00780c */ /* 0x000fc60003f66070 */
[----:B------:R1:W-:Y:S01]  /*22e40*/  LDGSTS.E [R3+0x19700], desc[UR34][R30.64], !P5 ;  /* 0x197000001e037fae */ /* 0x0003e2000e921862 */
[----:B------:R-:W-:-:S03]  /*22e50*/  VIADD R10, R13, 0xffffff8e ;  /* 0xffffff8e0d0a7836 */ /* 0x000fc60000000000 */
[----:B------:R3:W-:Y:S01]  /*22e60*/  STL.64 [R1+0x2128], R4 ;  /* 0x0021280401007387 */ /* 0x0007e20000100a00 */
[----:B------:R-:W-:-:S03]  /*22e70*/  IMAD.WIDE R22, R17, 0x4, R22 ;  /* 0x0000000411167825 */ /* 0x000fc600078e0216 */
[----:B------:R3:W-:Y:S01]  /*22e80*/  LDGSTS.E [R3+0x19780], desc[UR34][R4.64], !P5 ;  /* 0x1978000004037fae */ /* 0x0007e2000e921862 */
[C---:B-1----:R-:W-:Y:S01]  /*22e90*/  IMAD.WIDE R30, R17.reuse, 0x4, R28 ;  /* 0x00000004111e7825 */ /* 0x042fe200078e021c */
[----:B------:R-:W1:Y:S03]  /*22ea0*/  LDC R13, c[0x0][0x230] ;  /* 0x00008c00ff0d7b82 */ /* 0x000e660000000800 */
[C---:B------:R-:W-:Y:S01]  /*22eb0*/  IMAD.WIDE R28, R17.reuse, 0x4, R26 ;  /* 0x00000004111c7825 */ /* 0x040fe200078e021a */
[----:B------:R-:W-:Y:S03]  /*22ec0*/  STL.64 [R1+0x2200], R30 ;  /* 0x0022001e01007387 */ /* 0x000fe60000100a00 */
[C---:B------:R-:W-:Y:S01]  /*22ed0*/  IMAD.WIDE R26, R17.reuse, 0x4, R40 ;  /* 0x00000004111a7825 */ /* 0x040fe200078e0228 */
[----:B------:R-:W-:Y:S03]  /*22ee0*/  STL.64 [R1+0x2218], R28 ;  /* 0x0022181c01007387 */ /* 0x000fe60000100a00 */
[C---:B----4-:R-:W-:Y:S01]  /*22ef0*/  IMAD.WIDE R20, R17.reuse, 0x4, R20 ;  /* 0x0000000411147825 */ /* 0x050fe200078e0214 */
[----:B------:R-:W-:Y:S03]  /*22f00*/  LDGSTS.E [R3+0x1a400], desc[UR34][R30.64], !P4 ;  /* 0x1a4000001e037fae */ /* 0x000fe6000e121862 */
[C---:B---3--:R-:W-:Y:S01]  /*22f10*/  IMAD.WIDE R18, R17.reuse, 0x4, R18 ;  /* 0x0000000411127825 */ /* 0x048fe200078e0212 */
[----:B------:R-:W-:Y:S03]  /*22f20*/  STL.64 [R1+0x2230], R26 ;  /* 0x0022301a01007387 */ /* 0x000fe60000100a00 */
[C---:B------:R-:W-:Y:S01]  /*22f30*/  IMAD.WIDE R14, R17.reuse, 0x4, R14 ;  /* 0x00000004110e7825 */ /* 0x040fe200078e020e */
[----:B------:R-:W-:Y:S03]  /*22f40*/  LDGSTS.E [R3+0x1a480], desc[UR34][R28.64], !P4 ;  /* 0x1a4800001c037fae */ /* 0x000fe6000e121862 */
[----:B------:R-:W-:Y:S01]  /*22f50*/  IMAD.WIDE R4, R17, 0x4, R248 ;  /* 0x0000000411047825 */ /* 0x000fe200078e02f8 */
[----:B------:R3:W-:Y:S01]  /*22f60*/  STL.64 [R1+0x2248], R22 ;  /* 0x0022481601007387 */ /* 0x0007e20000100a00 */
[----:B------:R-:W-:-:S03]  /*22f70*/  ISETP.GE.U32.AND P6, PT, R10, 0x7fffff4f, PT ;  /* 0x7fffff4f0a00780c */ /* 0x000fc60003fc6070 */
[----:B------:R-:W-:Y:S04]  /*22f80*/  LDGSTS.E [R3+0x1a500], desc[UR34][R26.64], !P4 ;  /* 0x1a5000001a037fae */ /* 0x000fe8000e121862 */
[----:B------:R4:W-:Y:S01]  /*22f90*/  STL.64 [R1+0x2260], R20 ;  /* 0x0022601401007387 */ /* 0x0009e20000100a00 */
[----:B------:R-:W-:Y:S02]  /*22fa0*/  VIADD R10, R12, 0xffffff8a ;  /* 0xffffff8a0c0a7836 */ /* 0x000fe40000000000 */
[C---:B------:R-:W-:Y:S01]  /*22fb0*/  IMAD.WIDE R38, R17.reuse, 0x4, R164 ;  /* 0x0000000411267825 */ /* 0x040fe200078e02a4 */
[----:B------:R1:W-:Y:S01]  /*22fc0*/  STL.64 [R1+0x2278], R18 ;  /* 0x0022781201007387 */ /* 0x0003e20000100a00 */
[----:B------:R-:W2:Y:S03]  /*22fd0*/  LDC R12, c[0x0][0x230] ;  /* 0x00008c00ff0c7b82 */ /* 0x000ea60000000800 */
[----:B------:R3:W-:Y:S04]  /*22fe0*/  LDGSTS.E [R3+0x1a580], desc[UR34][R22.64], !P4 ;  /* 0x1a58000016037fae */ /* 0x0007e8000e121862 */
[----:B------:R1:W-:Y:S04]  /*22ff0*/  STL.64 [R1+0x2290], R14 ;  /* 0x0022900e01007387 */ /* 0x0003e80000100a00 */
[----:B------:R4:W-:Y:S01]  /*23000*/  LDGSTS.E [R3+0x1a600], desc[UR34][R20.64], !P4 ;  /* 0x1a60000014037fae */ /* 0x0009e2000e121862 */
[----:B---3--:R-:W-:-:S03]  /*23010*/  IMAD.WIDE R22, R17, 0x4, R92 ;  /* 0x0000000411167825 */ /* 0x008fc600078e025c */
[----:B------:R3:W-:Y:S04]  /*23020*/  STL.64 [R1+0x2418], R4 ;  /* 0x0024180401007387 */ /* 0x0007e80000100a00 */
[----:B------:R1:W-:Y:S01]  /*23030*/  LDGSTS.E [R3+0x1a680], desc[UR34][R18.64], !P4 ;  /* 0x1a68000012037fae */ /* 0x0003e2000e121862 */
[----:B------:R-:W-:-:S03]  /*23040*/  IMAD.WIDE R28, R17, 0x4, R24 ;  /* 0x00000004111c7825 */ /* 0x000fc600078e0218 */
[----:B------:R3:W-:Y:S01]  /*23050*/  LDGSTS.E [R3+0x1a700], desc[UR34][R14.64], !P4 ;  /* 0x1a7000000e037fae */ /* 0x0007e2000e121862 */
[----:B------:R-:W-:-:S03]  /*23060*/  IMAD.WIDE R24, R17, 0x4, R90 ;  /* 0x0000000411187825 */ /* 0x000fc600078e025a */
[----:B------:R3:W-:Y:S01]  /*23070*/  STL.64 [R1+0x2438], R28 ;  /* 0x0024381c01007387 */ /* 0x0007e20000100a00 */
[----:B----4-:R-:W-:-:S03]  /*23080*/  IMAD.WIDE R20, R17, 0x4, R94 ;  /* 0x0000000411147825 */ /* 0x010fc600078e025e */
[----:B------:R4:W-:Y:S01]  /*23090*/  LDGSTS.E [R3+0x1a780], desc[UR34][R4.64], !P4 ;  /* 0x1a78000004037fae */ /* 0x0009e2000e121862 */
[----:B-1----:R-:W-:-:S03]  /*230a0*/  IMAD.WIDE R18, R17, 0x4, R96 ;  /* 0x0000000411127825 */ /* 0x002fc600078e0260 */
[----:B------:R1:W-:Y:S01]  /*230b0*/  LDGSTS.E [R3+0x1b400], desc[UR34][R28.64], !P3 ;  /* 0x1b4000001c037fae */ /* 0x0003e2000d921862 */
[----:B---3--:R-:W-:Y:S01]  /*230c0*/  IMAD.WIDE R14, R17, 0x4, R98 ;  /* 0x00000004110e7825 */ /* 0x008fe200078e0262 */
[----:B------:R-:W-:-:S03]  /*230d0*/  ISETP.GE.U32.AND P1, PT, R10, 0x7fffff4b, PT ;  /* 0x7fffff4b0a00780c */ /* 0x000fc60003f26070 */
[----:B----4-:R-:W-:-:S04]  /*230e0*/  IMAD.WIDE R4, R17, 0x4, R100 ;  /* 0x0000000411047825 */ /* 0x010fc800078e0264 */
[----:B-1----:R-:W-:-:S04]  /*230f0*/  IMAD.WIDE R28, R17, 0x4, R116 ;  /* 0x00000004111c7825 */ /* 0x002fc800078e0274 */
[----:B------:R-:W-:Y:S02]  /*23100*/  VIADD R10, R11, 0xffffff86 ;  /* 0xffffff860b0a7836 */ /* 0x000fe40000000000 */
[C---:B------:R-:W-:Y:S01]  /*23110*/  IMAD.WIDE R36, R17.reuse, 0x4, R150 ;  /* 0x0000000411247825 */ /* 0x040fe200078e0296 */
[----:B------:R-:W1:Y:S02]  /*23120*/  LDC R11, c[0x0][0x230] ;  /* 0x00008c00ff0b7b82 */ /* 0x000e640000000800 */
[----:B------:R-:W-:Y:S01]  /*23130*/  ISETP.GE.U32.AND P5, PT, R10, 0x7fffff47, PT ;  /* 0x7fffff470a00780c */ /* 0x000fe20003fa6070 */
[----:B------:R-:W-:-:S04]  /*23140*/  IMAD.WIDE R34, R17, 0x4, R152 ;  /* 0x0000000411227825 */ /* 0x000fc800078e0298 */
[----:B------:R-:W-:-:S04]  /*23150*/  IMAD.WIDE R32, R17, 0x4, R154 ;  /* 0x0000000411207825 */ /* 0x000fc800078e029a */
[----:B------:R-:W-:-:S04]  /*23160*/  IMAD.WIDE R30, R17, 0x4, R156 ;  /* 0x00000004111e7825 */ /* 0x000fc800078e029c */
[----:B--2---:R-:W-:-:S05]  /*23170*/  IMAD.WIDE R26, R17, 0x4, R246 ;  /* 0x00000004111a7825 */ /* 0x004fca00078e02f6 */
[----:B------:R2:W-:Y:S04]  /*23180*/  STL.64 [R1+0x2450], R26 ;  /* 0x0024501a01007387 */ /* 0x0005e80000100a00 */
[----:B------:R3:W-:Y:S04]  /*23190*/  STL.64 [R1+0x2668], R24 ;  /* 0x0026681801007387 */ /* 0x0007e80000100a00 */
        /* <DEDUP_REMOVED lines=10> */
[----:B----4-:R-:W-:-:S03]  /*23240*/  IMAD.WIDE R22, R17, 0x4, R106 ;  /* 0x0000000411167825 */ /* 0x010fc600078e026a */
[----:B------:R4:W-:Y:S04]  /*23250*/  STL.64 [R1+0x26e0], R4 ;  /* 0x0026e00401007387 */ /* 0x0009e80000100a00 */
[----:B------:R2:W-:Y:S01]  /*23260*/  LDGSTS.E [R3+0x1b680], desc[UR34][R18.64], !P3 ;  /* 0x1b68000012037fae */ /* 0x0005e2000d921862 */
[----:B-1----:R-:W-:-:S03]  /*23270*/  IMAD.WIDE R20, R17, 0x4, R108 ;  /* 0x0000000411147825 */ /* 0x002fc600078e026c */
[----:B------:R3:W-:Y:S04]  /*23280*/  LDGSTS.E [R3+0x1b700], desc[UR34][R14.64], !P3 ;  /* 0x1b7000000e037fae */ /* 0x0007e8000d921862 */
[----:B------:R1:W-:Y:S01]  /*23290*/  STL.64 [R1+0x26f8], R28 ;  /* 0x0026f81c01007387 */ /* 0x0003e20000100a00 */
[----:B--2---:R-:W-:-:S03]  /*232a0*/  IMAD.WIDE R18, R17, 0x4, R110 ;  /* 0x0000000411127825 */ /* 0x004fc600078e026e */
[----:B------:R4:W-:Y:S01]  /*232b0*/  LDGSTS.E [R3+0x1b780], desc[UR34][R4.64], !P3 ;  /* 0x1b78000004037fae */ /* 0x0009e2000d921862 */
[----:B---3--:R-:W-:-:S03]  /*232c0*/  IMAD.WIDE R14, R17, 0x4, R112 ;  /* 0x00000004110e7825 */ /* 0x008fc600078e0270 */
[----:B------:R2:W-:Y:S04]  /*232d0*/  STL.64 [R1+0x2710], R26 ;  /* 0x0027101a01007387 */ /* 0x0005e80000100a00 */
[----:B------:R3:W-:Y:S01]  /*232e0*/  STL.64 [R1+0x2728], R24 ;  /* 0x0027281801007387 */ /* 0x0007e20000100a00 */
[----:B----4-:R-:W-:-:S03]  /*232f0*/  IMAD.WIDE R4, R17, 0x4, R114 ;  /* 0x0000000411047825 */ /* 0x010fc600078e0272 */
[----:B------:R1:W-:Y:S04]  /*23300*/  LDGSTS.E [R3+0x1c400], desc[UR34][R28.64], !P6 ;  /* 0x1c4000001c037fae */ /* 0x0003e8000f121862 */
        /* <DEDUP_REMOVED lines=18> */
[----:B------:R4:W-:Y:S04]  /*23430*/  LDGSTS.E [R3+0x1c780], desc[UR34][R4.64], !P6 ;  /* 0x1c78000004037fae */ /* 0x0009e8000f121862 */
[----:B------:R2:W-:Y:S01]  /*23440*/  STL.64 [R1+0x2860], R26 ;  /* 0x0028601a01007387 */ /* 0x0005e20000100a00 */
[----:B---3--:R-:W-:-:S03]  /*23450*/  IMAD.WIDE R14, R17, 0x4, R128 ;  /* 0x00000004110e7825 */ /* 0x008fc600078e0280 */
        /* <DEDUP_REMOVED lines=19> */
[----:B------:R-:W-:Y:S01]  /*23590*/  STL.64 [R1+0x2b00], R28 ;  /* 0x002b001c01007387 */ /* 0x000fe20000100a00 */
[----:B--2---:R-:W-:-:S03]  /*235a0*/  IMAD.WIDE R18, R17, 0x4, R142 ;  /* 0x0000000411127825 */ /* 0x004fc600078e028e */
[----:B------:R4:W-:Y:S04]  /*235b0*/  LDGSTS.E [R3+0x1d780], desc[UR34][R4.64], !P1 ;  /* 0x1d78000004037fae */ /* 0x0009e8000c921862 */
[----:B------:R-:W-:Y:S01]  /*235c0*/  STL.64 [R1+0x2b10], R26 ;  /* 0x002b101a01007387 */ /* 0x000fe20000100a00 */
[----:B---3--:R-:W-:-:S03]  /*235d0*/  IMAD.WIDE R14, R17, 0x4, R144 ;  /* 0x00000004110e7825 */ /* 0x008fc600078e0290 */
[----:B------:R1:W-:Y:S01]  /*235e0*/  STL.64 [R1+0x2b20], R24 ;  /* 0x002b201801007387 */ /* 0x0003e20000100a00 */
[----:B----4-:R-:W-:-:S03]  /*235f0*/  IMAD.WIDE R4, R17, 0x4, R146 ;  /* 0x0000000411047825 */ /* 0x010fc600078e0292 */
[----:B------:R2:W-:Y:S04]  /*23600*/  STL.64 [R1+0x2b30], R22 ;  /* 0x002b301601007387 */ /* 0x0005e80000100a00 */
[----:B------:R3:W-:Y:S04]  /*23610*/  STL.64 [R1+0x2b40], R20 ;  /* 0x002b401401007387 */ /* 0x0007e80000100a00 */
[----:B------:R4:W-:Y:S04]  /*23620*/  STL.64 [R1+0x2b50], R18 ;  /* 0x002b501201007387 */ /* 0x0009e80000100a00 */
[----:B------:R4:W-:Y:S04]  /*23630*/  STL.64 [R1+0x2b60], R14 ;  /* 0x002b600e01007387 */ /* 0x0009e80000100a00 */
[----:B------:R4:W-:Y:S04]  /*23640*/  STL.64 [R1+0x2b70], R4 ;  /* 0x002b700401007387 */ /* 0x0009e80000100a00 */
[----:B------:R-:W4:Y:S04]  /*23650*/  LDL.LU.64 R40, [R1+0xac0] ;  /* 0x000ac00001287983 */ /* 0x000f280000300a00 */
[----:B------:R3:W-:Y:S04]  /*23660*/  LDGSTS.E [R3+0x1e400], desc[UR34][R28.64], !P5 ;  /* 0x1e4000001c037fae */ /* 0x0007e8000e921862 */
[----:B------:R4:W-:Y:S04]  /*23670*/  LDGSTS.E [R3+0x1e480], desc[UR34][R26.64], !P5 ;  /* 0x1e4800001a037fae */ /* 0x0009e8000e921862 */
[----:B------:R-:W4:Y:S04]  /*23680*/  LDL.LU.64 R248, [R1+0xab8] ;  /* 0x000ab80001f87983 */ /* 0x000f280000300a00 */
[----:B------:R-:W-:Y:S04]  /*23690*/  LDGSTS.E [R3+0x1e500], desc[UR34][R24.64], !P5 ;  /* 0x1e50000018037fae */ /* 0x000fe8000e921862 */
[----:B------:R-:W-:Y:S04]  /*236a0*/  LDGSTS.E [R3+0x1e580], desc[UR34][R22.64], !P5 ;  /* 0x1e58000016037fae */ /* 0x000fe8000e921862 */
[----:B------:R-:W-:Y:S04]  /*236b0*/  LDGSTS.E [R3+0x1e600], desc[UR34][R20.64], !P5 ;  /* 0x1e60000014037fae */ /* 0x000fe8000e921862 */
[----:B-1----:R-:W4:Y:S04]  /*236c0*/  LDL.LU.64 R24, [R1+0xab0] ;  /* 0x000ab00001187983 */ /* 0x002f280000300a00 */
[----:B--2---:R-:W2:Y:S01]  /*236d0*/  LDL.LU.64 R22, [R1+0xaa8] ;  /* 0x000aa80001167983 */ /* 0x004ea20000300a00 */
[----:B---3--:R-:W-:-:S03]  /*236e0*/  IMAD.WIDE R28, R17, 0x4, R158 ;  /* 0x00000004111c7825 */ /* 0x008fc600078e029e */
[----:B------:R-:W-:Y:S04]  /*236f0*/  LDGSTS.E [R3+0x1e680], desc[UR34][R18.64], !P5 ;  /* 0x1e68000012037fae */ /* 0x000fe8000e921862 */
[----:B------:R-:W3:Y:S04]  /*23700*/  LDL.LU.64 R20, [R1+0xaa0] ;  /* 0x000aa00001147983 */ /* 0x000ee80000300a00 */
[----:B------:R-:W-:Y:S04]  /*23710*/  LDGSTS.E [R3+0x1e700], desc[UR34][R14.64], !P5 ;  /* 0x1e7000000e037fae */ /* 0x000fe8000e921862 */
[----:B----4-:R-:W4:Y:S01]  /*23720*/  LDL.LU.64 R18, [R1+0xa98] ;  /* 0x000a980001127983 */ /* 0x010f220000300a00 */
[----:B------:R-:W-:-:S02]  /*23730*/  VIADD R10, R13, 0xffffff82 ;  /* 0xffffff820d0a7836 */ /* 0x000fc40000000000 */
[C---:B------:R-:W-:Y:S01]  /*23740*/  IMAD.WIDE R26, R17.reuse, 0x4, R160 ;  /* 0x00000004111a7825 */ /* 0x040fe200078e02a0 */
[----:B------:R1:W-:Y:S01]  /*23750*/  LDGSTS.E [R3+0x1e780], desc[UR34][R4.64], !P5 ;  /* 0x1e78000004037fae */ /* 0x0003e2000e921862 */
[----:B------:R-:W4:Y:S03]  /*23760*/  LDC R13, c[0x0][0x230] ;  /* 0x00008c00ff0d7b82 */ /* 0x000f260000000800 */
[----:B------:R-:W4:Y:S04]  /*23770*/  LDL.LU.64 R14, [R1+0xa90] ;  /* 0x000a9000010e7983 */ /* 0x000f280000300a00 */
[----:B------:R1:W-:Y:S04]  /*23780*/  STL.64 [R1+0x2b80], R38 ;  /* 0x002b802601007387 */ /* 0x0003e80000100a00 */
[----:B------:R1:W-:Y:S04]  /*23790*/  STL.64 [R1+0x2b90], R36 ;  /* 0x002b902401007387 */ /* 0x0003e80000100a00 */
[----:B------:R2:W-:Y:S04]  /*237a0*/  STL.64 [R1+0x2ba0], R34 ;  /* 0x002ba02201007387 */ /* 0x0005e80000100a00 */
[----:B------:R3:W-:Y:S04]  /*237b0*/  STL.64 [R1+0x2bb0], R32 ;  /* 0x002bb02001007387 */ /* 0x0007e80000100a00 */
[----:B------:R4:W-:Y:S04]  /*237c0*/  STL.64 [R1+0x2bc0], R30 ;  /* 0x002bc01e01007387 */ /* 0x0009e80000100a00 */
[----:B------:R4:W-:Y:S04]  /*237d0*/  STL.64 [R1+0x2bd0], R28 ;  /* 0x002bd01c01007387 */ /* 0x0009e80000100a00 */
[----:B------:R-:W4:Y:S01]  /*237e0*/  LDL.LU.64 R246, [R1+0xa88] ;  /* 0x000a880001f67983 */ /* 0x000f220000300a00 */
[----:B------:R-:W-:Y:S01]  /*237f0*/  ISETP.GE.U32.AND P4, PT, R10, 0x7fffff43, PT ;  /* 0x7fffff430a00780c */ /* 0x000fe20003f86070 */
[----:B-1----:R-:W-:-:S02]  /*23800*/  IMAD.WIDE R4, R17, 0x4, R162 ;  /* 0x0000000411047825 */ /* 0x002fc400078e02a2 */
[----:B------:R1:W-:Y:S02]  /*23810*/  STL.64 [R1+0x2be0], R26 ;  /* 0x002be01a01007387 */ /* 0x0003e40000100a00 */
[----:B------:R-:W-:Y:S02]  /*23820*/  VIADD R10, R12, 0xffffffbd ;  /* 0xffffffbd0c0a7836 */ /* 0x000fe40000000000 */
[----:B------:R1:W-:Y:S01]  /*23830*/  STL.64 [R1+0x2bf0], R4 ;  /* 0x002bf00401007387 */ /* 0x0003e20000100a00 */
[----:B------:R-:W1:Y:S02]  /*23840*/  LDC R12, c[0x0][0x230] ;  /* 0x00008c00ff0c7b82 */ /* 0x000e640000000800 */
[----:B------:R-:W-:-:S03]  /*23850*/  ISETP.GE.U32.AND P3, PT, R10, 0x7fffff7e, PT ;  /* 0x7fffff7e0a00780c */ /* 0x000fc60003f66070 */
[----:B------:R-:W-:Y:S04]  /*23860*/  LDGSTS.E [R3+0x1f400], desc[UR34][R38.64], !P4 ;  /* 0x1f40000026037fae */ /* 0x000fe8000e121862 */
[----:B------:R-:W-:Y:S04]  /*23870*/  LDGSTS.E [R3+0x1f480], desc[UR34][R36.64], !P4 ;  /* 0x1f48000024037fae */ /* 0x000fe8000e121862 */
[----:B------:R-:W-:Y:S04]  /*23880*/  LDGSTS.E [R3+0x1f500], desc[UR34][R34.64], !P4 ;  /* 0x1f50000022037fae */ /* 0x000fe8000e121862 */
[----:B------:R-:W-:Y:S04]  /*23890*/  LDGSTS.E [R3+0x1f580], desc[UR34][R32.64], !P4 ;  /* 0x1f58000020037fae */ /* 0x000fe8000e121862 */
[----:B------:R-:W-:Y:S04]  /*238a0*/  LDGSTS.E [R3+0x1f600], desc[UR34][R30.64], !P4 ;  /* 0x1f6000001e037fae */ /* 0x000fe8000e121862 */
[----:B------:R-:W-:Y:S04]  /*238b0*/  LDGSTS.E [R3+0x1f680], desc[UR34][R28.64], !P4 ;  /* 0x1f6800001c037fae */ /* 0x000fe8000e121862 */
[----:B------:R-:W-:Y:S04]  /*238c0*/  LDGSTS.E [R3+0x1f700], desc[UR34][R26.64], !P4 ;  /* 0x1f7000001a037fae */ /* 0x000fe8000e121862 */
[----:B------:R1:W-:Y:S01]  /*238d0*/  LDGSTS.E [R3+0x1f780], desc[UR34][R4.64], !P4 ;  /* 0x1f78000004037fae */ /* 0x0003e2000e121862 */
[----:B------:R-:W-:-:S05]  /*238e0*/  IMAD.WIDE R42, R17, 0x4, R40 ;  /* 0x00000004112a7825 */ /* 0x000fca00078e0228 */
[----:B------:R-:W-:Y:S04]  /*238f0*/  STL.64 [R1+0xaf8], R42 ;  /* 0x000af82a01007387 */ /* 0x000fe80000100a00 */
[----:B------:R-:W4:Y:S01]  /*23900*/  LDL.LU.64 R38, [R1+0x9b8] ;  /* 0x0009b80001267983 */ /* 0x000f220000300a00 */
[----:B------:R-:W-:-:S03]  /*23910*/  IMAD.WIDE R40, R17, 0x4, R248 ;  /* 0x0000000411287825 */ /* 0x000fc600078e02f8 */
[----:B------:R-:W-:Y:S04]  /*23920*/  LDGSTS.E [R2+0x10800], desc[UR34][R42.64], !P3 ;  /* 0x108000002a027fae */ /* 0x000fe8000d921862 */
[----:B------:R1:W-:Y:S04]  /*23930*/  STL.64 [R1+0xaf0], R40 ;  /* 0x000af02801007387 */ /* 0x0003e80000100a00 */
[----:B------:R-:W4:Y:S04]  /*23940*/  LDL.LU.64 R36, [R1+0x9b0] ;  /* 0x0009b00001247983 */ /* 0x000f280000300a00 */
[----:B------:R-:W-:Y:S01]  /*23950*/  LDGSTS.E [R2+0x10880], desc[UR34][R40.64], !P3 ;  /* 0x1088000028027fae */ /* 0x000fe2000d921862 */
[----:B------:R-:W-:-:S04]  /*23960*/  IMAD.WIDE R24, R17, 0x4, R24 ;  /* 0x0000000411187825 */ /* 0x000fc800078e0218 */
[C---:B--2---:R-:W-:Y:S01]  /*23970*/  IMAD.WIDE R22, R17.reuse, 0x4, R22 ;  /* 0x0000000411167825 */ /* 0x044fe200078e0216 */
[----:B------:R-:W-:Y:S04]  /*23980*/  STL.64 [R1+0xae8], R24 ;  /* 0x000ae81801007387 */ /* 0x000fe80000100a00 */
[----:B------:R-:W2:Y:S01]  /*23990*/  LDL.LU.64 R34, [R1+0x9a8] ;  /* 0x0009a80001227983 */ /* 0x000ea20000300a00 */
[----:B---3--:R-:W-:-:S03]  /*239a0*/  IMAD.WIDE R20, R17, 0x4, R20 ;  /* 0x0000000411147825 */ /* 0x008fc600078e0214 */
[----:B------:R3:W-:Y:S04]  /*239b0*/  STL.64 [R1+0xae0], R22 ;  /* 0x000ae01601007387 */ /* 0x0007e80000100a00 */
[----:B------:R-:W2:Y:S01]  /*239c0*/  LDL.LU.64 R32, [R1+0x9a0] ;  /* 0x0009a00001207983 */ /* 0x000ea20000300a00 */
[----:B----4-:R-:W-:-:S03]  /*239d0*/  IMAD.WIDE R18, R17, 0x4, R18 ;  /* 0x0000000411127825 */ /* 0x010fc600078e0212 */
[----:B------:R-:W4:Y:S04]  /*239e0*/  LDL.LU.64 R30, [R1+0x998] ;  /* 0x00099800011e7983 */ /* 0x000f280000300a00 */
[----:B------:R-:W4:Y:S01]  /*239f0*/  LDL.LU.64 R28, [R1+0x990] ;  /* 0x00099000011c7983 */ /* 0x000f220000300a00 */
[----:B------:R-:W-:-:S03]  /*23a00*/  IMAD.WIDE R14, R17, 0x4, R14 ;  /* 0x00000004110e7825 */ /* 0x000fc600078e020e */
[----:B------:R3:W-:Y:S04]  /*23a10*/  STL.64 [R1+0xad8], R20 ;  /* 0x000ad81401007387 */ /* 0x0007e80000100a00 */
[----:B-1----:R-:W4:Y:S04]  /*23a20*/  LDL.LU.64 R26, [R1+0x988] ;  /* 0x00098800011a7983 */ /* 0x002f280000300a00 */
[----:B------:R1:W-:Y:S04]  /*23a30*/  STL.64 [R1+0xad0], R18 ;  /* 0x000ad01201007387 */ /* 0x0003e80000100a00 */
[----:B------:R-:W4:Y:S04]  /*23a40*/  LDL.LU.64 R56, [R1+0x980] ;  /* 0x0009800001387983 */ /* 0x000f280000300a00 */
[----:B------:R1:W-:Y:S04]  /*23a50*/  STL.64 [R1+0xac8], R14 ;  /* 0x000ac80e01007387 */ /* 0x0003e80000100a00 */
[----:B------:R-:W-:Y:S04]  /*23a60*/  LDGSTS.E [R2+0x10900], desc[UR34][R24.64], !P3 ;  /* 0x1090000018027fae */ /* 0x000fe8000d921862 */
[----:B------:R-:W-:Y:S01]  /*23a70*/  LDGSTS.E [R2+0x10980], desc[UR34][R22.64], !P3 ;  /* 0x1098000016027fae */ /* 0x000fe2000d921862 */
[----:B------:R-:W-:-:S03]  /*23a80*/  IMAD.WIDE R4, R17, 0x4, R246 ;  /* 0x0000000411047825 */ /* 0x000fc600078e02f6 */
[----:B------:R-:W-:Y:S04]  /*23a90*/  LDGSTS.E [R2+0x10a00], desc[UR34][R20.64], !P3 ;  /* 0x10a0000014027fae */ /* 0x000fe8000d921862 */
[----:B------:R4:W-:Y:S04]  /*23aa0*/  STL.64 [R1+0xac0], R4 ;  /* 0x000ac00401007387 */ /* 0x0009e80000100a00 */
[----:B------:R-:W4:Y:S04]  /*23ab0*/  LDL.LU.64 R40, [R1+0x8b8] ;  /* 0x0008b80001287983 */ /* 0x000f280000300a00 */
[----:B------:R-:W4:Y:S04]  /*23ac0*/  LDL.LU.64 R248, [R1+0x8b0] ;  /* 0x0008b00001f87983 */ /* 0x000f280000300a00 */
[----:B---3--:R-:W3:Y:S04]  /*23ad0*/  LDL.LU.64 R22, [R1+0x8a8] ;  /* 0x0008a80001167983 */ /* 0x008ee80000300a00 */
[----:B------:R-:W-:Y:S04]  /*23ae0*/  LDGSTS.E [R2+0x10a80], desc[UR34][R18.64], !P3 ;  /* 0x10a8000012027fae */ /* 0x000fe8000d921862 */
[----:B------:R-:W3:Y:S04]  /*23af0*/  LDL.LU.64 R20, [R1+0x8a0] ;  /* 0x0008a00001147983 */ /* 0x000ee80000300a00 */
[----:B------:R-:W-:Y:S04]  /*23b00*/  LDGSTS.E [R2+0x10b00], desc[UR34][R14.64], !P3 ;  /* 0x10b000000e027fae */ /* 0x000fe8000d921862 */
[----:B-1----:R-:W3:Y:S01]  /*23b10*/  LDL.LU.64 R18, [R1+0x898] ;  /* 0x0008980001127983 */ /* 0x002ee20000300a00 */
[----:B------:R-:W-:-:S02]  /*23b20*/  VIADD R10, R11, 0xffffffb9 ;  /* 0xffffffb90b0a7836 */ /* 0x000fc40000000000 */
[----:B------:R-:W1:Y:S01]  /*23b30*/  LDC R11, c[0x0][0x230] ;  /* 0x00008c00ff0b7b82 */ /* 0x000e620000000800 */
[----:B------:R4:W-:Y:S04]  /*23b40*/  LDGSTS.E [R2+0x10b80], desc[UR34][R4.64], !P3 ;  /* 0x10b8000004027fae */ /* 0x0009e8000d921862 */
[----:B------:R-:W3:Y:S04]  /*23b50*/  LDL.LU.64 R14, [R1+0x890] ;  /* 0x00089000010e7983 */ /* 0x000ee80000300a00 */
[----:B------:R-:W3:Y:S04]  /*23b60*/  LDL.LU.64 R24, [R1+0x888] ;  /* 0x0008880001187983 */ /* 0x000ee80000300a00 */
[----:B------:R-:W3:Y:S01]  /*23b70*/  LDL.LU.64 R246, [R1+0x880] ;  /* 0x0008800001f67983 */ /* 0x000ee20000300a00 */
[----:B------:R-:W-:Y:S01]  /*23b80*/  ISETP.GE.U32.AND P6, PT, R10, 0x7fffff7a, PT ;  /* 0x7fffff7a0a00780c */ /* 0x000fe20003fc6070 */
[----:B------:R-:W-:-:S05]  /*23b90*/  IMAD.WIDE R38, R17, 0x4, R38 ;  /* 0x0000000411267825 */ /* 0x000fca00078e0226 */
[----:B------:R-:W-:Y:S07]  /*23ba0*/  STL.64 [R1+0xab8], R38 ;  /* 0x000ab82601007387 */ /* 0x000fee0000100a00 */
[----:B------:R-:W-:Y:S01]  /*23bb0*/  LDGSTS.E [R2+0x11800], desc[UR34][R38.64], !P6 ;  /* 0x1180000026027fae */ /* 0x000fe2000f121862 */
[----:B------:R-:W-:-:S05]  /*23bc0*/  IMAD.WIDE R36, R17, 0x4, R36 ;  /* 0x0000000411247825 */ /* 0x000fca00078e0224 */
[----:B------:R-:W-:Y:S04]  /*23bd0*/  STL.64 [R1+0xab0], R36 ;  /* 0x000ab02401007387 */ /* 0x000fe80000100a00 */
[----:B------:R1:W-:Y:S01]  /*23be0*/  LDGSTS.E [R2+0x11880], desc[UR34][R36.64], !P6 ;  /* 0x1188000024027fae */ /* 0x0003e2000f121862 */
[----:B--2---:R-:W-:-:S04]  /*23bf0*/  IMAD.WIDE R34, R17, 0x4, R34 ;  /* 0x0000000411227825 */ /* 0x004fc800078e0222 */
[C---:B------:R-:W-:Y:S01]  /*23c00*/  IMAD.WIDE R32, R17.reuse, 0x4, R32 ;  /* 0x0000000411207825 */ /* 0x040fe200078e0220 */
[----:B------:R-:W-:Y:S03]  /*23c10*/  STL.64 [R1+0xaa8], R34 ;  /* 0x000aa82201007387 */ /* 0x000fe60000100a00 */
[C---:B----4-:R-:W-:Y:S01]  /*23c20*/  IMAD.WIDE R30, R17.reuse, 0x4, R30 ;  /* 0x00000004111e7825 */ /* 0x050fe200078e021e */
[----:B------:R2:W-:Y:S03]  /*23c30*/  STL.64 [R1+0xaa0], R32 ;  /* 0x000aa02001007387 */ /* 0x0005e60000100a00 */
[C---:B------:R-:W-:Y:S01]  /*23c40*/  IMAD.WIDE R28, R17.reuse, 0x4, R28 ;  /* 0x00000004111c7825 */ /* 0x040fe200078e021c */
[----:B------:R4:W-:Y:S03]  /*23c50*/  STL.64 [R1+0xa98], R30 ;  /* 0x000a981e01007387 */ /* 0x0009e60000100a00 */
[C---:B------:R-:W-:Y:S01]  /*23c60*/  IMAD.WIDE R26, R17.reuse, 0x4, R26 ;  /* 0x00000004111a7825 */ /* 0x040fe200078e021a */
[----:B------:R1:W-:Y:S03]  /*23c70*/  STL.64 [R1+0xa90], R28 ;  /* 0x000a901c01007387 */ /* 0x0003e60000100a00 */
[C---:B------:R-:W-:Y:S01]  /*23c80*/  IMAD.WIDE R4, R17.reuse, 0x4, R56 ;  /* 0x0000000411047825 */ /* 0x040fe200078e0238 */
[----:B------:R1:W-:Y:S04]  /*23c90*/  STL.64 [R1+0xa88], R26 ;  /* 0x000a881a01007387 */ /* 0x0003e80000100a00 */
[----:B------:R1:W-:Y:S04]  /*23ca0*/  STL.64 [R1+0xa38], R4 ;  /* 0x000a380401007387 */ /* 0x0003e80000100a00 */
[----:B------:R1:W-:Y:S04]  /*23cb0*/  LDGSTS.E [R2+0x11900], desc[UR34][R34.64], !P6 ;  /* 0x1190000022027fae */ /* 0x0003e8000f121862 */
[----:B------:R1:W-:Y:S04]  /*23cc0*/  LDGSTS.E [R2+0x11980], desc[UR34][R32.64], !P6 ;  /* 0x1198000020027fae */ /* 0x0003e8000f121862 */
[----:B------:R1:W-:Y:S04]  /*23cd0*/  LDGSTS.E [R2+0x11a00], desc[UR34][R30.64], !P6 ;  /* 0x11a000001e027fae */ /* 0x0003e8000f121862 */
[----:B------:R1:W-:Y:S01]  /*23ce0*/  LDGSTS.E [R2+0x11a80], desc[UR34][R28.64], !P6 ;  /* 0x11a800001c027fae */ /* 0x0003e2000f121862 */
[----:B------:R-:W-:-:S03]  /*23cf0*/  IMAD.WIDE R164, R17, 0x4, R40 ;  /* 0x0000000411a47825 */ /* 0x000fc600078e0228 */
[----:B------:R-:W-:Y:S01]  /*23d00*/  LDGSTS.E [R2+0x11b00], desc[UR34][R26.64], !P6 ;  /* 0x11b000001a027fae */ /* 0x000fe2000f121862 */
[----:B---3--:R-:W-:-:S03]  /*23d10*/  IMAD.WIDE R158, R17, 0x4, R20 ;  /* 0x00000004119e7825 */ /* 0x008fc600078e0214 */
[----:B------:R3:W-:Y:S01]  /*23d20*/  LDGSTS.E [R2+0x11b80], desc[UR34][R4.64], !P6 ;  /* 0x11b8000004027fae */ /* 0x0007e2000f121862 */
[----:B------:R-:W-:-:S03]  /*23d30*/  IMAD.WIDE R156, R17, 0x4, R18 ;  /* 0x00000004119c7825 */ /* 0x000fc600078e0212 */
[----:B------:R-:W3:Y:S04]  /*23d40*/  LDL.LU.64 R18, [R1+0x7b8] ;  /* 0x0007b80001127983 */ /* 0x000ee80000300a00 */
[----:B------:R-:W3:Y:S04]  /*23d50*/  LDL.LU.64 R20, [R1+0x7b0] ;  /* 0x0007b00001147983 */ /* 0x000ee80000300a00 */
[----:B--2---:R-:W2:Y:S04]  /*23d60*/  LDL.LU.64 R32, [R1+0x7a8] ;  /* 0x0007a80001207983 */ /* 0x004ea80000300a00 */
[----:B----4-:R-:W4:Y:S01]  /*23d70*/  LDL.LU.64 R30, [R1+0x7a0] ;  /* 0x0007a000011e7983 */ /* 0x010f220000300a00 */
[----:B------:R-:W-:-:S03]  /*23d80*/  IMAD.WIDE R150, R17, 0x4, R246 ;  /* 0x0000000411967825 */ /* 0x000fc600078e02f6 */
[----:B-1----:R-:W4:Y:S04]  /*23d90*/  LDL.LU.64 R28, [R1+0x798] ;  /* 0x00079800011c7983 */ /* 0x002f280000300a00 */
[----:B------:R-:W4:Y:S01]  /*23da0*/  LDL.LU.64 R246, [R1+0x790] ;  /* 0x0007900001f67983 */ /* 0x000f220000300a00 */
[----:B------:R-:W-:-:S03]  /*23db0*/  IMAD.WIDE R154, R17, 0x4, R14 ;  /* 0x00000004119a7825 */ /* 0x000fc600078e020e */
[----:B------:R-:W4:Y:S01]  /*23dc0*/  LDL.LU.64 R14, [R1+0x788] ;  /* 0x00078800010e7983 */ /* 0x000f220000300a00 */
[----:B------:R-:W-:-:S03]  /*23dd0*/  IMAD.WIDE R162, R17, 0x4, R248 ;  /* 0x0000000411a27825 */ /* 0x000fc600078e02f8 */
[----:B------:R-:W4:Y:S01]  /*23de0*/  LDL.LU.64 R248, [R1+0x780] ;  /* 0x0007800001f87983 */ /* 0x000f220000300a00 */
[----:B------:R-:W-:-:S03]  /*23df0*/  IMAD.WIDE R160, R17, 0x4, R22 ;  /* 0x0000000411a07825 */ /* 0x000fc600078e0216 */
[----:B------:R-:W4:Y:S01]  /*23e00*/  LDL.LU.64 R40, [R1+0x6b8] ;  /* 0x0006b80001287983 */ /* 0x000f220000300a00 */
[----:B------:R-:W-:-:S03]  /*23e10*/  IMAD.WIDE R152, R17, 0x4, R24 ;  /* 0x0000000411987825 */ /* 0x000fc600078e0218 */
[----:B------:R-:W4:Y:S04]  /*23e20*/  LDL.LU.64 R26, [R1+0x6b0] ;  /* 0x0006b000011a7983 */ /* 0x000f280000300a00 */
[----:B------:R-:W4:Y:S04]  /*23e30*/  LDL.LU.64 R24, [R1+0x6a8] ;  /* 0x0006a80001187983 */ /* 0x000f280000300a00 */
        /* <DEDUP_REMOVED lines=8> */
[----:B------:R-:W4:Y:S01]  /*23ec0*/  LDL.LU.64 R22, [R1+0x6a0] ;  /* 0x0006a00001167983 */ /* 0x000f220000300a00 */
[----:B---3--:R-:W-:-:S04]  /*23ed0*/  IMAD.WIDE R18, R17, 0x4, R18 ;  /* 0x0000000411127825 */ /* 0x008fc800078e0212 */
[C---:B------:R-:W-:Y:S02]  /*23ee0*/  IMAD.WIDE R36, R17.reuse, 0x4, R20 ;  /* 0x0000000411247825 */ /* 0x040fe400078e0214 */
[----:B------:R-:W3:Y:S02]  /*23ef0*/  LDL.LU.64 R20, [R1+0x698] ;  /* 0x0006980001147983 */ /* 0x000ee40000300a00 */
[C---:B--2---:R-:W-:Y:S02]  /*23f00*/  IMAD.WIDE R34, R17.reuse, 0x4, R32 ;  /* 0x0000000411227825 */ /* 0x044fe400078e0220 */
[----:B------:R1:W-:Y:S02]  /*23f10*/  STL.64 [R1+0x1250], R18 ;  /* 0x0012501201007387 */ /* 0x0003e40000100a00 */
[C---:B----4-:R-:W-:Y:S02]  /*23f20*/  IMAD.WIDE R32, R17.reuse, 0x4, R30 ;  /* 0x0000000411207825 */ /* 0x050fe400078e021e */
[----:B------:R2:W-:Y:S02]  /*23f30*/  STL.64 [R1+0x1260], R36 ;  /* 0x0012602401007387 */ /* 0x0005e40000100a00 */
[----:B------:R-:W-:-:S02]  /*23f40*/  IMAD.WIDE R30, R17, 0x4, R28 ;  /* 0x00000004111e7825 */ /* 0x000fc400078e021c */
[----:B------:R4:W-:Y:S02]  /*23f50*/  STL.64 [R1+0x1270], R34 ;  /* 0x0012702201007387 */ /* 0x0009e40000100a00 */
[----:B------:R-:W-:Y:S02]  /*23f60*/  IMAD.WIDE R28, R17, 0x4, R246 ;  /* 0x00000004111c7825 */ /* 0x000fe400078e02f6 */
[----:B------:R-:W3:Y:S02]  /*23f70*/  LDL.LU.64 R246, [R1+0x690] ;  /* 0x0006900001f67983 */ /* 0x000ee40000300a00 */
[----:B------:R-:W-:Y:S02]  /*23f80*/  VIADD R10, R13, 0xffffffb5 ;  /* 0xffffffb50d0a7836 */ /* 0x000fe40000000000 */
[----:B------:R-:W-:Y:S01]  /*23f90*/  IMAD.WIDE R14, R17, 0x4, R14 ;  /* 0x00000004110e7825 */ /* 0x000fe200078e020e */
[----:B------:R-:W-:Y:S01]  /*23fa0*/  STL.64 [R1+0x1280], R32 ;  /* 0x0012802001007387 */ /* 0x000fe20000100a00 */
[----:B------:R-:W3:Y:S01]  /*23fb0*/  LDC R13, c[0x0][0x230] ;  /* 0x00008c00ff0d7b82 */ /* 0x000ee20000000800 */
[----:B------:R-:W-:Y:S01]  /*23fc0*/  ISETP.GE.U32.AND P1, PT, R10, 0x7fffff76, PT ;  /* 0x7fffff760a00780c */ /* 0x000fe20003f26070 */
[----:B------:R-:W-:-:S05]  /*23fd0*/  VIADD R10, R12, 0xffffffb1 ;  /* 0xffffffb10c0a7836 */ /* 0x000fca0000000000 */
[----:B------:R-:W-:Y:S01]  /*23fe0*/  ISETP.GE.U32.AND P5, PT, R10, 0x7fffff72, PT ;  /* 0x7fffff720a00780c */ /* 0x000fe20003fa6070 */
[C---:B------:R-:W-:Y:S01]  /*23ff0*/  IMAD.WIDE R4, R17.reuse, 0x4, R248 ;  /* 0x0000000411047825 */ /* 0x040fe200078e02f8 */
[----:B------:R4:W-:Y:S01]  /*24000*/  STL.64 [R1+0x1290], R30 ;  /* 0x0012901e01007387 */ /* 0x0009e20000100a00 */
[----:B------:R-:W3:Y:S04]  /*24010*/  LDC R12, c[0x0][0x230] ;  /* 0x00008c00ff0c7b82 */ /* 0x000ee80000000800 */
[----:B------:R-:W-:Y:S04]  /*24020*/  LDGSTS.E [R2+0x12800], desc[UR34][R164.64], !P1 ;  /* 0x12800000a4027fae */ /* 0x000fe8000c921862 */
[----:B------:R-:W-:Y:S04]  /*24030*/  LDGSTS.E [R2+0x12880], desc[UR34][R162.64], !P1 ;  /* 0x12880000a2027fae */ /* 0x000fe8000c921862 */
[----:B------:R-:W-:Y:S04]  /*24040*/  LDGSTS.E [R2+0x12900], desc[UR34][R160.64], !P1 ;  /* 0x12900000a0027fae */ /* 0x000fe8000c921862 */
[----:B------:R-:W-:Y:S04]  /*24050*/  LDGSTS.E [R2+0x12980], desc[UR34][R158.64], !P1 ;  /* 0x129800009e027fae */ /* 0x000fe8000c921862 */
[----:B------:R-:W-:Y:S04]  /*24060*/  LDGSTS.E [R2+0x12a00], desc[UR34][R156.64], !P1 ;  /* 0x12a000009c027fae */ /* 0x000fe8000c921862 */
[----:B------:R-:W-:Y:S04]  /*24070*/  LDGSTS.E [R2+0x12a80], desc[UR34][R154.64], !P1 ;  /* 0x12a800009a027fae */ /* 0x000fe8000c921862 */
[----:B------:R-:W-:Y:S04]  /*24080*/  LDGSTS.E [R2+0x12b00], desc[UR34][R152.64], !P1 ;  /* 0x12b0000098027fae */ /* 0x000fe8000c921862 */
[----:B------:R-:W-:Y:S04]  /*24090*/  LDGSTS.E [R2+0x12b80], desc[UR34][R150.64], !P1 ;  /* 0x12b8000096027fae */ /* 0x000fe8000c921862 */
[----:B------:R-:W-:Y:S04]  /*240a0*/  STL.64 [R1+0x12a0], R28 ;  /* 0x0012a01c01007387 */ /* 0x000fe80000100a00 */
[----:B------:R-:W-:Y:S01]  /*240b0*/  LDGSTS.E [R2+0x13800], desc[UR34][R18.64], !P5 ;  /* 0x1380000012027fae */ /* 0x000fe2000e921862 */
[----:B------:R-:W-:-:S03]  /*240c0*/  IMAD.WIDE R40, R17, 0x4, R40 ;  /* 0x0000000411287825 */ /* 0x000fc600078e0228 */
[----:B------:R2:W-:Y:S01]  /*240d0*/  LDGSTS.E [R2+0x13880], desc[UR34][R36.64], !P5 ;  /* 0x1388000024027fae */ /* 0x0005e2000e921862 */
[----:B------:R-:W-:-:S03]  /*240e0*/  IMAD.WIDE R38, R17, 0x4, R26 ;  /* 0x0000000411267825 */ /* 0x000fc600078e021a */
[----:B------:R4:W-:Y:S04]  /*240f0*/  LDGSTS.E [R2+0x13900], desc[UR34][R34.64], !P5 ;  /* 0x1390000022027fae */ /* 0x0009e8000e921862 */
[----:B-1----:R-:W3:Y:S04]  /*24100*/  LDL.LU.64 R18, [R1+0x688] ;  /* 0x0006880001127983 */ /* 0x002ee80000300a00 */
[----:B------:R1:W-:Y:S04]  /*24110*/  STL.64 [R1+0x12b0], R14 ;  /* 0x0012b00e01007387 */ /* 0x0003e80000100a00 */
[----:B------:R3:W-:Y:S04]  /*24120*/  STL.64 [R1+0x12c0], R4 ;  /* 0x0012c00401007387 */ /* 0x0007e80000100a00 */
[----:B------:R-:W3:Y:S01]  /*24130*/  LDL.LU.64 R56, [R1+0x680] ;  /* 0x0006800001387983 */ /* 0x000ee20000300a00 */
[----:B--2---:R-:W-:-:S03]  /*24140*/  IMAD.WIDE R36, R17, 0x4, R24 ;  /* 0x0000000411247825 */ /* 0x004fc600078e0218 */
[----:B------:R3:W-:Y:S04]  /*24150*/  LDGSTS.E [R2+0x13980], desc[UR34][R32.64], !P5 ;  /* 0x1398000020027fae */ /* 0x0007e8000e921862 */
[----:B------:R-:W-:Y:S04]  /*24160*/  LDGSTS.E [R2+0x13a00], desc[UR34][R30.64], !P5 ;  /* 0x13a000001e027fae */ /* 0x000fe8000e921862 */
[----:B------:R-:W-:Y:S01]  /*24170*/  LDGSTS.E [R2+0x13a80], desc[UR34][R28.64], !P5 ;  /* 0x13a800001c027fae */ /* 0x000fe2000e921862 */
[----:B----4-:R-:W-:-:S03]  /*24180*/  IMAD.WIDE R34, R17, 0x4, R22 ;  /* 0x0000000411227825 */ /* 0x010fc600078e0216 */
[----:B------:R-:W-:Y:S04]  /*24190*/  LDGSTS.E [R2+0x13b00], desc[UR34][R14.64], !P5 ;  /* 0x13b000000e027fae */ /* 0x000fe8000e921862 */
[----:B------:R-:W2:Y:S04]  /*241a0*/  LDL.LU.64 R30, [R1+0x5b8] ;  /* 0x0005b800011e7983 */ /* 0x000ea80000300a00 */
[----:B------:R-:W4:Y:S04]  /*241b0*/  LDL.LU.64 R248, [R1+0x5b0] ;  /* 0x0005b00001f87983 */ /* 0x000f280000300a00 */
[----:B-1----:R-:W4:Y:S04]  /*241c0*/  LDL.LU.64 R14, [R1+0x5a8] ;  /* 0x0005a800010e7983 */ /* 0x002f280000300a00 */
[----:B------:R-:W4:Y:S04]  /*241d0*/  LDL.LU.64 R24, [R1+0x5a0] ;  /* 0x0005a00001187983 */ /* 0x000f280000300a00 */
[----:B------:R-:W-:Y:S04]  /*241e0*/  STL.64 [R1+0x12d0], R40 ;  /* 0x0012d02801007387 */ /* 0x000fe80000100a00 */
[----:B------:R-:W-:Y:S04]  /*241f0*/  STL.64 [R1+0x12e0], R38 ;  /* 0x0012e02601007387 */ /* 0x000fe80000100a00 */
[----:B------:R-:W-:Y:S04]  /*24200*/  STL.64 [R1+0x12f0], R36 ;  /* 0x0012f02401007387 */ /* 0x000fe80000100a00 */
[----:B------:R-:W4:Y:S04]  /*24210*/  LDL.LU.64 R28, [R1+0x598] ;  /* 0x00059800011c7983 */ /* 0x000f280000300a00 */
[----:B------:R-:W4:Y:S04]  /*24220*/  LDL.LU.64 R22, [R1+0x590] ;  /* 0x0005900001167983 */ /* 0x000f280000300a00 */
[----:B------:R-:W-:Y:S01]  /*24230*/  STL.64 [R1+0x1300], R34 ;  /* 0x0013002201007387 */ /* 0x000fe20000100a00 */
[----:B------:R-:W-:-:S02]  /*24240*/  VIADD R10, R11, 0xffffffad ;  /* 0xffffffad0b0a7836 */ /* 0x000fc40000000000 */
[----:B------:R-:W1:Y:S01]  /*24250*/  LDC R11, c[0x0][0x230] ;  /* 0x00008c00ff0b7b82 */ /* 0x000e620000000800 */
[----:B------:R1:W-:Y:S01]  /*24260*/  LDGSTS.E [R2+0x13b80], desc[UR34][R4.64], !P5 ;  /* 0x13b8000004027fae */ /* 0x0003e2000e921862 */
[----:B---3--:R-:W-:-:S05]  /*24270*/  IMAD.WIDE R32, R17, 0x4, R20 ;  /* 0x0000000411207825 */ /* 0x008fca00078e0214 */
[----:B------:R-:W-:Y:S04]  /*24280*/  STL.64 [R1+0x1310], R32 ;  /* 0x0013102001007387 */ /* 0x000fe80000100a00 */
[----:B------:R-:W3:Y:S01]  /*24290*/  LDL.LU.64 R20, [R1+0x588] ;  /* 0x0005880001147983 */ /* 0x000ee20000300a00 */
[----:B------:R-:W-:-:S03]  /*242a0*/  IMAD.WIDE R26, R17, 0x4, R246 ;  /* 0x00000004111a7825 */ /* 0x000fc600078e02f6 */
[----:B------:R-:W3:Y:S01]  /*242b0*/  LDL.LU.64 R246, [R1+0x580] ;  /* 0x0005800001f67983 */ /* 0x000ee20000300a00 */
[----:B------:R-:W-:-:S03]  /*242c0*/  ISETP.GE.U32.AND P4, PT, R10, 0x7fffff6e, PT ;  /* 0x7fffff6e0a00780c */ /* 0x000fc60003f86070 */
[----:B------:R1:W-:Y:S10]  /*242d0*/  STL.64 [R1+0x1320], R26 ;  /* 0x0013201a01007387 */ /* 0x0003f40000100a00 */
[----:B------:R-:W-:Y:S04]  /*242e0*/  LDGSTS.E [R2+0x14800], desc[UR34][R40.64], !P4 ;  /* 0x1480000028027fae */ /* 0x000fe8000e121862 */
[----:B------:R2:W-:Y:S04]  /*242f0*/  LDGSTS.E [R2+0x14880], desc[UR34][R38.64], !P4 ;  /* 0x1488000026027fae */ /* 0x0005e8000e121862 */
[----:B------:R4:W-:Y:S04]  /*24300*/  LDGSTS.E [R2+0x14900], desc[UR34][R36.64], !P4 ;  /* 0x1490000024027fae */ /* 0x0009e8000e121862 */
[----:B------:R4:W-:Y:S04]  /*24310*/  LDGSTS.E [R2+0x14980], desc[UR34][R34.64], !P4 ;  /* 0x1498000022027fae */ /* 0x0009e8000e121862 */
[----:B------:R4:W-:Y:S04]  /*24320*/  LDGSTS.E [R2+0x14a00], desc[UR34][R32.64], !P4 ;  /* 0x14a0000020027fae */ /* 0x0009e8000e121862 */
[----:B------:R-:W-:Y:S01]  /*24330*/  LDGSTS.E [R2+0x14a80], desc[UR34][R26.64], !P4 ;  /* 0x14a800001a027fae */ /* 0x000fe2000e121862 */
[----:B------:R-:W-:-:S05]  /*24340*/  IMAD.WIDE R18, R17, 0x4, R18 ;  /* 0x0000000411127825 */ /* 0x000fca00078e0212 */
[----:B------:R2:W-:Y:S04]  /*24350*/  STL.64 [R1+0x1330], R18 ;  /* 0x0013301201007387 */ /* 0x0005e80000100a00 */
[----:B------:R-:W-:Y:S01]  /*24360*/  LDGSTS.E [R2+0x14b00], desc[UR34][R18.64], !P4 ;  /* 0x14b0000012027fae */ /* 0x000fe2000e121862 */
[----:B-1----:R-:W-:-:S05]  /*24370*/  IMAD.WIDE R4, R17, 0x4, R56 ;  /* 0x0000000411047825 */ /* 0x002fca00078e0238 */
[----:B------:R1:W-:Y:S04]  /*24380*/  STL.64 [R1+0x1340], R4 ;  /* 0x0013400401007387 */ /* 0x0003e80000100a00 */
[----:B------:R-:W3:Y:S04]  /*24390*/  LDL.LU.64 R26, [R1+0x4b8] ;  /* 0x0004b800011a7983 */ /* 0x000ee80000300a00 */
[----:B------:R-:W3:Y:S04]  /*243a0*/  LDL.LU.64 R40, [R1+0x4b0] ;  /* 0x0004b00001287983 */ /* 0x000ee80000300a00 */
[----:B--2---:R-:W2:Y:S01]  /*243b0*/  LDL.LU.64 R18, [R1+0x4a8] ;  /* 0x0004a80001127983 */ /* 0x004ea20000300a00 */
[----:B------:R-:W-:-:S03]  /*243c0*/  IMAD.WIDE R38, R17, 0x4, R30 ;  /* 0x0000000411267825 */ /* 0x000fc600078e021e */
[----:B------:R1:W-:Y:S01]  /*243d0*/  LDGSTS.E [R2+0x14b80], desc[UR34][R4.64], !P4 ;  /* 0x14b8000004027fae */ /* 0x0003e2000e121862 */
[----:B----4-:R-:W-:-:S03]  /*243e0*/  IMAD.WIDE R36, R17, 0x4, R248 ;  /* 0x0000000411247825 */ /* 0x010fc600078e02f8 */
[----:B------:R-:W4:Y:S01]  /*243f0*/  LDL.LU.64 R248, [R1+0x4a0] ;  /* 0x0004a00001f87983 */ /* 0x000f220000300a00 */
[----:B------:R-:W-:-:S03]  /*24400*/  IMAD.WIDE R34, R17, 0x4, R14 ;  /* 0x0000000411227825 */ /* 0x000fc600078e020e */
[----:B------:R-:W-:Y:S01]  /*24410*/  STL.64 [R1+0x1358], R38 ;  /* 0x0013582601007387 */ /* 0x000fe20000100a00 */
[----:B------:R-:W-:-:S03]  /*24420*/  IMAD.WIDE R32, R17, 0x4, R24 ;  /* 0x0000000411207825 */ /* 0x000fc600078e0218 */
[----:B------:R-:W4:Y:S04]  /*24430*/  LDL.LU.64 R14, [R1+0x498] ;  /* 0x00049800010e7983 */ /* 0x000f280000300a00 */
[----:B------:R-:W-:Y:S04]  /*24440*/  STL.64 [R1+0x1370], R36 ;  /* 0x0013702401007387 */ /* 0x000fe80000100a00 */
[----:B------:R-:W4:Y:S01]  /*24450*/  LDL.LU.64 R24, [R1+0x490] ;  /* 0x0004900001187983 */ /* 0x000f220000300a00 */
[----:B------:R-:W-:-:S03]  /*24460*/  IMAD.WIDE R30, R17, 0x4, R28 ;  /* 0x00000004111e7825 */ /* 0x000fc600078e021c */
[----:B------:R-:W-:Y:S01]  /*24470*/  STL.64 [R1+0x1388], R34 ;  /* 0x0013882201007387 */ /* 0x000fe20000100a00 */
[----:B------:R-:W-:-:S03]  /*24480*/  IMAD.WIDE R28, R17, 0x4, R22 ;  /* 0x00000004111c7825 */ /* 0x000fc600078e0216 */
[----:B------:R1:W-:Y:S04]  /*24490*/  STL.64 [R1+0x1550], R32 ;  /* 0x0015502001007387 */ /* 0x0003e80000100a00 */
[----:B------:R1:W-:Y:S04]  /*244a0*/  STL.64 [R1+0x1578], R30 ;  /* 0x0015781e01007387 */ /* 0x0003e80000100a00 */
[----:B------:R-:W4:Y:S04]  /*244b0*/  LDL.LU.64 R22, [R1+0x488] ;  /* 0x0004880001167983 */ /* 0x000f280000300a00 */
[----:B------:R1:W-:Y:S01]  /*244c0*/  STL.64 [R1+0x1680], R28 ;  /* 0x0016801c01007387 */ /* 0x0003e20000100a00 */
[----:B---3--:R-:W-:-:S05]  /*244d0*/  IMAD.WIDE R20, R17, 0x4, R20 ;  /* 0x0000000411147825 */ /* 0x008fca00078e0214 */
[----:B------:R3:W-:Y:S01]  /*244e0*/  STL.64 [R1+0x16a0], R20 ;  /* 0x0016a01401007387 */ /* 0x0007e20000100a00 */
[----:B-1----:R-:W-:-:S03]  /*244f0*/  IMAD.WIDE R4, R17, 0x4, R246 ;  /* 0x0000000411047825 */ /* 0x002fc600078e02f6 */
[----:B------:R-:W4:Y:S01]  /*24500*/  LDL.LU.64 R246, [R1+0x480] ;  /* 0x0004800001f67983 */ /* 0x000f220000300a00 */
[----:B------:R-:W-:Y:S02]  /*24510*/  IADD3 R10, R13, -0x57, RZ ;  /* 0xffffffa90d0a7810 */ /* 0x000fe40007ffe0ff */
[----:B------:R-:W1:Y:S02]  /*24520*/  LDC R13, c[0x0][0x230] ;  /* 0x00008c00ff0d7b82 */ /* 0x000e640000000800 */
[----:B------:R-:W-:Y:S01]  /*24530*/  ISETP.GE.U32.AND P3, PT, R10, 0x7fffff6a, PT ;  /* 0x7fffff6a0a00780c */ /* 0x000fe20003f66070 */
[----:B------:R1:W-:-:S12]  /*24540*/  STL.64 [R1+0x16c0], R4 ;  /* 0x0016c00401007387 */ /* 0x0003d80000100a00 */
[----:B------:R2:W-:Y:S04]  /*24550*/  LDGSTS.E [R2+0x15800], desc[UR34][R38.64], !P3 ;  /* 0x1580000026027fae */ /* 0x0005e8000d921862 */
[----:B------:R4:W-:Y:S04]  /*24560*/  LDGSTS.E [R2+0x15880], desc[UR34][R36.64], !P3 ;  /* 0x1588000024027fae */ /* 0x0009e8000d921862 */
[----:B------:R4:W-:Y:S04]  /*24570*/  LDGSTS.E [R2+0x15900], desc[UR34][R34.64], !P3 ;  /* 0x1590000022027fae */ /* 0x0009e8000d921862 */
[----:B------:R-:W-:Y:S04]  /*24580*/  LDGSTS.E [R2+0x15980], desc[UR34][R32.64], !P3 ;  /* 0x1598000020027fae */ /* 0x000fe8000d921862 */
[----:B------:R-:W-:Y:S04]  /*24590*/  LDGSTS.E [R2+0x15a00], desc[UR34][R30.64], !P3 ;  /* 0x15a000001e027fae */ /* 0x000fe8000d921862 */
[----:B------:R-:W-:Y:S04]  /*245a0*/  LDGSTS.E [R2+0x15a80], desc[UR34][R28.64], !P3 ;  /* 0x15a800001c027fae */ /* 0x000fe8000d921862 */
[----:B------:R-:W4:Y:S04]  /*245b0*/  LDL.LU.64 R32, [R1+0x3b8] ;  /* 0x0003b80001207983 */ /* 0x000f280000300a00 */
[----:B------:R-:W4:Y:S04]  /*245c0*/  LDL.LU.64 R30, [R1+0x3b0] ;  /* 0x0003b000011e7983 */ /* 0x000f280000300a00 */
[----:B------:R-:W-:Y:S04]  /*245d0*/  LDGSTS.E [R2+0x15b00], desc[UR34][R20.64], !P3 ;  /* 0x15b0000014027fae */ /* 0x000fe8000d921862 */
[----:B------:R-:W4:Y:S04]  /*245e0*/  LDL.LU.64 R28, [R1+0x3a8] ;  /* 0x0003a800011c7983 */ /* 0x000f280000300a00 */
[----:B------:R1:W-:Y:S04]  /*245f0*/  LDGSTS.E [R2+0x15b80], desc[UR34][R4.64], !P3 ;  /* 0x15b8000004027fae */ /* 0x0003e8000d921862 */
[----:B---3--:R-:W3:Y:S01]  /*24600*/  LDL.LU.64 R20, [R1+0x3a0] ;  /* 0x0003a00001147983 */ /* 0x008ee20000300a00 */
[----:B------:R-:W-:-:S04]  /*24610*/  IMAD.WIDE R42, R17, 0x4, R26 ;  /* 0x00000004112a7825 */ /* 0x000fc800078e021a */
[----:B------:R-:W-:-:S04]  /*24620*/  IMAD.WIDE R40, R17, 0x4, R40 ;  /* 0x0000000411287825 */ /* 0x000fc800078e0228 */
[C---:B--2---:R-:W-:Y:S02]  /*24630*/  IMAD.WIDE R38, R17.reuse, 0x4, R18 ;  /* 0x0000000411267825 */ /* 0x044fe400078e0212 */
[----:B------:R-:W2:Y:S04]  /*24640*/  LDL.LU.64 R18, [R1+0x398] ;  /* 0x0003980001127983 */ /* 0x000ea80000300a00 */
[----:B------:R-:W-:Y:S01]  /*24650*/  STL.64 [R1+0x16e0], R42 ;  /* 0x0016e02a01007387 */ /* 0x000fe20000100a00 */
[----:B----4-:R-:W-:-:S03]  /*24660*/  IMAD.WIDE R36, R17, 0x4, R248 ;  /* 0x0000000411247825 */ /* 0x010fc600078e02f8 */
[----:B------:R4:W-:Y:S04]  /*24670*/  STL.64 [R1+0x1700], R40 ;  /* 0x0017002801007387 */ /* 0x0009e80000100a00 */
[----:B------:R4:W-:Y:S01]  /*24680*/  STL.64 [R1+0x1720], R38 ;  /* 0x0017202601007387 */ /* 0x0009e20000100a00 */
[----:B------:R-:W-:-:S03]  /*24690*/  IMAD.WIDE R34, R17, 0x4, R14 ;  /* 0x0000000411227825 */ /* 0x000fc600078e020e */
[----:B------:R-:W2:Y:S04]  /*246a0*/  LDL.LU.64 R26, [R1+0x390] ;  /* 0x00039000011a7983 */ /* 0x000ea80000300a00 */
[----:B------:R4:W-:Y:S01]  /*246b0*/  STL.64 [R1+0x1740], R36 ;  /* 0x0017402401007387 */ /* 0x0009e20000100a00 */
[----:B------:R-:W-:-:S03]  /*246c0*/  IMAD.WIDE R24, R17, 0x4, R24 ;  /* 0x0000000411187825 */ /* 0x000fc600078e0218 */
[----:B------:R-:W2:Y:S04]  /*246d0*/  LDL.LU.64 R14, [R1+0x388] ;  /* 0x00038800010e7983 */ /* 0x000ea80000300a00 */
[----:B------:R4:W-:Y:S04]  /*246e0*/  STL.64 [R1+0x1760], R34 ;  /* 0x0017602201007387 */ /* 0x0009e80000100a00 */
[----:B------:R4:W-:Y:S01]  /*246f0*/  STL.64 [R1+0x1780], R24 ;  /* 0x0017801801007387 */ /* 0x0009e20000100a00 */
[----:B-1----:R-:W-:-:S03]  /*24700*/  IMAD.WIDE R4, R17, 0x4, R246 ;  /* 0x0000000411047825 */ /* 0x002fc600078e02f6 */
[----:B------:R-:W2:Y:S01]  /*24710*/  LDL.LU.64 R246, [R1+0x380] ;  /* 0x0003800001f67983 */ /* 0x000ea20000300a00 */
[----:B------:R-:W-:Y:S02]  /*24720*/  VIADD R10, R12, 0xffffffa5 ;  /* 0xffffffa50c0a7836 */ /* 0x000fe40000000000 */
[C---:B------:R-:W-:Y:S01]  /*24730*/  IMAD.WIDE R22, R17.reuse, 0x4, R22 ;  /* 0x0000000411167825 */ /* 0x040fe200078e0216 */
[----:B------:R-:W1:Y:S02]  /*24740*/  LDC R12, c[0x0][0x230] ;  /* 0x00008c00ff0c7b82 */ /* 0x000e640000000800 */
[----:B------:R-:W-:Y:S02]  /*24750*/  ISETP.GE.U32.AND P6, PT, R10, 0x7fffff66, PT ;  /* 0x7fffff660a00780c */ /* 0x000fe40003fc6070 */
[----:B------:R3:W-:Y:S04]  /*24760*/  STL.64 [R1+0x17a0], R22 ;  /* 0x0017a01601007387 */ /* 0x0007e80000100a00 */
[----:B------:R1:W-:Y:S07]  /*24770*/  STL.64 [R1+0x17c0], R4 ;  /* 0x0017c00401007387 */ /* 0x0003ee0000100a00 */
[----:B------:R-:W-:Y:S04]  /*24780*/  LDGSTS.E [R2+0x16800], desc[UR34][R42.64], !P6 ;  /* 0x168000002a027fae */ /* 0x000fe8000f121862 */
[----:B------:R-:W-:Y:S04]  /*24790*/  LDGSTS.E [R2+0x16880], desc[UR34][R40.64], !P6 ;  /* 0x1688000028027fae */ /* 0x000fe8000f121862 */
[----:B------:R4:W-:Y:S04]  /*247a0*/  LDGSTS.E [R2+0x16900], desc[UR34][R38.64], !P6 ;  /* 0x1690000026027fae */ /* 0x0009e8000f121862 */
[----:B------:R4:W-:Y:S04]  /*247b0*/  LDGSTS.E [R2+0x16980], desc[UR34][R36.64], !P6 ;  /* 0x1698000024027fae */ /* 0x0009e8000f121862 */
[----:B----4-:R-:W4:Y:S01]  /*247c0*/  LDL.LU.64 R40, [R1+0x2b8] ;  /* 0x0002b80001287983 */ /* 0x010f220000300a00 */
[----:B------:R-:W-:-:S03]  /*247d0*/  IMAD.WIDE R38, R17, 0x4, R32 ;  /* 0x0000000411267825 */ /* 0x000fc600078e0220 */
[----:B------:R1:W-:Y:S01]  /*247e0*/  LDGSTS.E [R2+0x16a00], desc[UR34][R34.64], !P6 ;  /* 0x16a0000022027fae */ /* 0x0003e2000f121862 */
[----:B------:R-:W-:-:S03]  /*247f0*/  IMAD.WIDE R36, R17, 0x4, R30 ;  /* 0x0000000411247825 */ /* 0x000fc600078e021e */
[----:B------:R-:W-:Y:S04]  /*24800*/  LDGSTS.E [R2+0x16a80], desc[UR34][R24.64], !P6 ;  /* 0x16a8000018027fae */ /* 0x000fe8000f121862 */
[----:B------:R-:W4:Y:S04]  /*24810*/  LDL.LU.64 R248, [R1+0x2b0] ;  /* 0x0002b00001f87983 */ /* 0x000f280000300a00 */
[----:B------:R-:W-:Y:S01]  /*24820*/  LDGSTS.E [R2+0x16b00], desc[UR34][R22.64], !P6 ;  /* 0x16b0000016027fae */ /* 0x000fe2000f121862 */
[----:B-1----:R-:W-:-:S03]  /*24830*/  IMAD.WIDE R34, R17, 0x4, R28 ;  /* 0x0000000411227825 */ /* 0x002fc600078e021c */
[----:B------:R-:W4:Y:S01]  /*24840*/  LDL.LU.64 R24, [R1+0x2a8] ;  /* 0x0002a80001187983 */ /* 0x000f220000300a00 */
[----:B---3--:R-:W-:-:S03]  /*24850*/  IMAD.WIDE R32, R17, 0x4, R20 ;  /* 0x0000000411207825 */ /* 0x008fc600078e0214 */
[----:B------:R1:W-:Y:S04]  /*24860*/  LDGSTS.E [R2+0x16b80], desc[UR34][R4.64], !P6 ;  /* 0x16b8000004027fae */ /* 0x0003e8000f121862 */
[----:B------:R-:W3:Y:S04]  /*24870*/  LDL.LU.64 R22, [R1+0x2a0] ;  /* 0x0002a00001167983 */ /* 0x000ee80000300a00 */
[----:B------:R4:W-:Y:S04]  /*24880*/  STL.64 [R1+0x17e0], R38 ;  /* 0x0017e02601007387 */ /* 0x0009e80000100a00 */
[----:B------:R-:W3:Y:S04]  /*24890*/  LDL.LU.64 R20, [R1+0x298] ;  /* 0x0002980001147983 */ /* 0x000ee80000300a00 */
[----:B------:R4:W-:Y:S04]  /*248a0*/  STL.64 [R1+0x1800], R36 ;  /* 0x0018002401007387 */ /* 0x0009e80000100a00 */
[----:B------:R3:W-:Y:S01]  /*248b0*/  STL.64 [R1+0x1820], R34 ;  /* 0x0018202201007387 */ /* 0x0007e20000100a00 */
[----:B--2---:R-:W-:-:S03]  /*248c0*/  IMAD.WIDE R30, R17, 0x4, R18 ;  /* 0x00000004111e7825 */ /* 0x004fc600078e0212 */
[----:B------:R-:W2:Y:S04]  /*248d0*/  LDL.LU.64 R18, [R1+0x290] ;  /* 0x0002900001127983 */ /* 0x000ea80000300a00 */
[----:B------:R3:W-:Y:S04]  /*248e0*/  STL.64 [R1+0x1840], R32 ;  /* 0x0018402001007387 */ /* 0x0007e80000100a00 */
[----:B------:R3:W-:Y:S01]  /*248f0*/  STL.64 [R1+0x1860], R30 ;  /* 0x0018601e01007387 */ /* 0x0007e20000100a00 */
[----:B------:R-:W-:-:S04]  /*24900*/  IMAD.WIDE R28, R17, 0x4, R26 ;  /* 0x00000004111c7825 */ /* 0x000fc800078e021a */
[C---:B------:R-:W-:Y:S02]  /*24910*/  IMAD.WIDE R26, R17.reuse, 0x4, R14 ;  /* 0x00000004111a7825 */ /* 0x040fe400078e020e */
[----:B------:R-:W2:Y:S04]  /*24920*/  LDL.LU.64 R14, [R1+0x288] ;  /* 0x00028800010e7983 */ /* 0x000ea80000300a00 */
[----:B------:R3:W-:Y:S04]  /*24930*/  STL.64 [R1+0x1920], R28 ;  /* 0x0019201c01007387 */ /* 0x0007e80000100a00 */
[----:B------:R2:W-:Y:S01]  /*24940*/  STL.64 [R1+0x1940], R26 ;  /* 0x0019401a01007387 */ /* 0x0005e20000100a00 */
[----:B-1----:R-:W-:-:S03]  /*24950*/  IMAD.WIDE R4, R17, 0x4, R246 ;  /* 0x0000000411047825 */ /* 0x002fc600078e02f6 */
[----:B------:R-:W2:Y:S01]  /*24960*/  LDL.LU.64 R246, [R1+0x280] ;  /* 0x0002800001f67983 */ /* 0x000ea20000300a00 */
[----:B------:R-:W-:-:S03]  /*24970*/  VIADD R10, R11, 0xffffffa1 ;  /* 0xffffffa10b0a7836 */ /* 0x000fc60000000000 */
[----:B------:R1:W-:Y:S01]  /*24980*/  STL.64 [R1+0x1960], R4 ;  /* 0x0019600401007387 */ /* 0x0003e20000100a00 */
[----:B------:R-:W1:Y:S01]  /*24990*/  LDC R11, c[0x0][0x230] ;  /* 0x00008c00ff0b7b82 */ /* 0x000e620000000800 */
[----:B------:R-:W-:Y:S01]  /*249a0*/  ISETP.GE.U32.AND P1, PT, R10, 0x7fffff62, PT ;  /* 0x7fffff620a00780c */ /* 0x000fe20003f26070 */
[----:B------:R-:W-:-:S05]  /*249b0*/  VIADD R10, R13, 0xffffff9d ;  /* 0xffffff9d0d0a7836 */ /* 0x000fca0000000000 */
[----:B------:R-:W-:Y:S01]  /*249c0*/  ISETP.GE.U32.AND P5, PT, R10, 0x7fffff5e, PT ;  /* 0x7fffff5e0a00780c */ /* 0x000fe20003fa6070 */
[----:B------:R-:W1:Y:S06]  /*249d0*/  LDC R13, c[0x0][0x230] ;  /* 0x00008c00ff0d7b82 */ /* 0x000e6c0000000800 */
[----:B------:R-:W-:Y:S04]  /*249e0*/  LDGSTS.E [R2+0x17800], desc[UR34][R38.64], !P1 ;  /* 0x1780000026027fae */ /* 0x000fe8000c921862 */
[----:B------:R-:W-:Y:S04]  /*249f0*/  LDGSTS.E [R2+0x17880], desc[UR34][R36.64], !P1 ;  /* 0x1788000024027fae */ /* 0x000fe8000c921862 */
[----:B------:R-:W-:Y:S04]  /*24a00*/  LDGSTS.E [R2+0x17900], desc[UR34][R34.64], !P1 ;  /* 0x1790000022027fae */ /* 0x000fe8000c921862 */
[----:B------:R-:W-:Y:S01]  /*24a10*/  LDGSTS.E [R2+0x17980], desc[UR34][R32.64], !P1 ;  /* 0x1798000020027fae */ /* 0x000fe2000c921862 */
[----:B----4-:R-:W-:-:S03]  /*24a20*/  IMAD.WIDE R42, R17, 0x4, R40 ;  /* 0x00000004112a7825 */ /* 0x010fc600078e0228 */
[----:B------:R-:W-:Y:S04]  /*24a30*/  LDGSTS.E [R2+0x17a00], desc[UR34][R30.64], !P1 ;  /* 0x17a000001e027fae */ /* 0x000fe8000c921862 */
[----:B------:R-:W-:Y:S04]  /*24a40*/  STL.64 [R1+0x1978], R42 ;  /* 0x0019782a01007387 */ /* 0x000fe80000100a00 */
[----:B------:R-:W4:Y:S01]  /*24a50*/  LDL.LU.64 R38, [R1+0x1b8] ;  /* 0x0001b80001267983 */ /* 0x000f220000300a00 */
[----:B------:R-:W-:-:S03]  /*24a60*/  IMAD.WIDE R40, R17, 0x4, R248 ;  /* 0x0000000411287825 */ /* 0x000fc600078e02f8 */
[----:B------:R-:W-:Y:S04]  /*24a70*/  LDGSTS.E [R2+0x17a80], desc[UR34][R28.64], !P1 ;  /* 0x17a800001c027fae */ /* 0x000fe8000c921862 */
[----:B------:R1:W-:Y:S01]  /*24a80*/  STL.64 [R1+0x1990], R40 ;  /* 0x0019902801007387 */ /* 0x0003e20000100a00 */
[----:B------:R-:W-:-:S03]  /*24a90*/  IMAD.WIDE R24, R17, 0x4, R24 ;  /* 0x0000000411187825 */ /* 0x000fc600078e0218 */
[----:B------:R-:W4:Y:S04]  /*24aa0*/  LDL.LU.64 R36, [R1+0x1b0] ;  /* 0x0001b00001247983 */ /* 0x000f280000300a00 */
[----:B------:R1:W-:Y:S01]  /*24ab0*/  STL.64 [R1+0x19a8], R24 ;  /* 0x0019a81801007387 */ /* 0x0003e20000100a00 */
[----:B---3--:R-:W-:-:S03]  /*24ac0*/  IMAD.WIDE R22, R17, 0x4, R22 ;  /* 0x0000000411167825 */ /* 0x008fc600078e0216 */
[----:B------:R-:W3:Y:S04]  /*24ad0*/  LDL.LU.64 R34, [R1+0x1a8] ;  /* 0x0001a80001227983 */ /* 0x000ee80000300a00 */
[----:B------:R1:W-:Y:S01]  /*24ae0*/  STL.64 [R1+0x19d0], R22 ;  /* 0x0019d01601007387 */ /* 0x0003e20000100a00 */
[----:B------:R-:W-:-:S03]  /*24af0*/  IMAD.WIDE R20, R17, 0x4, R20 ;  /* 0x0000000411147825 */ /* 0x000fc600078e0214 */
[----:B------:R-:W3:Y:S04]  /*24b00*/  LDL.LU.64 R32, [R1+0x1a0] ;  /* 0x0001a00001207983 */ /* 0x000ee80000300a00 */
[----:B------:R-:W-:Y:S04]  /*24b10*/  LDGSTS.E [R2+0x17b00], desc[UR34][R26.64], !P1 ;  /* 0x17b000001a027fae */ /* 0x000fe8000c921862 */
[----:B------:R-:W3:Y:S04]  /*24b20*/  LDL.LU.64 R30, [R1+0x198] ;  /* 0x00019800011e7983 */ /* 0x000ee80000300a00 */
[----:B------:R1:W-:Y:S04]  /*24b30*/  LDGSTS.E [R2+0x17b80], desc[UR34][R4.64], !P1 ;  /* 0x17b8000004027fae */ /* 0x0003e8000c921862 */
[----:B------:R-:W3:Y:S01]  /*24b40*/  LDL.LU.64 R28, [R1+0x190] ;  /* 0x00019000011c7983 */ /* 0x000ee20000300a00 */
[----:B--2---:R-:W-:-:S03]  /*24b50*/  IMAD.WIDE R18, R17, 0x4, R18 ;  /* 0x0000000411127825 */ /* 0x004fc600078e0212 */
[----:B------:R2:W-:Y:S04]  /*24b60*/  STL.64 [R1+0x19e8], R20 ;  /* 0x0019e81401007387 */ /* 0x0005e80000100a00 */
[----:B------:R-:W3:Y:S04]  /*24b70*/  LDL.LU.64 R26, [R1+0x188] ;  /* 0x00018800011a7983 */ /* 0x000ee80000300a00 */
[----:B------:R2:W-:Y:S04]  /*24b80*/  STL.64 [R1+0x1a50], R18 ;  /* 0x001a501201007387 */ /* 0x0005e80000100a00 */
[----:B------:R-:W3:Y:S04]  /*24b90*/  LDL.LU.64 R56, [R1+0x180] ;  /* 0x0001800001387983 */ /* 0x000ee80000300a00 */
[----:B------:R-:W-:Y:S04]  /*24ba0*/  LDGSTS.E [R2+0x18800], desc[UR34][R42.64], !P5 ;  /* 0x188000002a027fae */ /* 0x000fe8000e921862 */
[----:B------:R-:W-:Y:S01]  /*24bb0*/  LDGSTS.E [R2+0x18880], desc[UR34][R40.64], !P5 ;  /* 0x1888000028027fae */ /* 0x000fe2000e921862 */
[----:B------:R-:W-:-:S03]  /*24bc0*/  IMAD.WIDE R14, R17, 0x4, R14 ;  /* 0x00000004110e7825 */ /* 0x000fc600078e020e */
[----:B------:R-:W-:Y:S04]  /*24bd0*/  LDGSTS.E [R2+0x18900], desc[UR34][R24.64], !P5 ;  /* 0x1890000018027fae */ /* 0x000fe8000e921862 */
[----:B------:R2:W-:Y:S04]  /*24be0*/  STL.64 [R1+0x1a68], R14 ;  /* 0x001a680e01007387 */ /* 0x0005e80000100a00 */
[----:B------:R-:W-:Y:S04]  /*24bf0*/  LDGSTS.E [R2+0x18980], desc[UR34][R22.64], !P5 ;  /* 0x1898000016027fae */ /* 0x000fe8000e921862 */
[----:B------:R-:W-:Y:S04]  /*24c00*/  LDGSTS.E [R2+0x18a00], desc[UR34][R20.64], !P5 ;  /* 0x18a0000014027fae */ /* 0x000fe8000e921862 */
[----:B------:R-:W-:Y:S04]  /*24c10*/  LDGSTS.E [R2+0x18a80], desc[UR34][R18.64], !P5 ;  /* 0x18a8000012027fae */ /* 0x000fe8000e921862 */
[----:B------:R-:W-:Y:S01]  /*24c20*/  LDGSTS.E [R2+0x18b00], desc[UR34][R14.64], !P5 ;  /* 0x18b000000e027fae */ /* 0x000fe2000e921862 */
[----:B-1----:R-:W-:-:S05]  /*24c30*/  IMAD.WIDE R4, R17, 0x4, R246 ;  /* 0x0000000411047825 */ /* 0x002fca00078e02f6 */
[----:B------:R1:W-:Y:S04]  /*24c40*/  STL.64 [R1+0x1a80], R4 ;  /* 0x001a800401007387 */ /* 0x0003e80000100a00 */
[----:B------:R-:W3:Y:S04]  /*24c50*/  LDL.LU.64 R40, [R1+0xb8] ;  /* 0x0000b80001287983 */ /* 0x000ee80000300a00 */
[----:B------:R-:W3:Y:S04]  /*24c60*/  LDL.LU.64 R248, [R1+0xb0] ;  /* 0x0000b00001f87983 */ /* 0x000ee80000300a00 */
[----:B------:R-:W3:Y:S04]  /*24c70*/  LDL.LU.64 R24, [R1+0xa8] ;  /* 0x0000a80001187983 */ /* 0x000ee80000300a00 */
[----:B------:R-:W3:Y:S04]  /*24c80*/  LDL.LU.64 R22, [R1+0xa0] ;  /* 0x0000a00001167983 */ /* 0x000ee80000300a00 */
[----:B--2---:R-:W2:Y:S04]  /*24c90*/  LDL.LU.64 R20, [R1+0x98] ;  /* 0x0000980001147983 */ /* 0x004ea80000300a00 */
[----:B------:R-:W2:Y:S04]  /*24ca0*/  LDL.LU.64 R18, [R1+0x90] ;  /* 0x0000900001127983 */ /* 0x000ea80000300a00 */
[----:B------:R-:W2:Y:S04]  /*24cb0*/  LDL.LU.64 R14, [R1+0x88] ;  /* 0x00008800010e7983 */ /* 0x000ea80000300a00 */
[----:B------:R-:W2:Y:S01]  /*24cc0*/  LDL.LU.64 R246, [R1+0x80] ;  /* 0x0000800001f67983 */ /* 0x000ea20000300a00 */
[----:B------:R-:W-:-:S02]  /*24cd0*/  VIADD R10, R12, 0xffffff99 ;  /* 0xffffff990c0a7836 */ /* 0x000fc40000000000 */
[----:B------:R-:W1:Y:S01]  /*24ce0*/  LDC R12, c[0x0][0x230] ;  /* 0x00008c00ff0c7b82 */ /* 0x000e620000000800 */
[----:B------:R1:W-:Y:S02]  /*24cf0*/  LDGSTS.E [R2+0x18b80], desc[UR34][R4.64], !P5 ;  /* 0x18b8000004027fae */ /* 0x0003e4000e921862 */
[----:B------:R-:W-:Y:S01]  /*24d00*/  ISETP.GE.U32.AND P4, PT, R10, 0x7fffff5a, PT ;  /* 0x7fffff5a0a00780c */ /* 0x000fe20003f86070 */
[----:B------:R-:W-:Y:S02]  /*24d10*/  VIADD R10, R11, 0xffffff95 ;  /* 0xffffff950b0a7836 */ /* 0x000fe40000000000 */
[C---:B----4-:R-:W-:Y:S02]  /*24d20*/  IMAD.WIDE R38, R17.reuse, 0x4, R38 ;  /* 0x0000000411267825 */ /* 0x050fe400078e0226 */
[----:B------:R-:W4:Y:S01]  /*24d30*/  LDC R11, c[0x0][0x230] ;  /* 0x00008c00ff0b7b82 */ /* 0x000f220000000800 */
[----:B------:R-:W-:Y:S02]  /*24d40*/  ISETP.GE.U32.AND P3, PT, R10, 0x7fffff56, PT ;  /* 0x7fffff560a00780c */ /* 0x000fe40003f66070 */
[----:B------:R-:W-:Y:S01]  /*24d50*/  STL.64 [R1+0x1a98], R38 ;  /* 0x001a982601007387 */ /* 0x000fe20000100a00 */
[----:B------:R-:W-:-:S04]  /*24d60*/  IMAD.WIDE R36, R17, 0x4, R36 ;  /* 0x0000000411247825 */ /* 0x000fc800078e0224 */
[----:B------:R-:W-:Y:S01]  /*24d70*/  LDGSTS.E [R2+0x19800], desc[UR34][R38.64], !P4 ;  /* 0x1980000026027fae */ /* 0x000fe2000e121862 */
[----:B---3--:R-:W-:-:S03]  /*24d80*/  IMAD.WIDE R34, R17, 0x4, R34 ;  /* 0x0000000411227825 */ /* 0x008fc600078e0222 */
[----:B------:R-:W-:Y:S04]  /*24d90*/  STL.64 [R1+0x1c10], R36 ;  /* 0x001c102401007387 */ /* 0x000fe80000100a00 */
[----:B------:R-:W-:Y:S01]  /*24da0*/  LDGSTS.E [R2+0x19880], desc[UR34][R36.64], !P4 ;  /* 0x1988000024027fae */ /* 0x000fe2000e121862 */
[----:B------:R-:W-:-:S03]  /*24db0*/  IMAD.WIDE R32, R17, 0x4, R32 ;  /* 0x0000000411207825 */ /* 0x000fc600078e0220 */
[----:B------:R-:W-:Y:S01]  /*24dc0*/  STL.64 [R1+0x1c28], R34 ;  /* 0x001c282201007387 */ /* 0x000fe20000100a00 */
[----:B------:R-:W-:-:S03]  /*24dd0*/  VIADD R10, R13, 0xffffff91 ;  /* 0xffffff910d0a7836 */ /* 0x000fc60000000000 */
[----:B------:R-:W-:Y:S01]  /*24de0*/  LDGSTS.E [R2+0x19900], desc[UR34][R34.64], !P4 ;  /* 0x1990000022027fae */ /* 0x000fe2000e121862 */
[----:B------:R-:W3:Y:S01]  /*24df0*/  LDC R13, c[0x0][0x230] ;  /* 0x00008c00ff0d7b82 */ /* 0x000ee20000000800 */
[C---:B------:R-:W-:Y:S02]  /*24e00*/  IMAD.WIDE R30, R17.reuse, 0x4, R30 ;  /* 0x00000004111e7825 */ /* 0x040fe400078e021e */
[----:B------:R-:W-:Y:S04]  /*24e10*/  STL.64 [R1+0x1c40], R32 ;  /* 0x001c402001007387 */ /* 0x000fe80000100a00 */
[----:B------:R-:W-:Y:S01]  /*24e20*/  LDGSTS.E [R2+0x19980], desc[UR34][R32.64], !P4 ;  /* 0x1998000020027fae */ /* 0x000fe2000e121862 */
[----:B------:R-:W-:-:S03]  /*24e30*/  IMAD.WIDE R28, R17, 0x4, R28 ;  /* 0x00000004111c7825 */ /* 0x000fc600078e021c */
[----:B------:R-:W-:Y:S04]  /*24e40*/  STL.64 [R1+0x1c58], R30 ;  /* 0x001c581e01007387 */ /* 0x000fe80000100a00 */
[----:B------:R-:W-:Y:S01]  /*24e50*/  LDGSTS.E [R2+0x19a00], desc[UR34][R30.64], !P4 ;  /* 0x19a000001e027fae */ /* 0x000fe2000e121862 */
[----:B------:R-:W-:-:S03]  /*24e60*/  IMAD.WIDE R26, R17, 0x4, R26 ;  /* 0x00000004111a7825 */ /* 0x000fc600078e021a */
[----:B------:R4:W-:Y:S01]  /*24e70*/  STL.64 [R1+0x1c70], R28 ;  /* 0x001c701c01007387 */ /* 0x0009e20000100a00 */
[----:B------:R-:W-:-:S03]  /*24e80*/  ISETP.GE.U32.AND P6, PT, R10, 0x7fffff52, PT ;  /* 0x7fffff520a00780c */ /* 0x000fc60003fc6070 */
[----:B------:R4:W-:Y:S01]  /*24e90*/  LDGSTS.E [R2+0x19a80], desc[UR34][R28.64], !P4 ;  /* 0x19a800001c027fae */ /* 0x0009e2000e121862 */
[----:B-1----:R-:W-:-:S03]  /*24ea0*/  IMAD.WIDE R4, R17, 0x4, R56 ;  /* 0x0000000411047825 */ /* 0x002fc600078e0238 */
[----:B------:R1:W-:Y:S04]  /*24eb0*/  STL.64 [R1+0x1c88], R26 ;  /* 0x001c881a01007387 */ /* 0x0003e80000100a00 */
[----:B------:R1:W-:Y:S01]  /*24ec0*/  LDGSTS.E [R2+0x19b00], desc[UR34][R26.64], !P4 ;  /* 0x19b000001a027fae */ /* 0x0003e2000e121862 */
[----:B------:R-:W-:Y:S02]  /*24ed0*/  VIADD R10, R12, 0xffffff8d ;  /* 0xffffff8d0c0a7836 */ /* 0x000fe40000000000 */
[----:B------:R-:W-:-:S04]  /*24ee0*/  IMAD.WIDE R24, R17, 0x4, R24 ;  /* 0x0000000411187825 */ /* 0x000fc800078e0218 */
[C---:B----4-:R-:W-:Y:S01]  /*24ef0*/  IMAD.WIDE R28, R17.reuse, 0x4, R40 ;  /* 0x00000004111c7825 */ /* 0x050fe200078e0228 */
[----:B------:R4:W-:Y:S01]  /*24f00*/  STL.64 [R1+0x1ca0], R4 ;  /* 0x001ca00401007387 */ /* 0x0009e20000100a00 */
[----:B------:R-:W3:Y:S02]  /*24f10*/  LDC R12, c[0x0][0x230] ;  /* 0x00008c00ff0c7b82 */ /* 0x000ee40000000800 */
[C---:B-1----:R-:W-:Y:S01]  /*24f20*/  IMAD.WIDE R26, R17.reuse, 0x4, R248 ;  /* 0x00000004111a7825 */ /* 0x042fe200078e02f8 */
[----:B------:R1:W-:Y:S03]  /*24f30*/  STL.64 [R1+0x1d70], R28 ;  /* 0x001d701c01007387 */ /* 0x0003e60000100a00 */
[C---:B------:R-:W-:Y:S01]  /*24f40*/  IMAD.WIDE R22, R17.reuse, 0x4, R22 ;  /* 0x0000000411167825 */ /* 0x040fe200078e0216 */
[----:B------:R4:W-:Y:S03]  /*24f50*/  LDGSTS.E [R2+0x19b80], desc[UR34][R4.64], !P4 ;  /* 0x19b8000004027fae */ /* 0x0009e6000e121862 */
[C---:B--2---:R-:W-:Y:S01]  /*24f60*/  IMAD.WIDE R20, R17.reuse, 0x4, R20 ;  /* 0x0000000411147825 */ /* 0x044fe200078e0214 */
[----:B------:R2:W-:Y:S03]  /*24f70*/  STL.64 [R1+0x1d88], R26 ;  /* 0x001d881a01007387 */ /* 0x0005e60000100a00 */
[C---:B------:R-:W-:Y:S01]  /*24f80*/  IMAD.WIDE R18, R17.reuse, 0x4, R18 ;  /* 0x0000000411127825 */ /* 0x040fe200078e0212 */
[----:B------:R2:W-:Y:S03]  /*24f90*/  STL.64 [R1+0x1e20], R24 ;  /* 0x001e201801007387 */ /* 0x0005e60000100a00 */
[C---:B------:R-:W-:Y:S01]  /*24fa0*/  IMAD.WIDE R14, R17.reuse, 0x4, R14 ;  /* 0x00000004110e7825 */ /* 0x040fe200078e020e */
[----:B------:R1:W-:Y:S03]  /*24fb0*/  LDGSTS.E [R2+0x1a800], desc[UR34][R28.64], !P3 ;  /* 0x1a8000001c027fae */ /* 0x0003e6000d921862 */
[----:B----4-:R-:W-:Y:S01]  /*24fc0*/  IMAD.WIDE R4, R17, 0x4, R246 ;  /* 0x0000000411047825 */ /* 0x010fe200078e02f6 */
[----:B------:R4:W-:Y:S01]  /*24fd0*/  STL.64 [R1+0x1e58], R22 ;  /* 0x001e581601007387 */ /* 0x0009e20000100a00 */
[----:B------:R-:W-:-:S03]  /*24fe0*/  ISETP.GE.U32.AND P1, PT, R10, 0x7fffff4e, PT ;  /* 0x7fffff4e0a00780c */ /* 0x000fc60003f26070 */
[----:B------:R2:W-:Y:S01]  /*24ff0*/  LDGSTS.E [R2+0x1a880], desc[UR34][R26.64], !P3 ;  /* 0x1a8800001a027fae */ /* 0x0005e2000d921862 */
[----:B-1----:R-:W-:-:S03]  /*25000*/  IMAD.WIDE R28, R17, 0x4, R180 ;  /* 0x00000004111c7825 */ /* 0x002fc600078e02b4 */
[----:B------:R1:W-:Y:S04]  /*25010*/  STL.64 [R1+0x1ea0], R20 ;  /* 0x001ea01401007387 */ /* 0x0003e80000100a00 */
[----:B------:R4:W-:Y:S01]  /*25020*/  LDGSTS.E [R2+0x1a900], desc[UR34][R24.64], !P3 ;  /* 0x1a90000018027fae */ /* 0x0009e2000d921862 */
[----:B--2---:R-:W-:-:S03]  /*25030*/  IMAD.WIDE R26, R17, 0x4, R166 ;  /* 0x00000004111a7825 */ /* 0x004fc600078e02a6 */
[----:B------:R2:W-:Y:S04]  /*25040*/  STL.64 [R1+0x1ed8], R18 ;  /* 0x001ed81201007387 */ /* 0x0005e80000100a00 */
[----:B------:R1:W-:Y:S01]  /*25050*/  LDGSTS.E [R2+0x1a980], desc[UR34][R22.64], !P3 ;  /* 0x1a98000016027fae */ /* 0x0003e2000d921862 */
[----:B------:R-:W-:Y:S02]  /*25060*/  VIADD R10, R11, 0xffffff89 ;  /* 0xffffff890b0a7836 */ /* 0x000fe40000000000 */
[C---:B------:R-:W-:Y:S01]  /*25070*/  IMAD.WIDE R38, R17.reuse, 0x4, R244 ;  /* 0x0000000411267825 */ /* 0x040fe200078e02f4 */
[----:B------:R3:W-:Y:S01]  /*25080*/  STL.64 [R1+0x1f20], R14 ;  /* 0x001f200e01007387 */ /* 0x0007e20000100a00 */
[----:B------:R-:W3:Y:S02]  /*25090*/  LDC R11, c[0x0][0x230] ;  /* 0x00008c00ff0b7b82 */ /* 0x000ee40000000800 */
[C---:B----4-:R-:W-:Y:S01]  /*250a0*/  IMAD.WIDE R24, R17.reuse, 0x4, R168 ;  /* 0x0000000411187825 */ /* 0x050fe200078e02a8 */
[----:B------:R4:W-:Y:S03]  /*250b0*/  LDGSTS.E [R2+0x1aa00], desc[UR34][R20.64], !P3 ;  /* 0x1aa0000014027fae */ /* 0x0009e6000d921862 */
[C---:B-1----:R-:W-:Y:S01]  /*250c0*/  IMAD.WIDE R22, R17.reuse, 0x4, R170 ;  /* 0x0000000411167825 */ /* 0x042fe200078e02aa */
[----:B------:R1:W-:Y:S04]  /*250d0*/  STL.64 [R1+0x1f38], R4 ;  /* 0x001f380401007387 */ /* 0x0003e80000100a00 */
[----:B------:R2:W-:Y:S01]  /*250e0*/  LDGSTS.E [R2+0x1aa80], desc[UR34][R18.64], !P3 ;  /* 0x1aa8000012027fae */ /* 0x0005e2000d921862 */
[----:B----4-:R-:W-:-:S03]  /*250f0*/  IMAD.WIDE R20, R17, 0x4, R172 ;  /* 0x0000000411147825 */ /* 0x010fc600078e02ac */
[----:B------:R3:W-:Y:S04]  /*25100*/  LDGSTS.E [R2+0x1ab00], desc[UR34][R14.64], !P3 ;  /* 0x1ab000000e027fae */ /* 0x0007e8000d921862 */
[----:B------:R4:W-:Y:S01]  /*25110*/  STL.64 [R1+0x1f98], R28 ;  /* 0x001f981c01007387 */ /* 0x0009e20000100a00 */
[----:B--2---:R-:W-:-:S03]  /*25120*/  IMAD.WIDE R18, R17, 0x4, R174 ;  /* 0x0000000411127825 */ /* 0x004fc600078e02ae */
[----:B------:R1:W-:Y:S01]  /*25130*/  LDGSTS.E [R2+0x1ab80], desc[UR34][R4.64], !P3 ;  /* 0x1ab8000004027fae */ /* 0x0003e2000d921862 */
[----:B---3--:R-:W-:-:S03]  /*25140*/  IMAD.WIDE R14, R17, 0x4, R176 ;  /* 0x00000004110e7825 */ /* 0x008fc600078e02b0 */
[----:B------:R2:W-:Y:S01]  /*25150*/  STL.64 [R1+0x2090], R26 ;  /* 0x0020901a01007387 */ /* 0x0005e20000100a00 */
[----:B------:R-:W-:-:S03]  /*25160*/  ISETP.GE.U32.AND P5, PT, R10, 0x7fffff4a, PT ;  /* 0x7fffff4a0a00780c */ /* 0x000fc60003fa6070 */
[----:B------:R3:W-:Y:S01]  /*25170*/  STL.64 [R1+0x20a8], R24 ;  /* 0x0020a81801007387 */ /* 0x0007e20000100a00 */
[----:B-1----:R-:W-:-:S03]  /*25180*/  IMAD.WIDE R4, R17, 0x4, R178 ;  /* 0x0000000411047825 */ /* 0x002fc600078e02b2 */
[----:B------:R4:W-:Y:S04]  /*25190*/  LDGSTS.E [R2+0x1b800], desc[UR34][R28.64], !P6 ;  /* 0x1b8000001c027fae */ /* 0x0009e8000f121862 */
        /* <DEDUP_REMOVED lines=14> */
[----:B----4-:R-:W-:-:S03]  /*25280*/  IMAD.WIDE R20, R17, 0x4, R188 ;  /* 0x0000000411147825 */ /* 0x010fc600078e02bc */
[----:B------:R3:W-:Y:S04]  /*25290*/  LDGSTS.E [R2+0x1bb00], desc[UR34][R14.64], !P6 ;  /* 0x1bb000000e027fae */ /* 0x0007e8000f121862 */
[----:B------:R4:W-:Y:S01]  /*252a0*/  STL.64 [R1+0x21f8], R28 ;  /* 0x0021f81c01007387 */ /* 0x0009e20000100a00 */
[----:B--2---:R-:W-:-:S03]  /*252b0*/  IMAD.WIDE R18, R17, 0x4, R190 ;  /* 0x0000000411127825 */ /* 0x004fc600078e02be */
[----:B------:R1:W-:Y:S04]  /*252c0*/  LDGSTS.E [R2+0x1bb80], desc[UR34][R4.64], !P6 ;  /* 0x1bb8000004027fae */ /* 0x0003e8000f121862 */
[----:B------:R2:W-:Y:S01]  /*252d0*/  STL.64 [R1+0x2210], R26 ;  /* 0x0022101a01007387 */ /* 0x0005e20000100a00 */
[----:B---3--:R-:W-:-:S03]  /*252e0*/  IMAD.WIDE R14, R17, 0x4, R192 ;  /* 0x00000004110e7825 */ /* 0x008fc600078e02c0 */
        /* <DEDUP_REMOVED lines=43> */
[----:B------:R-:W-:Y:S01]  /*255a0*/  STL.64 [R1+0x26f0], R28 ;  /* 0x0026f01c01007387 */ /* 0x000fe20000100a00 */
[----:B--2---:R-:W-:-:S03]  /*255b0*/  IMAD.WIDE R18, R17, 0x4, R222 ;  /* 0x0000000411127825 */ /* 0x004fc600078e02de */
[----:B------:R1:W-:Y:S04]  /*255c0*/  LDGSTS.E [R2+0x1db80], desc[UR34][R4.64], !P5 ;  /* 0x1db8000004027fae */ /* 0x0003e8000e921862 */
[----:B------:R-:W-:Y:S01]  /*255d0*/  STL.64 [R1+0x2708], R26 ;  /* 0x0027081a01007387 */ /* 0x000fe20000100a00 */
[----:B---3--:R-:W-:-:S03]  /*255e0*/  IMAD.WIDE R14, R17, 0x4, R224 ;  /* 0x00000004110e7825 */ /* 0x008fc600078e02e0 */
[----:B------:R-:W-:Y:S01]  /*255f0*/  STL.64 [R1+0x2720], R24 ;  /* 0x0027201801007387 */ /* 0x000fe20000100a00 */
[----:B-1----:R-:W-:-:S03]  /*25600*/  IMAD.WIDE R4, R17, 0x4, R226 ;  /* 0x0000000411047825 */ /* 0x002fc600078e02e2 */
[----:B------:R1:W-:Y:S04]  /*25610*/  STL.64 [R1+0x2738], R22 ;  /* 0x0027381601007387 */ /* 0x0003e80000100a00 */
[----:B------:R2:W-:Y:S04]  /*25620*/  STL.64 [R1+0x2750], R20 ;  /* 0x0027501401007387 */ /* 0x0005e80000100a00 */
[----:B------:R3:W-:Y:S04]  /*25630*/  STL.64 [R1+0x2768], R18 ;  /* 0x0027681201007387 */ /* 0x0007e80000100a00 */
[----:B------:R4:W-:Y:S04]  /*25640*/  STL.64 [R1+0x2780], R14 ;  /* 0x0027800e01007387 */ /* 0x0009e80000100a00 */
[----:B------:R4:W-:Y:S04]  /*25650*/  STL.64 [R1+0x2798], R4 ;  /* 0x0027980401007387 */ /* 0x0009e80000100a00 */
[----:B------:R-:W4:Y:S04]  /*25660*/  LDL.LU.64 R40, [R1+0xa80] ;  /* 0x000a800001287983 */ /* 0x000f280000300a00 */
[----:B------:R-:W4:Y:S01]  /*25670*/  LDL.LU.64 R248, [R1+0xa78] ;  /* 0x000a780001f87983 */ /* 0x000f220000300a00 */
[----:B------:R-:W-:-:S02]  /*25680*/  VIADD R10, R13, 0xffffff85 ;  /* 0xffffff850d0a7836 */ /* 0x000fc40000000000 */
[----:B------:R-:W-:Y:S01]  /*25690*/  IMAD.WIDE R36, R17, 0x4, R230 ;  /* 0x0000000411247825 */ /* 0x000fe200078e02e6 */
[----:B------:R-:W4:Y:S02]  /*256a0*/  LDC R13, c[0x0][0x230] ;  /* 0x00008c00ff0d7b82 */ /* 0x000f240000000800 */
[----:B------:R-:W-:-:S13]  /*256b0*/  ISETP.GE.U32.AND P4, PT, R10, 0x7fffff46, PT ;  /* 0x7fffff460a00780c */ /* 0x000fda0003f86070 */
[----:B------:R4:W-:Y:S04]  /*256c0*/  LDGSTS.E [R2+0x1e800], desc[UR34][R28.64], !P4 ;  /* 0x1e8000001c027fae */ /* 0x0009e8000e121862 */
[----:B------:R4:W-:Y:S04]  /*256d0*/  LDGSTS.E [R2+0x1e880], desc[UR34][R26.64], !P4 ;  /* 0x1e8800001a027fae */ /* 0x0009e8000e121862 */
[----:B------:R-:W-:Y:S04]  /*256e0*/  LDGSTS.E [R2+0x1e900], desc[UR34][R24.64], !P4 ;  /* 0x1e90000018027fae */ /* 0x000fe8000e121862 */
[----:B------:R-:W-:Y:S04]  /*256f0*/  LDGSTS.E [R2+0x1e980], desc[UR34][R22.64], !P4 ;  /* 0x1e98000016027fae */ /* 0x000fe8000e121862 */
[----:B------:R-:W-:Y:S04]  /*25700*/  LDGSTS.E [R2+0x1ea00], desc[UR34][R20.64], !P4 ;  /* 0x1ea0000014027fae */ /* 0x000fe8000e121862 */
[----:B------:R-:W-:Y:S04]  /*25710*/  LDGSTS.E [R2+0x1ea80], desc[UR34][R18.64], !P4 ;  /* 0x1ea8000012027fae */ /* 0x000fe8000e121862 */
[----:B-1----:R-:W4:Y:S04]  /*25720*/  LDL.LU.64 R22, [R1+0xa70] ;  /* 0x000a700001167983 */ /* 0x002f280000300a00 */
[----:B------:R-:W4:Y:S04]  /*25730*/  LDL.LU.64 R24, [R1+0xa68] ;  /* 0x000a680001187983 */ /* 0x000f280000300a00 */
[----:B--2---:R-:W2:Y:S04]  /*25740*/  LDL.LU.64 R20, [R1+0xa60] ;  /* 0x000a600001147983 */ /* 0x004ea80000300a00 */
[----:B------:R-:W-:Y:S04]  /*25750*/  LDGSTS.E [R2+0x1eb00], desc[UR34][R14.64], !P4 ;  /* 0x1eb000000e027fae */ /* 0x000fe8000e121862 */
[----:B---3--:R-:W3:Y:S01]  /*25760*/  LDL.LU.64 R18, [R1+0xa58] ;  /* 0x000a580001127983 */ /* 0x008ee20000300a00 */
[----:B------:R-:W-:-:S03]  /*25770*/  IMAD.WIDE R34, R17, 0x4, R232 ;  /* 0x0000000411227825 */ /* 0x000fc600078e02e8 */
[----:B------:R1:W-:Y:S04]  /*25780*/  LDGSTS.E [R2+0x1eb80], desc[UR34][R4.64], !P4 ;  /* 0x1eb8000004027fae */ /* 0x0003e8000e121862 */
[----:B----4-:R-:W4:Y:S04]  /*25790*/  LDL.LU.64 R14, [R1+0xa50] ;  /* 0x000a5000010e7983 */ /* 0x010f280000300a00 */
[----:B------:R-:W4:Y:S01]  /*257a0*/  LDL.LU.64 R246, [R1+0xa48] ;  /* 0x000a480001f67983 */ /* 0x000f220000300a00 */
[----:B------:R-:W-:-:S03]  /*257b0*/  IMAD.WIDE R32, R17, 0x4, R234 ;  /* 0x0000000411207825 */ /* 0x000fc600078e02ea */
[----:B------:R-:W-:Y:S01]  /*257c0*/  STL.64 [R1+0x27b0], R38 ;  /* 0x0027b02601007387 */ /* 0x000fe20000100a00 */
[----:B------:R-:W-:-:S03]  /*257d0*/  IMAD.WIDE R30, R17, 0x4, R236 ;  /* 0x00000004111e7825 */ /* 0x000fc600078e02ec */
[----:B------:R-:W-:Y:S01]  /*257e0*/  STL.64 [R1+0x2858], R36 ;  /* 0x0028582401007387 */ /* 0x000fe20000100a00 */
[----:B------:R-:W-:-:S03]  /*257f0*/  IMAD.WIDE R28, R17, 0x4, R238 ;  /* 0x00000004111c7825 */ /* 0x000fc600078e02ee */
[----:B------:R-:W-:Y:S01]  /*25800*/  STL.64 [R1+0x2870], R34 ;  /* 0x0028702201007387 */ /* 0x000fe20000100a00 */
[----:B------:R-:W-:-:S03]  /*25810*/  IMAD.WIDE R26, R17, 0x4, R240 ;  /* 0x00000004111a7825 */ /* 0x000fc600078e02f0 */
[----:B------:R-:W-:Y:S01]  /*25820*/  STL.64 [R1+0x2888], R32 ;  /* 0x0028882001007387 */ /* 0x000fe20000100a00 */
[----:B-1----:R-:W-:-:S03]  /*25830*/  IMAD.WIDE R4, R17, 0x4, R242 ;  /* 0x0000000411047825 */ /* 0x002fc600078e02f2 */
[----:B------:R-:W-:Y:S04]  /*25840*/  STL.64 [R1+0x2aa0], R30 ;  /* 0x002aa01e01007387 */ /* 0x000fe80000100a00 */
[----:B------:R1:W-:Y:S04]  /*25850*/  STL.64 [R1+0x2ab8], R28 ;  /* 0x002ab81c01007387 */ /* 0x0003e80000100a00 */
[----:B------:R1:W-:Y:S04]  /*25860*/  STL.64 [R1+0x2ad0], R26 ;  /* 0x002ad01a01007387 */ /* 0x0003e80000100a00 */
[----:B------:R-:W-:Y:S04]  /*25870*/  STL.64 [R1+0x2ae8], R4 ;  /* 0x002ae80401007387 */ /* 0x000fe80000100a00 */
[----:B------:R1:W-:Y:S01]  /*25880*/  STL.64 [R1+0x5628], R2 ;  /* 0x0056280201007387 */ /* 0x0003e20000100a00 */
[----:B------:R-:W-:-:S03]  /*25890*/  IMAD.WIDE R148, R17, 0x4, R40 ;  /* 0x0000000411947825 */ /* 0x000fc600078e0228 */
[----:B------:R-:W4:Y:S01]  /*258a0*/  LDL.LU.64 R40, [R1+0x978] ;  /* 0x0009780001287983 */ /* 0x000f220000300a00 */
[----:B------:R-:W-:-:S03]  /*258b0*/  IMAD.WIDE R146, R17, 0x4, R248 ;  /* 0x0000000411927825 */ /* 0x000fc600078e02f8 */
[----:B------:R-:W4:Y:S01]  /*258c0*/  LDL.LU.64 R248, [R1+0x970] ;  /* 0x0009700001f87983 */ /* 0x000f220000300a00 */
[----:B------:R-:W-:-:S03]  /*258d0*/  IMAD.WIDE R144, R17, 0x4, R22 ;  /* 0x0000000411907825 */ /* 0x000fc600078e0216 */
[----:B------:R-:W4:Y:S01]  /*258e0*/  LDL.LU.64 R22, [R1+0x968] ;  /* 0x0009680001167983 */ /* 0x000f220000300a00 */
[----:B------:R-:W-:-:S03]  /*258f0*/  IMAD.WIDE R142, R17, 0x4, R24 ;  /* 0x00000004118e7825 */ /* 0x000fc600078e0218 */
[----:B------:R-:W4:Y:S01]  /*25900*/  LDL.LU.64 R24, [R1+0x960] ;  /* 0x0009600001187983 */ /* 0x000f220000300a00 */
[----:B--2---:R-:W-:-:S03]  /*25910*/  IMAD.WIDE R140, R17, 0x4, R20 ;  /* 0x00000004118c7825 */ /* 0x004fc600078e0214 */
[----:B------:R-:W2:Y:S01]  /*25920*/  LDL.LU.64 R20, [R1+0x958] ;  /* 0x0009580001147983 */ /* 0x000ea20000300a00 */
[----:B---3--:R-:W-:-:S03]  /*25930*/  IMAD.WIDE R138, R17, 0x4, R18 ;  /* 0x00000004118a7825 */ /* 0x008fc600078e0212 */
[----:B------:R-:W3:Y:S01]  /*25940*/  LDL.LU.64 R18, [R1+0x950] ;  /* 0x0009500001127983 */ /* 0x000ee20000300a00 */
[----:B----4-:R-:W-:-:S03]  /*25950*/  IMAD.WIDE R136, R17, 0x4, R14 ;  /* 0x0000000411887825 */ /* 0x010fc600078e020e */
[----:B------:R-:W4:Y:S01]  /*25960*/  LDL.LU.64 R14, [R1+0x948] ;  /* 0x00094800010e7983 */ /* 0x000f220000300a00 */
[----:B------:R-:W-:-:S03]  /*25970*/  IMAD.WIDE R134, R17, 0x4, R246 ;  /* 0x0000000411867825 */ /* 0x000fc600078e02f6 */
        /* <DEDUP_REMOVED lines=8> */
[----:B------:R-:W-:Y:S01]  /*25a00*/  STL.64 [R1+0x5670], R134 ;  /* 0x0056708601007387 */ /* 0x000fe20000100a00 */
        /* <DEDUP_REMOVED lines=10> */
[----:B---3--:R-:W-:-:S04]  /*25ab0*/  IMAD.WIDE R122, R17, 0x4, R18 ;  /* 0x00000004117a7825 */ /* 0x008fc800078e0212 */
[C---:B----4-:R-:W-:Y:S02]  /*25ac0*/  IMAD.WIDE R118, R17.reuse, 0x4, R246 ;  /* 0x0000000411767825 */ /* 0x050fe400078e02f6 */
[----:B------:R-:W3:Y:S02]  /*25ad0*/  LDL.LU.64 R246, [R1+0x850] ;  /* 0x0008500001f67983 */ /* 0x000ee40000300a00 */
[C---:B------:R-:W-:Y:S02]  /*25ae0*/  IMAD.WIDE R120, R17.reuse, 0x4, R14 ;  /* 0x0000000411787825 */ /* 0x040fe400078e020e */
        /* <DEDUP_REMOVED lines=14> */
[----:B------:R-:W-:Y:S02]  /*25bd0*/  VIADD R10, R12, 0xffffff81 ;  /* 0xffffff810c0a7836 */ /* 0x000fe40000000000 */
[----:B------:R-:W1:Y:S03]  /*25be0*/  LDC R12, c[0x0][0x230] ;  /* 0x00008c00ff0c7b82 */ /* 0x000e660000000800 */
[----:B------:R-:W-:-:S13]  /*25bf0*/  ISETP.GE.U32.AND P3, PT, R10, 0x7fffff42, PT ;  /* 0x7fffff420a00780c */ /* 0x000fda0003f66070 */
[----:B------:R-:W-:Y:S04]  /*25c00*/  LDGSTS.E [R2+0x1f800], desc[UR34][R38.64], !P3 ;  /* 0x1f80000026027fae */ /* 0x000fe8000d921862 */
[----:B------:R-:W-:Y:S04]  /*25c10*/  LDGSTS.E [R2+0x1f880], desc[UR34][R36.64], !P3 ;  /* 0x1f88000024027fae */ /* 0x000fe8000d921862 */
[----:B------:R-:W-:Y:S04]  /*25c20*/  LDGSTS.E [R2+0x1f900], desc[UR34][R34.64], !P3 ;  /* 0x1f90000022027fae */ /* 0x000fe8000d921862 */
[----:B------:R-:W-:Y:S04]  /*25c30*/  LDGSTS.E [R2+0x1f980], desc[UR34][R32.64], !P3 ;  /* 0x1f98000020027fae */ /* 0x000fe8000d921862 */
[----:B------:R-:W-:Y:S04]  /*25c40*/  LDGSTS.E [R2+0x1fa00], desc[UR34][R30.64], !P3 ;  /* 0x1fa000001e027fae */ /* 0x000fe8000d921862 */
[----:B------:R-:W-:Y:S01]  /*25c50*/  LDGSTS.E [R2+0x1fa80], desc[UR34][R28.64], !P3 ;  /* 0x1fa800001c027fae */ /* 0x000fe2000d921862 */
[----:B------:R-:W-:-:S03]  /*25c60*/  IMAD.WIDE R112, R17, 0x4, R22 ;  /* 0x0000000411707825 */ /* 0x000fc600078e0216 */
[----:B------:R-:W4:Y:S01]  /*25c70*/  LDL.LU.64 R22, [R1+0x768] ;  /* 0x0007680001167983 */ /* 0x000f220000300a00 */
[----:B------:R-:W-:-:S03]  /*25c80*/  IMAD.WIDE R110, R17, 0x4, R24 ;  /* 0x00000004116e7825 */ /* 0x000fc600078e0218 */
[----:B------:R-:W4:Y:S01]  /*25c90*/  LDL.LU.64 R24, [R1+0x760] ;  /* 0x0007600001187983 */ /* 0x000f220000300a00 */
[----:B--2---:R-:W-:-:S03]  /*25ca0*/  IMAD.WIDE R108, R17, 0x4, R20 ;  /* 0x00000004116c7825 */ /* 0x004fc600078e0214 */
[----:B------:R-:W2:Y:S04]  /*25cb0*/  LDL.LU.64 R20, [R1+0x758] ;  /* 0x0007580001147983 */ /* 0x000ea80000300a00 */
[----:B------:R-:W-:Y:S04]  /*25cc0*/  LDGSTS.E [R2+0x1fb00], desc[UR34][R26.64], !P3 ;  /* 0x1fb000001a027fae */ /* 0x000fe8000d921862 */
[----:B------:R2:W-:Y:S01]  /*25cd0*/  LDGSTS.E [R2+0x1fb80], desc[UR34][R4.64], !P3 ;  /* 0x1fb8000004027fae */ /* 0x0005e2000d921862 */
[----:B---3--:R-:W-:-:S03]  /*25ce0*/  IMAD.WIDE R106, R17, 0x4, R246 ;  /* 0x00000004116a7825 */ /* 0x008fc600078e02f6 */
[----:B------:R-:W3:Y:S01]  /*25cf0*/  LDL.LU.64 R246, [R1+0x750] ;  /* 0x0007500001f67983 */ /* 0x000ee20000300a00 */
[----:B----4-:R-:W-:-:S03]  /*25d00*/  IMAD.WIDE R104, R17, 0x4, R18 ;  /* 0x0000000411687825 */ /* 0x010fc600078e0212 */
[----:B------:R-:W4:Y:S04]  /*25d10*/  LDL.LU.64 R18, [R1+0x748] ;  /* 0x0007480001127983 */ /* 0x000f280000300a00 */
[----:B-1----:R-:W4:Y:S01]  /*25d20*/  LDL.LU.64 R28, [R1+0x740] ;  /* 0x00074000011c7983 */ /* 0x002f220000300a00 */
[C---:B------:R-:W-:Y:S02]  /*25d30*/  IMAD.WIDE R102, R17.reuse, 0x4, R14 ;  /* 0x0000000411667825 */ /* 0x040fe400078e020e */
[----:B------:R-:W1:Y:S01]  /*25d40*/  LDC R15, c[0x0][0x230] ;  /* 0x00008c00ff0f7b82 */ /* 0x000e620000000800 */
[----:B------:R-:W-:Y:S04]  /*25d50*/  STL.64 [R1+0x56b8], R116 ;  /* 0x0056b87401007387 */ /* 0x000fe80000100a00 */
[----:B------:R-:W-:Y:S01]  /*25d60*/  STL.64 [R1+0x56c0], R114 ;  /* 0x0056c07201007387 */ /* 0x000fe20000100a00 */
[----:B------:R-:W-:-:S03]  /*25d70*/  IMAD.WIDE R98, R17, 0x4, R248 ;  /* 0x0000000411627825 */ /* 0x000fc600078e02f8 */
[----:B------:R-:W-:Y:S01]  /*25d80*/  STL.64 [R1+0x56c8], R112 ;  /* 0x0056c87001007387 */ /* 0x000fe20000100a00 */
[----:B------:R-:W1:Y:S03]  /*25d90*/  LDC R14, c[0x0][0x230] ;  /* 0x00008c00ff0e7b82 */ /* 0x000e660000000800 */
[----:B------:R-:W-:Y:S04]  /*25da0*/  STL.64 [R1+0x56d0], R110 ;  /* 0x0056d06e01007387 */ /* 0x000fe80000100a00 */
[----:B------:R-:W-:Y:S04]  /*25db0*/  STL.64 [R1+0x56d8], R108 ;  /* 0x0056d86c01007387 */ /* 0x000fe80000100a00 */
[----:B------:R-:W-:Y:S04]  /*25dc0*/  STL.64 [R1+0x56e0], R106 ;  /* 0x0056e06a01007387 */ /* 0x000fe80000100a00 */
[----:B------:R-:W-:Y:S04]  /*25dd0*/  STL.64 [R1+0x56e8], R104 ;  /* 0x0056e86801007387 */ /* 0x000fe80000100a00 */
[----:B------:R-:W-:Y:S04]  /*25de0*/  STL.64 [R1+0x56f0], R102 ;  /* 0x0056f06601007387 */ /* 0x000fe80000100a00 */
[----:B------:R-:W4:Y:S01]  /*25df0*/  LDL.LU.64 R248, [R1+0x678] ;  /* 0x0006780001f87983 */ /* 0x000f220000300a00 */
[----:B------:R-:W-:-:S04]  /*25e00*/  IMAD.WIDE R100, R17, 0x4, R40 ;  /* 0x0000000411647825 */ /* 0x000fc800078e0228 */
[C---:B------:R-:W-:Y:S02]  /*25e10*/  IMAD.WIDE R94, R17.reuse, 0x4, R24 ;  /* 0x00000004115e7825 */ /* 0x040fe400078e0218 */
[----:B------:R-:W4:Y:S04]  /*25e20*/  LDL.LU.64 R24, [R1+0x670] ;  /* 0x0006700001187983 */ /* 0x000f280000300a00 */
[----:B------:R-:W4:Y:S04]  /*25e30*/  LDL.LU.64 R26, [R1+0x668] ;  /* 0x00066800011a7983 */ /* 0x000f280000300a00 */
[----:B------:R-:W4:Y:S01]  /*25e40*/  LDL.LU.64 R40, [R1+0x660] ;  /* 0x0006600001287983 */ /* 0x000f220000300a00 */
[----:B------:R-:W-:-:S04]  /*25e50*/  IMAD.WIDE R96, R17, 0x4, R22 ;  /* 0x0000000411607825 */ /* 0x000fc800078e0216 */
[----:B--2---:R-:W-:-:S04]  /*25e60*/  IMAD.WIDE R92, R17, 0x4, R20 ;  /* 0x00000004115c7825 */ /* 0x004fc800078e0214 */
[C---:B---3--:R-:W-:Y:S02]  /*25e70*/  IMAD.WIDE R90, R17.reuse, 0x4, R246 ;  /* 0x00000004115a7825 */ /* 0x048fe400078e02f6 */
[----:B------:R-:W2:Y:S02]  /*25e80*/  LDL.LU.64 R246, [R1+0x658] ;  /* 0x0006580001f67983 */ /* 0x000ea40000300a00 */
[C---:B----4-:R-:W-:Y:S02]  /*25e90*/  IMAD.WIDE R88, R17.reuse, 0x4, R18 ;  /* 0x0000000411587825 */ /* 0x050fe400078e0212 */
[----:B------:R-:W3:Y:S04]  /*25ea0*/  LDL.LU.64 R22, [R1+0x650] ;  /* 0x0006500001167983 */ /* 0x000ee80000300a00 */
        /* <DEDUP_REMOVED lines=12> */
[----:B------:R-:W3:Y:S01]  /*25f70*/  LDL.LU.64 R248, [R1+0x578] ;  /* 0x0005780001f87983 */ /* 0x000ee20000300a00 */
[----:B------:R-:W-:-:S03]  /*25f80*/  IMAD.WIDE R82, R17, 0x4, R24 ;  /* 0x0000000411527825 */ /* 0x000fc600078e0218 */
[----:B------:R-:W4:Y:S01]  /*25f90*/  LDL.LU.64 R24, [R1+0x570] ;  /* 0x0005700001187983 */ /* 0x000f220000300a00 */
[----:B------:R-:W-:-:S04]  /*25fa0*/  IMAD.WIDE R80, R17, 0x4, R26 ;  /* 0x0000000411507825 */ /* 0x000fc800078e021a */
[----:B------:R-:W-:-:S04]  /*25fb0*/  IMAD.WIDE R78, R17, 0x4, R40 ;  /* 0x00000004114e7825 */ /* 0x000fc800078e0228 */
[C---:B--2---:R-:W-:Y:S02]  /*25fc0*/  IMAD.WIDE R76, R17.reuse, 0x4, R246 ;  /* 0x00000004114c7825 */ /* 0x044fe400078e02f6 */
[----:B------:R-:W2:Y:S04]  /*25fd0*/  LDL.LU.64 R246, [R1+0x568] ;  /* 0x0005680001f67983 */ /* 0x000ea80000300a00 */
[----:B------:R-:W2:Y:S04]  /*25fe0*/  LDL.LU.64 R42, [R1+0x560] ;  /* 0x00056000012a7983 */ /* 0x000ea80000300a00 */
[----:B------:R-:W2:Y:S04]  /*25ff0*/  LDL.LU.64 R56, [R1+0x558] ;  /* 0x0005580001387983 */ /* 0x000ea80000300a00 */
[----:B------:R-:W2:Y:S04]  /*26000*/  LDL.LU.64 R32, [R1+0x550] ;  /* 0x0005500001207983 */ /* 0x000ea80000300a00 */
[----:B------:R-:W2:Y:S04]  /*26010*/  LDL.LU.64 R30, [R1+0x548] ;  /* 0x00054800011e7983 */ /* 0x000ea80000300a00 */
[----:B------:R-:W2:Y:S04]  /*26020*/  LDL.LU.64 R40, [R1+0x540] ;  /* 0x0005400001287983 */ /* 0x000ea80000300a00 */
[----:B------:R-:W2:Y:S04]  /*26030*/  LDL.LU.64 R28, [R1+0x478] ;  /* 0x00047800011c7983 */ /* 0x000ea80000300a00 */
[----:B------:R-:W2:Y:S04]  /*26040*/  LDL.LU.64 R26, [R1+0x470] ;  /* 0x00047000011a7983 */ /* 0x000ea80000300a00 */
[----:B------:R-:W-:Y:S04]  /*26050*/  STL.64 [R1+0x5738], R84 ;  /* 0x0057385401007387 */ /* 0x000fe80000100a00 */
[----:B------:R-:W-:Y:S04]  /*26060*/  STL.64 [R1+0x5740], R82 ;  /* 0x0057405201007387 */ /* 0x000fe80000100a00 */
[----:B------:R-:W-:Y:S04]  /*26070*/  STL.64 [R1+0x5748], R80 ;  /* 0x0057485001007387 */ /* 0x000fe80000100a00 */
[----:B------:R-:W-:Y:S04]  /*26080*/  STL.64 [R1+0x5750], R78 ;  /* 0x0057504e01007387 */ /* 0x000fe80000100a00 */
[----:B------:R-:W2:Y:S04]  /*26090*/  LDL.LU.64 R38, [R1+0x468] ;  /* 0x0004680001267983 */ /* 0x000ea80000300a00 */
[----:B------:R-:W2:Y:S01]  /*260a0*/  LDL.LU.64 R36, [R1+0x460] ;  /* 0x0004600001247983 */ /* 0x000ea20000300a00 */
[----:B---3--:R-:W-:-:S03]  /*260b0*/  IMAD.WIDE R166, R17, 0x4, R248 ;  /* 0x0000000411a67825 */ /* 0x008fc600078e02f8 */
[----:B------:R-:W3:Y:S04]  /*260c0*/  LDL.LU.64 R248, [R1+0x458] ;  /* 0x0004580001f87983 */ /* 0x000ee80000300a00 */
[----:B------:R-:W3:Y:S01]  /*260d0*/  LDL.LU.64 R34, [R1+0x450] ;  /* 0x0004500001227983 */ /* 0x000ee20000300a00 */
[----:B----4-:R-:W-:-:S03]  /*260e0*/  IMAD.WIDE R168, R17, 0x4, R24 ;  /* 0x0000000411a87825 */ /* 0x010fc600078e0218 */
[----:B------:R-:W4:Y:S01]  /*260f0*/  LDL.LU.64 R24, [R1+0x448] ;  /* 0x0004480001187983 */ /* 0x000f220000300a00 */
[----:B--2---:R-:W-:-:S03]  /*26100*/  IMAD.WIDE R170, R17, 0x4, R246 ;  /* 0x0000000411aa7825 */ /* 0x004fc600078e02f6 */
[----:B------:R-:W2:Y:S01]  /*26110*/  LDL.LU.64 R246, [R1+0x440] ;  /* 0x0004400001f67983 */ /* 0x000ea20000300a00 */
[----:B------:R-:W-:-:S03]  /*26120*/  IMAD.WIDE R176, R17, 0x4, R32 ;  /* 0x0000000411b07825 */ /* 0x000fc600078e0220 */
[----:B------:R-:W2:Y:S01]  /*26130*/  LDL.LU.64 R32, [R1+0x378] ;  /* 0x0003780001207983 */ /* 0x000ea20000300a00 */
[----:B------:R-:W-:-:S04]  /*26140*/  IMAD.WIDE R178, R17, 0x4, R30 ;  /* 0x0000000411b27825 */ /* 0x000fc800078e021e */
[C---:B------:R-:W-:Y:S02]  /*26150*/  IMAD.WIDE R180, R17.reuse, 0x4, R40 ;  /* 0x0000000411b47825 */ /* 0x040fe400078e0228 */
[----:B------:R-:W2:Y:S02]  /*26160*/  LDL.LU.64 R40, [R1+0x370] ;  /* 0x0003700001287983 */ /* 0x000ea40000300a00 */
[C---:B------:R-:W-:Y:S02]  /*26170*/  IMAD.WIDE R182, R17.reuse, 0x4, R28 ;  /* 0x0000000411b67825 */ /* 0x040fe400078e021c */
[----:B------:R-:W2:Y:S02]  /*26180*/  LDL.LU.64 R30, [R1+0x368] ;  /* 0x00036800011e7983 */ /* 0x000ea40000300a00 */
[C---:B------:R-:W-:Y:S02]  /*26190*/  IMAD.WIDE R184, R17.reuse, 0x4, R26 ;  /* 0x0000000411b87825 */ /* 0x040fe400078e021a */
[----:B------:R-:W2:Y:S04]  /*261a0*/  LDL.LU.64 R28, [R1+0x360] ;  /* 0x00036000011c7983 */ /* 0x000ea80000300a00 */
[----:B------:R-:W2:Y:S01]  /*261b0*/  LDL.LU.64 R26, [R1+0x358] ;  /* 0x00035800011a7983 */ /* 0x000ea20000300a00 */
[----:B------:R-:W-:-:S03]  /*261c0*/  IMAD.WIDE R174, R17, 0x4, R56 ;  /* 0x0000000411ae7825 */ /* 0x000fc600078e0238 */
[----:B------:R-:W2:Y:S01]  /*261d0*/  LDL.LU.64 R56, [R1+0x350] ;  /* 0x0003500001387983 */ /* 0x000ea20000300a00 */
[----:B---3--:R-:W-:-:S03]  /*261e0*/  IMAD.WIDE R226, R17, 0x4, R248 ;  /* 0x0000000411e27825 */ /* 0x008fc600078e02f8 */
[----:B------:R-:W3:Y:S01]  /*261f0*/  LDL.LU.64 R248, [R1+0x348] ;  /* 0x0003480001f87983 */ /* 0x000ee20000300a00 */
[----:B------:R-:W-:-:S04]  /*26200*/  IMAD.WIDE R186, R17, 0x4, R38 ;  /* 0x0000000411ba7825 */ /* 0x000fc800078e0226 */
[----:B------:R-:W-:-:S04]  /*26210*/  IMAD.WIDE R224, R17, 0x4, R36 ;  /* 0x0000000411e07825 */ /* 0x000fc800078e0224 */
[----:B------:R-:W-:-:S04]  /*26220*/  IMAD.WIDE R240, R17, 0x4, R34 ;  /* 0x0000000411f07825 */ /* 0x000fc800078e0222 */
[----:B----4-:R-:W-:-:S04]  /*26230*/  IMAD.WIDE R242, R17, 0x4, R24 ;  /* 0x0000000411f27825 */ /* 0x010fc800078e0218 */
[C---:B--2---:R-:W-:Y:S02]  /*26240*/  IMAD.WIDE R2, R17.reuse, 0x4, R246 ;  /* 0x0000000411027825 */ /* 0x044fe400078e02f6 */
[----:B------:R-:W2:Y:S04]  /*26250*/  LDL.LU.64 R246, [R1+0x340] ;  /* 0x0003400001f67983 */ /* 0x000ea80000300a00 */
[----:B------:R2:W-:Y:S04]  /*26260*/  STL.64 [R1+0xa50], R2 ;  /* 0x000a500201007387 */ /* 0x0005e80000100a00 */
[----:B------:R-:W4:Y:S01]  /*26270*/  LDL.LU.64 R34, [R1+0x278] ;  /* 0x0002780001227983 */ /* 0x000f220000300a00 */
[----:B------:R-:W-:-:S03]  /*26280*/  IMAD.WIDE R38, R17, 0x4, R32 ;  /* 0x0000000411267825 */ /* 0x000fc600078e0220 */
[----:B------:R-:W2:Y:S04]  /*26290*/  LDL.LU.64 R24, [R1+0x270] ;  /* 0x0002700001187983 */ /* 0x000ea80000300a00 */
[----:B------:R-:W2:Y:S01]  /*262a0*/  LDL.LU.64 R32, [R1+0x268] ;  /* 0x0002680001207983 */ /* 0x000ea20000300a00 */
[----:B------:R-:W-:-:S03]  /*262b0*/  IMAD.WIDE R36, R17, 0x4, R40 ;  /* 0x0000000411247825 */ /* 0x000fc600078e0228 */
[----:B------:R-:W2:Y:S01]  /*262c0*/  LDL.LU.64 R40, [R1+0x260] ;  /* 0x0002600001287983 */ /* 0x000ea20000300a00 */
[----:B------:R-:W-:-:S03]  /*262d0*/  IMAD.WIDE R30, R17, 0x4, R30 ;  /* 0x00000004111e7825 */ /* 0x000fc600078e021e */
[----:B------:R-:W-:Y:S01]  /*262e0*/  STL.64 [R1+0xa58], R38 ;  /* 0x000a582601007387 */ /* 0x000fe20000100a00 */
[----:B------:R-:W-:-:S03]  /*262f0*/  IMAD.WIDE R28, R17, 0x4, R28 ;  /* 0x00000004111c7825 */ /* 0x000fc600078e021c */
[----:B------:R2:W-:Y:S01]  /*26300*/  STL.64 [R1+0xa60], R36 ;  /* 0x000a602401007387 */ /* 0x0005e20000100a00 */
[----:B------:R-:W-:-:S03]  /*26310*/  IMAD.WIDE R26, R17, 0x4, R26 ;  /* 0x00000004111a7825 */ /* 0x000fc600078e021a */
[----:B------:R2:W-:Y:S04]  /*26320*/  STL.64 [R1+0xa68], R30 ;  /* 0x000a681e01007387 */ /* 0x0005e80000100a00 */
[----:B------:R-:W2:Y:S04]  /*26330*/  LDL.LU.64 R46, [R1+0x258] ;  /* 0x00025800012e7983 */ /* 0x000ea80000300a00 */
[----:B------:R2:W-:Y:S04]  /*26340*/  STL.64 [R1+0xa70], R28 ;  /* 0x000a701c01007387 */ /* 0x0005e80000100a00 */
[----:B------:R2:W-:Y:S01]  /*26350*/  STL.64 [R1+0xa78], R26 ;  /* 0x000a781a01007387 */ /* 0x0005e20000100a00 */
[----:B------:R-:W-:-:S02]  /*26360*/  VIADD R10, R11, 0xffffffbc ;  /* 0xffffffbc0b0a7836 */ /* 0x000fc40000000000 */
[----:B------:R-:W1:Y:S01]  /*26370*/  LDC R11, c[0x0][0x230] ;  /* 0x00008c00ff0b7b82 */ /* 0x000e620000000800 */
[----:B---3--:R-:W-:Y:S02]  /*26380*/  IMAD.WIDE R4, R17, 0x4, R248 ;  /* 0x0000000411047825 */ /* 0x008fe400078e02f8 */
[----:B------:R-:W3:Y:S01]  /*26390*/  LDL.LU.64 R248, [R1+0x250] ;  /* 0x0002500001f87983 */ /* 0x000ee20000300a00 */
[----:B------:R-:W-:Y:S01]  /*263a0*/  ISETP.GE.U32.AND P6, PT, R10, 0x7fffff7d, PT ;  /* 0x7fffff7d0a00780c */ /* 0x000fe20003fc6070 */
[----:B------:R-:W-:-:S03]  /*263b0*/  VIADD R10, R13, 0xffffffb8 ;  /* 0xffffffb80d0a7836 */ /* 0x000fc60000000000 */
[----:B------:R-:W4:Y:S02]  /*263c0*/  LDC R13, c[0x0][0x230] ;  /* 0x00008c00ff0d7b82 */ /* 0x000f240000000800 */
[----:B------:R-:W-:Y:S01]  /*263d0*/  ISETP.GE.U32.AND P1, PT, R10, 0x7fffff79, PT ;  /* 0x7fffff790a00780c */ /* 0x000fe20003f26070 */
[----:B------:R-:W-:-:S05]  /*263e0*/  VIADD R10, R12, 0xffffffb4 ;  /* 0xffffffb40c0a7836 */ /* 0x000fca0000000000 */
[----:B------:R-:W4:Y:S01]  /*263f0*/  LDC R12, c[0x0][0x230] ;  /* 0x00008c00ff0c7b82 */ /* 0x000f220000000800 */
[----:B------:R-:W-:Y:S01]  /*26400*/  ISETP.GE.U32.AND P5, PT, R10, 0x7fffff75, PT ;  /* 0x7fffff750a00780c */ /* 0x000fe20003fa6070 */
[----:B-1----:R-:W-:Y:S01]  /*26410*/  VIADD R10, R11, 0xffffffb0 ;  /* 0xffffffb00b0a7836 */ /* 0x002fe20000000000 */
[----:B------:R-:W-:Y:S05]  /*26420*/  LDGSTS.E [R0+0x10c00], desc[UR34][R148.64], !P6 ;  /* 0x10c0000094007fae */ /* 0x000fea000f121862 */
[----:B------:R-:W1:Y:S01]  /*26430*/  LDC R11, c[0x0][0x230] ;  /* 0x00008c00ff0b7b82 */ /* 0x000e620000000800 */
[----:B------:R-:W-:Y:S01]  /*26440*/  ISETP.GE.U32.AND P4, PT, R10, 0x7fffff71, PT ;  /* 0x7fffff710a00780c */ /* 0x000fe20003f86070 */
[----:B------:R-:W-:Y:S04]  /*26450*/  LDGSTS.E [R0+0x10c80], desc[UR34][R146.64], !P6 ;  /* 0x10c8000092007fae */ /* 0x000fe8000f121862 */
[----:B------:R-:W-:Y:S01]  /*26460*/  LDGSTS.E [R0+0x10d00], desc[UR34][R144.64], !P6 ;  /* 0x10d0000090007fae */ /* 0x000fe2000f121862 */
[----:B----4-:R-:W-:-:S02]  /*26470*/  VIADD R10, R13, 0xffffffac ;  /* 0xffffffac0d0a7836 */ /* 0x010fc40000000000 */
[----:B------:R-:W4:Y:S01]  /*26480*/  LDC R13, c[0x0][0x230] ;  /* 0x00008c00ff0d7b82 */ /* 0x000f220000000800 */
[----:B------:R-:W-:Y:S04]  /*26490*/  LDGSTS.E [R0+0x10d80], desc[UR34][R142.64], !P6 ;  /* 0x10d800008e007fae */ /* 0x000fe8000f121862 */
[----:B------:R-:W-:Y:S01]  /*264a0*/  LDGSTS.E [R0+0x10e00], desc[UR34][R140.64], !P6 ;  /* 0x10e000008c007fae */ /* 0x000fe2000f121862 */
[----:B------:R-:W-:-:S03]  /*264b0*/  ISETP.GE.U32.AND P3, PT, R10, 0x7fffff6d, PT ;  /* 0x7fffff6d0a00780c */ /* 0x000fc60003f66070 */
[----:B------:R-:W-:Y:S01]  /*264c0*/  LDGSTS.E [R0+0x10e80], desc[UR34][R138.64], !P6 ;  /* 0x10e800008a007fae */ /* 0x000fe2000f121862 */
[----:B------:R-:W-:Y:S02]  /*264d0*/  VIADD R10, R12, 0xffffffa8 ;  /* 0xffffffa80c0a7836 */ /* 0x000fe40000000000 */
[----:B------:R-:W2:Y:S01]  /*264e0*/  LDC R12, c[0x0][0x230] ;  /* 0x00008c00ff0c7b82 */ /* 0x000ea20000000800 */
[----:B------:R-:W-:Y:S04]  /*264f0*/  LDGSTS.E [R0+0x10f00], desc[UR34][R136.64], !P6 ;  /* 0x10f0000088007fae */ /* 0x000fe8000f121862 */
[----:B------:R-:W-:Y:S04]  /*26500*/  LDGSTS.E [R0+0x10f80], desc[UR34][R134.64], !P6 ;  /* 0x10f8000086007fae */ /* 0x000fe8000f121862 */
[----:B------:R-:W-:Y:S04]  /*26510*/  LDGSTS.E [R0+0x11c00], desc[UR34][R132.64], !P1 ;  /* 0x11c0000084007fae */ /* 0x000fe8000c921862 */
[----:B------:R-:W-:Y:S01]  /*26520*/  LDGSTS.E [R0+0x11c80], desc[UR34][R130.64], !P1 ;  /* 0x11c8000082007fae */ /* 0x000fe2000c921862 */
[----:B------:R-:W-:-:S03]  /*26530*/  ISETP.GE.U32.AND P6, PT, R10, 0x7fffff69, PT ;  /* 0x7fffff690a00780c */ /* 0x000fc60003fc6070 */
[----:B------:R-:W-:Y:S01]  /*26540*/  LDGSTS.E [R0+0x11d00], desc[UR34][R128.64], !P1 ;  /* 0x11d0000080007fae */ /* 0x000fe2000c921862 */
[----:B-1----:R-:W-:Y:S02]  /*26550*/  VIADD R10, R11, 0xffffffa4 ;  /* 0xffffffa40b0a7836 */ /* 0x002fe40000000000 */
[----:B------:R-:W1:Y:S01]  /*26560*/  LDC R11, c[0x0][0x230] ;  /* 0x00008c00ff0b7b82 */ /* 0x000e620000000800 */
        /* <DEDUP_REMOVED lines=11> */
[----:B------:R-:W-:Y:S01]  /*26620*/  LDGSTS.E [R0+0x12f00], desc[UR34][R104.64], !P5 ;  /* 0x12f0000068007fae */ /* 0x000fe2000e921862 */
[----:B------:R-:W-:-:S03]  /*26630*/  ISETP.GE.U32.AND P1, PT, R10, 0x7fffff65, PT ;  /* 0x7fffff650a00780c */ /* 0x000fc60003f26070 */
[----:B------:R-:W-:Y:S01]  /*26640*/  LDGSTS.E [R0+0x12f80], desc[UR34][R102.64], !P5 ;  /* 0x12f8000066007fae */ /* 0x000fe2000e921862 */
[----:B----4-:R-:W-:Y:S02]  /*26650*/  VIADD R10, R13, 0xffffffa0 ;  /* 0xffffffa00d0a7836 */ /* 0x010fe40000000000 */
[----:B------:R-:W-:Y:S01]  /*26660*/  IMAD.WIDE R22, R17, 0x4, R22 ;  /* 0x0000000411167825 */ /* 0x000fe200078e0216 */
[----:B------:R-:W-:Y:S01]  /*26670*/  LDGSTS.E [R0+0x13c00], desc[UR34][R100.64], !P4 ;  /* 0x13c0000064007fae */ /* 0x000fe2000e121862 */
[----:B------:R-:W4:Y:S03]  /*26680*/  LDC R13, c[0x0][0x230] ;  /* 0x00008c00ff0d7b82 */ /* 0x000f260000000800 */
[----:B------:R-:W-:Y:S04]  /*26690*/  LDGSTS.E [R0+0x13c80], desc[UR34][R98.64], !P4 ;  /* 0x13c8000062007fae */ /* 0x000fe8000e121862 */
[----:B------:R-:W-:Y:S04]  /*266a0*/  LDGSTS.E [R0+0x13d00], desc[UR34][R96.64], !P4 ;  /* 0x13d0000060007fae */ /* 0x000fe8000e121862 */
[----:B------:R-:W-:Y:S04]  /*266b0*/  LDGSTS.E [R0+0x13d80], desc[UR34][R94.64], !P4 ;  /* 0x13d800005e007fae */ /* 0x000fe8000e121862 */
[----:B------:R-:W-:Y:S01]  /*266c0*/  LDGSTS.E [R0+0x13e00], desc[UR34][R92.64], !P4 ;  /* 0x13e000005c007fae */ /* 0x000fe2000e121862 */
[----:B------:R-:W-:-:S03]  /*266d0*/  ISETP.GE.U32.AND P5, PT, R10, 0x7fffff61, PT ;  /* 0x7fffff610a00780c */ /* 0x000fc60003fa6070 */
[----:B------:R-:W-:Y:S01]  /*266e0*/  LDGSTS.E [R0+0x13e80], desc[UR34][R90.64], !P4 ;  /* 0x13e800005a007fae */ /* 0x000fe2000e121862 */
[----:B--2---:R-:W-:Y:S02]  /*266f0*/  VIADD R10, R12, 0xffffff9c ;  /* 0xffffff9c0c0a7836 */ /* 0x004fe40000000000 */
[C---:B------:R-:W-:Y:S01]  /*26700*/  IMAD.WIDE R20, R17.reuse, 0x4, R20 ;  /* 0x0000000411147825 */ /* 0x040fe200078e0214 */
[----:B------:R-:W-:Y:S01]  /*26710*/  LDGSTS.E [R0+0x13f00], desc[UR34][R88.64], !P4 ;  /* 0x13f0000058007fae */ /* 0x000fe2000e121862 */
[----:B------:R-:W2:Y:S03]  /*26720*/  LDC R12, c[0x0][0x230] ;  /* 0x00008c00ff0c7b82 */ /* 0x000ea60000000800 */
[----:B------:R-:W-:Y:S01]  /*26730*/  LDGSTS.E [R0+0x13f80], desc[UR34][R86.64], !P4 ;  /* 0x13f8000056007fae */ /* 0x000fe2000e121862 */
[----:B------:R-:W-:-:S03]  /*26740*/  IMAD.WIDE R18, R17, 0x4, R18 ;  /* 0x0000000411127825 */ /* 0x000fc600078e0212 */
[----:B------:R-:W-:Y:S04]  /*26750*/  LDGSTS.E [R0+0x14c00], desc[UR34][R84.64], !P3 ;  /* 0x14c0000054007fae */ /* 0x000fe8000d921862 */
[----:B------:R-:W-:Y:S04]  /*26760*/  LDGSTS.E [R0+0x14c80], desc[UR34][R82.64], !P3 ;  /* 0x14c8000052007fae */ /* 0x000fe8000d921862 */
[----:B------:R-:W-:Y:S01]  /*26770*/  LDGSTS.E [R0+0x14d00], desc[UR34][R80.64], !P3 ;  /* 0x14d0000050007fae */ /* 0x000fe2000d921862 */
[----:B------:R-:W-:-:S03]  /*26780*/  ISETP.GE.U32.AND P4, PT, R10, 0x7fffff5d, PT ;  /* 0x7fffff5d0a00780c */ /* 0x000fc60003f86070 */
[----:B------:R-:W-:Y:S01]  /*26790*/  LDGSTS.E [R0+0x14d80], desc[UR34][R78.64], !P3 ;  /* 0x14d800004e007fae */ /* 0x000fe2000d921862 */
[----:B------:R-:W-:-:S03]  /*267a0*/  IMAD.WIDE R172, R17, 0x4, R42 ;  /* 0x0000000411ac7825 */ /* 0x000fc600078e022a */
[----:B------:R-:W-:Y:S01]  /*267b0*/  LDGSTS.E [R0+0x14e00], desc[UR34][R76.64], !P3 ;  /* 0x14e000004c007fae */ /* 0x000fe2000d921862 */
[----:B-1----:R-:W-:Y:S02]  /*267c0*/  VIADD R10, R11, 0xffffff98 ;  /* 0xffffff980b0a7836 */ /* 0x002fe40000000000 */
[----:B------:R-:W-:Y:S01]  /*267d0*/  IMAD.WIDE R42, R17, 0x4, R34 ;  /* 0x00000004112a7825 */ /* 0x000fe200078e0222 */
[----:B------:R-:W-:Y:S01]  /*267e0*/  LDGSTS.E [R0+0x14e80], desc[UR34][R22.64], !P3 ;  /* 0x14e8000016007fae */ /* 0x000fe2000d921862 */
[----:B------:R-:W1:Y:S03]  /*267f0*/  LDC R11, c[0x0][0x230] ;  /* 0x00008c00ff0b7b82 */ /* 0x000e660000000800 */
[----:B------:R-:W-:Y:S04]  /*26800*/  LDGSTS.E [R0+0x14f00], desc[UR34][R20.64], !P3 ;  /* 0x14f0000014007fae */ /* 0x000fe8000d921862 */
[----:B------:R-:W-:Y:S04]  /*26810*/  LDGSTS.E [R0+0x14f80], desc[UR34][R18.64], !P3 ;  /* 0x14f8000012007fae */ /* 0x000fe8000d921862 */
[----:B------:R-:W-:Y:S01]  /*26820*/  LDGSTS.E [R0+0x15c00], desc[UR34][R166.64], !P6 ;  /* 0x15c00000a6007fae */ /* 0x000fe2000f121862 */
[----:B------:R-:W-:-:S03]  /*26830*/  ISETP.GE.U32.AND P3, PT, R10, 0x7fffff59, PT ;  /* 0x7fffff590a00780c */ /* 0x000fc60003f66070 */
[----:B------:R-:W-:Y:S01]  /*26840*/  LDGSTS.E [R0+0x15c80], desc[UR34][R168.64], !P6 ;  /* 0x15c80000a8007fae */ /* 0x000fe2000f121862 */
[----:B------:R-:W-:-:S03]  /*26850*/  VIADD R10, R15, 0xffffff94 ;  /* 0xffffff940f0a7836 */ /* 0x000fc60000000000 */
        /* <DEDUP_REMOVED lines=8> */
[----:B------:R-:W-:-:S03]  /*268e0*/  VIADD R10, R14, 0xffffff90 ;  /* 0xffffff900e0a7836 */ /* 0x000fc60000000000 */
[----:B------:R-:W-:Y:S01]  /*268f0*/  LDGSTS.E [R0+0x16c80], desc[UR34][R184.64], !P1 ;  /* 0x16c80000b8007fae */ /* 0x000fe2000c921862 */
[----:B------:R-:W-:-:S03]  /*26900*/  IMAD.WIDE R14, R17, 0x4, R56 ;  /* 0x00000004110e7825 */ /* 0x000fc600078e0238 */
[----:B------:R-:W-:Y:S04]  /*26910*/  LDGSTS.E [R0+0x16d00], desc[UR34][R186.64], !P1 ;  /* 0x16d00000ba007fae */ /* 0x000fe8000c921862 */
[----:B------:R-:W-:Y:S04]  /*26920*/  LDGSTS.E [R0+0x16d80], desc[UR34][R224.64], !P1 ;  /* 0x16d80000e0007fae */ /* 0x000fe8000c921862 */
[----:B------:R-:W-:Y:S04]  /*26930*/  LDGSTS.E [R0+0x16e00], desc[UR34][R226.64], !P1 ;  /* 0x16e00000e2007fae */ /* 0x000fe8000c921862 */
[----:B------:R-:W-:Y:S04]  /*26940*/  LDGSTS.E [R0+0x16e80], desc[UR34][R240.64], !P1 ;  /* 0x16e80000f0007fae */ /* 0x000fe8000c921862 */
[----:B------:R-:W-:Y:S04]  /*26950*/  LDGSTS.E [R0+0x16f00], desc[UR34][R242.64], !P1 ;  /* 0x16f00000f2007fae */ /* 0x000fe8000c921862 */
[----:B------:R4:W-:Y:S04]  /*26960*/  LDGSTS.E [R0+0x16f80], desc[UR34][R2.64], !P1 ;  /* 0x16f8000002007fae */ /* 0x0009e8000c921862 */
[----:B------:R1:W-:Y:S04]  /*26970*/  STL.64 [R1+0xa80], R14 ;  /* 0x000a800e01007387 */ /* 0x0003e80000100a00 */
[----:B------:R-:W3:Y:S01]  /*26980*/  LDL.LU.64 R44, [R1+0x248] ;  /* 0x00024800012c7983 */ /* 0x000ee20000300a00 */
[----:B----4-:R-:W-:-:S03]  /*26990*/  IMAD.WIDE R2, R17, 0x4, R246 ;  /* 0x0000000411027825 */ /* 0x010fc600078e02f6 */
[----:B------:R4:W-:Y:S04]  /*269a0*/  STL.64 [R1+0x1698], R4 ;  /* 0x0016980401007387 */ /* 0x0009e80000100a00 */
[----:B------:R-:W-:Y:S04]  /*269b0*/  LDGSTS.E [R0+0x17c00], desc[UR34][R38.64], !P5 ;  /* 0x17c0000026007fae */ /* 0x000fe8000e921862 */
[----:B------:R-:W4:Y:S04]  /*269c0*/  LDL.LU.64 R56, [R1+0x240] ;  /* 0x0002400001387983 */ /* 0x000f280000300a00 */
[----:B------:R2:W-:Y:S04]  /*269d0*/  LDGSTS.E [R0+0x17c80], desc[UR34][R36.64], !P5 ;  /* 0x17c8000024007fae */ /* 0x0005e8000e921862 */
[----:B------:R4:W-:Y:S04]  /*269e0*/  STL.64 [R1+0x16b8], R2 ;  /* 0x0016b80201007387 */ /* 0x0009e80000100a00 */
[----:B------:R-:W-:Y:S01]  /*269f0*/  LDGSTS.E [R0+0x17d00], desc[UR34][R30.64], !P5 ;  /* 0x17d000001e007fae */ /* 0x000fe2000e921862 */
[----:B------:R-:W-:-:S03]  /*26a00*/  ISETP.GE.U32.AND P1, PT, R10, 0x7fffff51, PT ;  /* 0x7fffff510a00780c */ /* 0x000fc60003f26070 */
[----:B------:R-:W-:Y:S01]  /*26a10*/  LDGSTS.E [R0+0x17d80], desc[UR34][R28.64], !P5 ;  /* 0x17d800001c007fae */ /* 0x000fe2000e921862 */
[----:B--2---:R-:W-:-:S03]  /*26a20*/  IMAD.WIDE R36, R17, 0x4, R24 ;  /* 0x0000000411247825 */ /* 0x004fc600078e0218 */
[----:B------:R-:W-:Y:S04]  /*26a30*/  LDGSTS.E [R0+0x17e00], desc[UR34][R26.64], !P5 ;  /* 0x17e000001a007fae */ /* 0x000fe8000e921862 */
[----:B------:R-:W2:Y:S01]  /*26a40*/  LDL.LU.64 R30, [R1+0x178] ;  /* 0x00017800011e7983 */ /* 0x000ea20000300a00 */
[----:B------:R-:W-:-:S03]  /*26a50*/  VIADD R10, R13, 0xffffff8c ;  /* 0xffffff8c0d0a7836 */ /* 0x000fc60000000000 */
[----:B------:R-:W2:Y:S01]  /*26a60*/  LDL.LU.64 R28, [R1+0x170] ;  /* 0x00017000011c7983 */ /* 0x000ea20000300a00 */
[----:B------:R-:W-:-:S03]  /*26a70*/  IMAD.WIDE R34, R17, 0x4, R32 ;  /* 0x0000000411227825 */ /* 0x000fc600078e0220 */
[----:B------:R-:W2:Y:S01]  /*26a80*/  LDL.LU.64 R246, [R1+0x168] ;  /* 0x0001680001f67983 */ /* 0x000ea20000300a00 */
[----:B------:R-:W-:-:S03]  /*26a90*/  IMAD.WIDE R32, R17, 0x4, R40 ;  /* 0x0000000411207825 */ /* 0x000fc600078e0228 */
[----:B------:R-:W2:Y:S04]  /*26aa0*/  LDL.LU.64 R26, [R1+0x160] ;  /* 0x00016000011a7983 */ /* 0x000ea80000300a00 */
[----:B------:R-:W2:Y:S04]  /*26ab0*/  LDL.LU.64 R24, [R1+0x158] ;  /* 0x0001580001187983 */ /* 0x000ea80000300a00 */
[----:B------:R1:W-:Y:S04]  /*26ac0*/  LDGSTS.E [R0+0x17e80], desc[UR34][R14.64], !P5 ;  /* 0x17e800000e007fae */ /* 0x0003e8000e921862 */
[----:B------:R-:W-:Y:S04]  /*26ad0*/  STL.64 [R1+0x16d8], R42 ;  /* 0x0016d82a01007387 */ /* 0x000fe80000100a00 */
[----:B------:R4:W-:Y:S04]  /*26ae0*/  LDGSTS.E [R0+0x17f00], desc[UR34][R4.64], !P5 ;  /* 0x17f0000004007fae */ /* 0x0009e8000e921862 */
[----:B------:R-:W-:Y:S04]  /*26af0*/  STL.64 [R1+0x16f8], R36 ;  /* 0x0016f82401007387 */ /* 0x000fe80000100a00 */
[----:B------:R4:W-:Y:S01]  /*26b00*/  LDGSTS.E [R0+0x17f80], desc[UR34][R2.64], !P5 ;  /* 0x17f8000002007fae */ /* 0x0009e2000e921862 */
[----:B------:R-:W-:Y:S01]  /*26b10*/  ISETP.GE.U32.AND P5, PT, R10, 0x7fffff4d, PT ;  /* 0x7fffff4d0a00780c */ /* 0x000fe20003fa6070 */
[----:B------:R-:W-:-:S02]  /*26b20*/  VIADD R10, R12, 0xffffff88 ;  /* 0xffffff880c0a7836 */ /* 0x000fc40000000000 */
[----:B------:R-:W2:Y:S01]  /*26b30*/  LDL.LU.64 R38, [R1+0x150] ;  /* 0x0001500001267983 */ /* 0x000ea20000300a00 */
[----:B---3--:R-:W-:-:S03]  /*26b40*/  IMAD.WIDE R12, R17, 0x4, R248 ;  /* 0x00000004110c7825 */ /* 0x008fc600078e02f8 */
[----:B------:R-:W3:Y:S04]  /*26b50*/  LDL.LU.64 R40, [R1+0x148] ;  /* 0x0001480001287983 */ /* 0x000ee80000300a00 */
[----:B------:R-:W-:Y:S04]  /*26b60*/  STL.64 [R1+0x1718], R34 ;  /* 0x0017182201007387 */ /* 0x000fe80000100a00 */
[----:B------:R4:W-:Y:S04]  /*26b70*/  STL.64 [R1+0x1738], R32 ;  /* 0x0017382001007387 */ /* 0x0009e80000100a00 */
[----:B------:R-:W3:Y:S01]  /*26b80*/  LDL.LU.64 R248, [R1+0x140] ;  /* 0x0001400001f87983 */ /* 0x000ee20000300a00 */
[----:B-1----:R-:W-:-:S03]  /*26b90*/  IMAD.WIDE R14, R17, 0x4, R46 ;  /* 0x00000004110e7825 */ /* 0x002fc600078e022e */
[----:B------:R-:W-:Y:S04]  /*26ba0*/  LDGSTS.E [R0+0x18c00], desc[UR34][R42.64], !P4 ;  /* 0x18c000002a007fae */ /* 0x000fe8000e121862 */
[----:B------:R2:W-:Y:S04]  /*26bb0*/  LDGSTS.E [R0+0x18c80], desc[UR34][R36.64], !P4 ;  /* 0x18c8000024007fae */ /* 0x0005e8000e121862 */
[----:B------:R1:W-:Y:S04]  /*26bc0*/  STL.64 [R1+0x1758], R14 ;  /* 0x0017580e01007387 */ /* 0x0003e80000100a00 */
[----:B------:R1:W-:Y:S04]  /*26bd0*/  STL.64 [R1+0x1778], R12 ;  /* 0x0017780c01007387 */ /* 0x0003e80000100a00 */
[----:B------:R1:W-:Y:S04]  /*26be0*/  LDGSTS.E [R0+0x18d00], desc[UR34][R34.64], !P4 ;  /* 0x18d0000022007fae */ /* 0x0003e8000e121862 */
[----:B------:R-:W-:Y:S04]  /*26bf0*/  LDGSTS.E [R0+0x18d80], desc[UR34][R32.64], !P4 ;  /* 0x18d8000020007fae */ /* 0x000fe8000e121862 */
[----:B------:R1:W-:Y:S04]  /*26c00*/  LDGSTS.E [R0+0x18e00], desc[UR34][R14.64], !P4 ;  /* 0x18e000000e007fae */ /* 0x0003e8000e121862 */
[----:B------:R1:W-:Y:S01]  /*26c10*/  LDGSTS.E [R0+0x18e80], desc[UR34][R12.64], !P4 ;  /* 0x18e800000c007fae */ /* 0x0003e2000e121862 */
[----:B----4-:R-:W-:-:S05]  /*26c20*/  IMAD.WIDE R4, R17, 0x4, R44 ;  /* 0x0000000411047825 */ /* 0x010fca00078e022c */
[----:B------:R3:W-:Y:S04]  /*26c30*/  STL.64 [R1+0x1798], R4 ;  /* 0x0017980401007387 */ /* 0x0007e80000100a00 */
[----:B------:R3:W-:Y:S01]  /*26c40*/  LDGSTS.E [R0+0x18f00], desc[UR34][R4.64], !P4 ;  /* 0x18f0000004007fae */ /* 0x0007e2000e121862 */
[----:B------:R-:W-:-:S05]  /*26c50*/  IMAD.WIDE R2, R17, 0x4, R56 ;  /* 0x0000000411027825 */ /* 0x000fca00078e0238 */
[----:B------:R4:W-:Y:S04]  /*26c60*/  STL.64 [R1+0x17b8], R2 ;  /* 0x0017b80201007387 */ /* 0x0009e80000100a00 */
[----:B------:R-:W4:Y:S04]  /*26c70*/  LDL.LU.64 R32, [R1+0xc38] ;  /* 0x000c380001207983 */ /* 0x000f280000300a00 */
[----:B------:R4:W-:Y:S01]  /*26c80*/  LDGSTS.E [R0+0x18f80], desc[UR34][R2.64], !P4 ;  /* 0x18f8000002007fae */ /* 0x0009e2000e121862 */
[----:B--2---:R-:W-:-:S04]  /*26c90*/  IMAD.WIDE R36, R17, 0x4, R30 ;  /* 0x0000000411247825 */ /* 0x004fc800078e021e */
[C---:B-1----:R-:W-:Y:S01]  /*26ca0*/  IMAD.WIDE R34, R17.reuse, 0x4, R28 ;  /* 0x0000000411227825 */ /* 0x042fe200078e021c */
[----:B------:R-:W-:Y:S03]  /*26cb0*/  STL.64 [R1+0x17d8], R36 ;  /* 0x0017d82401007387 */ /* 0x000fe60000100a00 */
[C---:B------:R-:W-:Y:S01]  /*26cc0*/  IMAD.WIDE R28, R17.reuse, 0x4, R246 ;  /* 0x00000004111c7825 */ /* 0x040fe200078e02f6 */
[----:B------:R1:W-:Y:S03]  /*26cd0*/  LDGSTS.E [R0+0x19c00], desc[UR34][R36.64], !P3 ;  /* 0x19c0000024007fae */ /* 0x0003e6000d921862 */
[C---:B------:R-:W-:Y:S01]  /*26ce0*/  IMAD.WIDE R26, R17.reuse, 0x4, R26 ;  /* 0x00000004111a7825 */ /* 0x040fe200078e021a */
[----:B------:R-:W2:Y:S03]  /*26cf0*/  LDL.LU.64 R246, [R1+0xc30] ;  /* 0x000c300001f67983 */ /* 0x000ea60000300a00 */
[C---:B------:R-:W-:Y:S01]  /*26d00*/  IMAD.WIDE R14, R17.reuse, 0x4, R24 ;  /* 0x00000004110e7825 */ /* 0x040fe200078e0218 */
[----:B------:R1:W-:Y:S04]  /*26d10*/  STL.64 [R1+0x17f8], R34 ;  /* 0x0017f82201007387 */ /* 0x0003e80000100a00 */
[----:B------:R1:W-:Y:S04]  /*26d20*/  STL.64 [R1+0x1818], R28 ;  /* 0x0018181c01007387 */ /* 0x0003e80000100a00 */
[----:B------:R-:W2:Y:S04]  /*26d30*/  LDL.LU.64 R30, [R1+0xc28] ;  /* 0x000c2800011e7983 */ /* 0x000ea80000300a00 */
[----:B------:R-:W2:Y:S04]  /*26d40*/  LDL.LU.64 R24, [R1+0xc20] ;  /* 0x000c200001187983 */ /* 0x000ea80000300a00 */
[----:B------:R1:W-:Y:S04]  /*26d50*/  STL.64 [R1+0x1838], R26 ;  /* 0x0018381a01007387 */ /* 0x0003e80000100a00 */
[----:B------:R2:W-:Y:S01]  /*26d60*/  STL.64 [R1+0x1858], R14 ;  /* 0x0018580e01007387 */ /* 0x0005e20000100a00 */
[----:B------:R-:W-:-:S03]  /*26d70*/  IMAD.WIDE R12, R17, 0x4, R38 ;  /* 0x00000004110c7825 */ /* 0x000fc600078e0226 */
[----:B------:R-:W2:Y:S01]  /*26d80*/  LDL.LU.64 R42, [R1+0xc18] ;  /* 0x000c1800012a7983 */ /* 0x000ea20000300a00 */
[----:B---3--:R-:W-:-:S03]  /*26d90*/  IMAD.WIDE R4, R17, 0x4, R40 ;  /* 0x0000000411047825 */ /* 0x008fc600078e0228 */
[----:B------:R3:W-:Y:S04]  /*26da0*/  STL.64 [R1+0x1878], R12 ;  /* 0x0018780c01007387 */ /* 0x0007e80000100a00 */
[----:B------:R-:W3:Y:S01]  /*26db0*/  LDL.LU.64 R38, [R1+0xc10] ;  /* 0x000c100001267983 */ /* 0x000ee20000300a00 */
[----:B----4-:R-:W-:-:S03]  /*26dc0*/  IMAD.WIDE R2, R17, 0x4, R248 ;  /* 0x0000000411027825 */ /* 0x010fc600078e02f8 */
[----:B------:R4:W-:Y:S04]  /*26dd0*/  STL.64 [R1+0x1938], R4 ;  /* 0x0019380401007387 */ /* 0x0009e80000100a00 */
[----:B------:R4:W-:Y:S04]  /*26de0*/  STL.64 [R1+0x1958], R2 ;  /* 0x0019580201007387 */ /* 0x0009e80000100a00 */
[----:B------:R-:W-:Y:S04]  /*26df0*/  LDGSTS.E [R0+0x19c80], desc[UR34][R34.64], !P3 ;  /* 0x19c8000022007fae */ /* 0x000fe8000d921862 */
[----:B------:R-:W4:Y:S04]  /*26e00*/  LDL.LU.64 R56, [R1+0xc08] ;  /* 0x000c080001387983 */ /* 0x000f280000300a00 */
[----:B------:R-:W-:Y:S04]  /*26e10*/  LDGSTS.E [R0+0x19d00], desc[UR34][R28.64], !P3 ;  /* 0x19d000001c007fae */ /* 0x000fe8000d921862 */
[----:B-1----:R-:W4:Y:S04]  /*26e20*/  LDL.LU.64 R34, [R1+0xc00] ;  /* 0x000c000001227983 */ /* 0x002f280000300a00 */
[----:B------:R-:W-:Y:S04]  /*26e30*/  LDGSTS.E [R0+0x19d80], desc[UR34][R26.64], !P3 ;  /* 0x19d800001a007fae */ /* 0x000fe8000d921862 */
[----:B------:R-:W4:Y:S01]  /*26e40*/  LDL.LU.64 R28, [R1+0x18e8] ;  /* 0x0018e800011c7983 */ /* 0x000f220000300a00 */
[----:B------:R-:W-:-:S03]  /*26e50*/  ISETP.GE.U32.AND P4, PT, R10, 0x7fffff49, PT ;  /* 0x7fffff490a00780c */ /* 0x000fc60003f86070 */
[----:B------:R1:W-:Y:S04]  /*26e60*/  LDGSTS.E [R0+0x19e00], desc[UR34][R14.64], !P3 ;  /* 0x19e000000e007fae */ /* 0x0003e8000d921862 */
[----:B------:R-:W4:Y:S04]  /*26e70*/  LDL.LU.64 R26, [R1+0x18e0] ;  /* 0x0018e000011a7983 */ /* 0x000f280000300a00 */
[----:B------:R-:W4:Y:S01]  /*26e80*/  LDL.LU.64 R40, [R1+0x18d8] ;  /* 0x0018d80001287983 */ /* 0x000f220000300a00 */
[----:B------:R-:W-:-:S03]  /*26e90*/  VIADD R10, R11, 0xffffff84 ;  /* 0xffffff840b0a7836 */ /* 0x000fc60000000000 */
[----:B------:R3:W-:Y:S04]  /*26ea0*/  LDGSTS.E [R0+0x19e80], desc[UR34][R12.64], !P3 ;  /* 0x19e800000c007fae */ /* 0x0007e8000d921862 */
[----:B------:R-:W4:Y:S04]  /*26eb0*/  LDL.LU.64 R248, [R1+0x15e0] ;  /* 0x0015e00001f87983 */ /* 0x000f280000300a00 */
[----:B------:R4:W-:Y:S04]  /*26ec0*/  LDGSTS.E [R0+0x19f00], desc[UR34][R4.64], !P3 ;  /* 0x19f0000004007fae */ /* 0x0009e8000d921862 */
[----:B------:R4:W-:Y:S01]  /*26ed0*/  LDGSTS.E [R0+0x19f80], desc[UR34][R2.64], !P3 ;  /* 0x19f8000002007fae */ /* 0x0009e2000d921862 */
[----:B------:R-:W-:Y:S01]  /*26ee0*/  ISETP.GE.U32.AND P3, PT, R10, 0x7fffff45, PT ;  /* 0x7fffff450a00780c */ /* 0x000fe20003f66070 */
[----:B------:R-:W-:-:S02]  /*26ef0*/  IMAD.SHL.U32 R16, R16, 0x40, RZ ;  /* 0x0000004010107824 */ /* 0x000fc400078e00ff */
[----:B------:R-:W-:-:S05]  /*26f00*/  IMAD.WIDE R36, R17, 0x4, R32 ;  /* 0x0000000411247825 */ /* 0x000fca00078e0220 */
[----:B------:R-:W-:Y:S01]  /*26f10*/  LDGSTS.E [R0+0x1ac00], desc[UR34][R36.64], !P6 ;  /* 0x1ac0000024007fae */ /* 0x000fe2000f121862 */
[----:B--2---:R-:W-:-:S03]  /*26f20*/  IMAD.WIDE R32, R17, 0x4, R246 ;  /* 0x0000000411207825 */ /* 0x004fc600078e02f6 */
[----:B------:R-:W2:Y:S04]  /*26f30*/  LDL.LU.64 R246, [R1+0x18d0] ;  /* 0x0018d00001f67983 */ /* 0x000ea80000300a00 */
[----:B------:R-:W-:Y:S01]  /*26f40*/  STL.64 [R1+0xc38], R36 ;  /* 0x000c382401007387 */ /* 0x000fe20000100a00 */
[----:B------:R-:W-:-:S03]  /*26f50*/  IMAD.WIDE R30, R17, 0x4, R30 ;  /* 0x00000004111e7825 */ /* 0x000fc600078e021e */
[----:B------:R4:W-:Y:S01]  /*26f60*/  STL.64 [R1+0xc30], R32 ;  /* 0x000c302001007387 */ /* 0x0009e20000100a00 */
[----:B-1----:R-:W-:-:S03]  /*26f70*/  IMAD.WIDE R14, R17, 0x4, R24 ;  /* 0x00000004110e7825 */ /* 0x002fc600078e0218 */
[----:B------:R-:W-:Y:S04]  /*26f80*/  LDGSTS.E [R0+0x1ac80], desc[UR34][R32.64], !P6 ;  /* 0x1ac8000020007fae */ /* 0x000fe8000f121862 */
[----:B------:R-:W2:Y:S04]  /*26f90*/  LDL.LU.64 R24, [R1+0x15d8] ;  /* 0x0015d80001187983 */ /* 0x000ea80000300a00 */
[----:B------:R1:W-:Y:S01]  /*26fa0*/  STL.64 [R1+0xc28], R30 ;  /* 0x000c281e01007387 */ /* 0x0003e20000100a00 */
[----:B---3--:R-:W-:-:S03]  /*26fb0*/  IMAD.WIDE R12, R17, 0x4, R42 ;  /* 0x00000004110c7825 */ /* 0x008fc600078e022a */
[----:B------:R-:W-:Y:S04]  /*26fc0*/  STL.64 [R1+0xc20], R14 ;  /* 0x000c200e01007387 */ /* 0x000fe80000100a00 */
[----:B------:R-:W-:Y:S01]  /*26fd0*/  LDGSTS.E [R0+0x1ad00], desc[UR34][R30.64], !P6 ;  /* 0x1ad000001e007fae */ /* 0x000fe2000f121862 */
[----:B------:R-:W-:-:S03]  /*26fe0*/  IMAD.WIDE R10, R17, 0x4, R38 ;  /* 0x00000004110a7825 */ /* 0x000fc600078e0226 */
[----:B------:R-:W-:Y:S04]  /*26ff0*/  LDGSTS.E [R0+0x1ad80], desc[UR34][R14.64], !P6 ;  /* 0x1ad800000e007fae */ /* 0x000fe8000f121862 */
[----:B------:R-:W3:Y:S04]  /*27000*/  LDL.LU.64 R38, [R1+0x18c8] ;  /* 0x0018c80001267983 */ /* 0x000ee80000300a00 */
[----:B------:R-:W-:Y:S04]  /*27010*/  STL.64 [R1+0xc18], R12 ;  /* 0x000c180c01007387 */ /* 0x000fe80000100a00 */
[----:B------:R-:W-:Y:S04]  /*27020*/  STL.64 [R1+0xc10], R10 ;  /* 0x000c100a01007387 */ /* 0x000fe80000100a00 */
[----:B------:R-:W-:Y:S01]  /*27030*/  LDGSTS.E [R0+0x1ae00], desc[UR34][R12.64], !P6 ;  /* 0x1ae000000c007fae */ /* 0x000fe2000f121862 */
[----:B----4-:R-:W-:-:S03]  /*27040*/  IMAD.WIDE R4, R17, 0x4, R56 ;  /* 0x0000000411047825 */ /* 0x010fc600078e0238 */
[----:B------:R-:W-:Y:S04]  /*27050*/  LDGSTS.E [R0+0x1ae80], desc[UR34][R10.64], !P6 ;  /* 0x1ae800000a007fae */ /* 0x000fe8000f121862 */
[----:B------:R-:W-:Y:S01]  /*27060*/  LDGSTS.E [R0+0x1af00], desc[UR34][R4.64], !P6 ;  /* 0x1af0000004007fae */ /* 0x000fe2000f121862 */
[----:B------:R-:W-:-:S03]  /*27070*/  IMAD.WIDE R2, R17, 0x4, R34 ;  /* 0x0000000411027825 */ /* 0x000fc600078e0222 */
[----:B------:R-:W4:Y:S04]  /*27080*/  LDL.LU.64 R34, [R1+0x15d0] ;  /* 0x0015d00001227983 */ /* 0x000f280000300a00 */
[----:B------:R-:W-:Y:S04]  /*27090*/  STL.64 [R1+0xc08], R4 ;  /* 0x000c080401007387 */ /* 0x000fe80000100a00 */
[----:B------:R1:W-:Y:S04]  /*270a0*/  STL.64 [R1+0xc00], R2 ;  /* 0x000c000201007387 */ /* 0x0003e80000100a00 */
[----:B------:R-:W4:Y:S04]  /*270b0*/  LDL.LU.64 R42, [R1+0x18c0] ;  /* 0x0018c000012a7983 */ /* 0x000f280000300a00 */
[----:B------:R-:W4:Y:S04]  /*270c0*/  LDL.LU.64 R32, [R1+0x15b8] ;  /* 0x0015b80001207983 */ /* 0x000f280000300a00 */
[----:B------:R-:W4:Y:S04]  /*270d0*/  LDL.LU.64 R36, [R1+0x18b8] ;  /* 0x0018b80001247983 */ /* 0x000f280000300a00 */
[----:B-1----:R-:W4:Y:S01]  /*270e0*/  LDL.LU.64 R30, [R1+0x15b0] ;  /* 0x0015b000011e7983 */ /* 0x002f220000300a00 */
[----:B------:R-:W-:-:S03]  /*270f0*/  IMAD.WIDE R150, R16, 0x4, R26 ;  /* 0x0000000410967825 */ /* 0x000fc600078e021a */
[----:B------:R1:W-:Y:S01]  /*27100*/  LDGSTS.E [R0+0x1af80], desc[UR34][R2.64], !P6 ;  /* 0x1af8000002007fae */ /* 0x0003e2000f121862 */
[----:B------:R-:W-:-:S04]  /*27110*/  IMAD.WIDE R152, R16, 0x4, R40 ;  /* 0x0000000410987825 */ /* 0x000fc800078e0228 */
[C---:B-1----:R-:W-:Y:S02]  /*27120*/  IMAD.WIDE R2, R16.reuse, 0x4, R28 ;  /* 0x0000000410027825 */ /* 0x042fe400078e021c */
[----:B------:R-:W4:Y:S04]  /*27130*/  LDL.LU.64 R28, [R1+0x18b0] ;  /* 0x0018b000011c7983 */ /* 0x000f280000300a00 */
[----:B------:R-:W4:Y:S04]  /*27140*/  LDL.LU.64 R26, [R1+0x15a8] ;  /* 0x0015a800011a7983 */ /* 0x000f280000300a00 */
[----:B------:R-:W4:Y:S01]  /*27150*/  LDL.LU.64 R40, [R1+0x18a8] ;  /* 0x0018a80001287983 */ /* 0x000f220000300a00 */
[----:B------:R-:W-:-:S03]  /*27160*/  IMAD.WIDE R248, R16, 0x4, R248 ;  /* 0x0000000410f87825 */ /* 0x000fc600078e02f8 */
[----:B------:R-:W-:Y:S04]  /*27170*/  STL.64 [R1+0x30a8], R2 ;  /* 0x0030a80201007387 */ /* 0x000fe80000100a00 */
[----:B------:R-:W4:Y:S04]  /*27180*/  LDL.LU.64 R56, [R1+0x15a0] ;  /* 0x0015a00001387983 */ /* 0x000f280000300a00 */
[----:B------:R-:W-:Y:S01]  /*27190*/  STL.64 [R1+0x30b0], R150 ;  /* 0x0030b09601007387 */ /* 0x000fe20000100a00 */
[----:B--2---:R-:W-:-:S04]  /*271a0*/  IMAD.WIDE R246, R16, 0x4, R246 ;  /* 0x0000000410f67825 */ /* 0x004fc800078e02f6 */
[C---:B------:R-:W-:Y:S02]  /*271b0*/  IMAD.WIDE R244, R16.reuse, 0x4, R24 ;  /* 0x0000000410f47825 */ /* 0x040fe400078e0218 */
[----:B------:R-:W2:Y:S04]  /*271c0*/  LDL.LU.64 R24, [R1+0x18a0] ;  /* 0x0018a00001187983 */ /* 0x000ea80000300a00 */
[----:B------:R-:W-:Y:S01]  /*271d0*/  STL.64 [R1+0x30c0], R152 ;  /* 0x0030c09801007387 */ /* 0x000fe20000100a00 */
[----:B---3--:R-:W-:-:S03]  /*271e0*/  IMAD.WIDE R238, R16, 0x4, R38 ;  /* 0x0000000410ee7825 */ /* 0x008fc600078e0226 */
[----:B------:R-:W3:Y:S04]  /*271f0*/  LDL.LU.64 R38, [R1+0x1598] ;  /* 0x0015980001267983 */ /* 0x000ee80000300a00 */
[----:B------:R-:W-:Y:S01]  /*27200*/  STL.64 [R1+0x30c8], R248 ;  /* 0x0030c8f801007387 */ /* 0x000fe20000100a00 */
[----:B----4-:R-:W-:-:S03]  /*27210*/  IMAD.WIDE R236, R16, 0x4, R34 ;  /* 0x0000000410ec7825 */ /* 0x010fc600078e0222 */
[----:B------:R-:W4:Y:S04]  /*27220*/  LDL.LU.64 R34, [R1+0x1898] ;  /* 0x0018980001227983 */ /* 0x000f280000300a00 */
[----:B------:R-:W-:Y:S01]  /*27230*/  STL.64 [R1+0x30d0], R246 ;  /* 0x0030d0f601007387 */ /* 0x000fe20000100a00 */
[----:B------:R-:W-:-:S03]  /*27240*/  IMAD.WIDE R234, R16, 0x4, R42 ;  /* 0x0000000410ea7825 */ /* 0x000fc600078e022a */
[----:B------:R-:W4:Y:S01]  /*27250*/  LDL.LU.64 R42, [R1+0x1590] ;  /* 0x00159000012a7983 */ /* 0x000f220000300a00 */
[----:B------:R-:W-:-:S03]  /*27260*/  IMAD.WIDE R232, R16, 0x4, R32 ;  /* 0x0000000410e87825 */ /* 0x000fc600078e0220 */
[----:B------:R-:W-:Y:S04]  /*27270*/  STL.64 [R1+0x30d8], R244 ;  /* 0x0030d8f401007387 */ /* 0x000fe80000100a00 */
[----:B------:R-:W4:Y:S01]  /*27280*/  LDL.LU.64 R32, [R1+0x1890] ;  /* 0x0018900001207983 */ /* 0x000f220000300a00 */
[----:B------:R-:W-:-:S03]  /*27290*/  IMAD.WIDE R230, R16, 0x4, R36 ;  /* 0x0000000410e67825 */ /* 0x000fc600078e0224 */
[----:B------:R-:W-:Y:S01]  /*272a0*/  STL.64 [R1+0x30e0], R238 ;  /* 0x0030e0ee01007387 */ /* 0x000fe20000100a00 */
[----:B------:R-:W-:-:S03]  /*272b0*/  IMAD.WIDE R228, R16, 0x4, R30 ;  /* 0x0000000410e47825 */ /* 0x000fc600078e021e */
[----:B------:R-:W4:Y:S04]  /*272c0*/  LDL.LU.64 R36, [R1+0x1588] ;  /* 0x0015880001247983 */ /* 0x000f280000300a00 */
[----:B------:R-:W-:Y:S04]  /*272d0*/  STL.64 [R1+0x30e8], R236 ;  /* 0x0030e8ec01007387 */ /* 0x000fe80000100a00 */
[----:B------:R-:W4:Y:S04]  /*272e0*/  LDL.LU.64 R30, [R1+0x1888] ;  /* 0x00188800011e7983 */ /* 0x000f280000300a00 */
[----:B------:R-:W-:Y:S01]  /*272f0*/  STL.64 [R1+0x30f0], R234 ;  /* 0x0030f0ea01007387 */ /* 0x000fe20000100a00 */
[----:B------:R-:W-:-:S03]  /*27300*/  IMAD.WIDE R222, R16, 0x4, R28 ;  /* 0x0000000410de7825 */ /* 0x000fc600078e021c */
        /* <DEDUP_REMOVED lines=8> */
[----:B------:R-:W-:Y:S04]  /*27390*/  STL.64 [R1+0x34e0], R228 ;  /* 0x0034e0e401007387 */ /* 0x000fe80000100a00 */
[----:B------:R-:W4:Y:S04]  /*273a0*/  LDL.LU.64 R56, [R1+0x1678] ;  /* 0x0016780001387983 */ /* 0x000f280000300a00 */
[----:B------:R-:W-:Y:S01]  /*273b0*/  STL.64 [R1+0x34f8], R222 ;  /* 0x0034f8de01007387 */ /* 0x000fe20000100a00 */
[----:B--2---:R-:W-:-:S03]  /*273c0*/  IMAD.WIDE R214, R16, 0x4, R24 ;  /* 0x0000000410d67825 */ /* 0x004fc600078e0218 */
        /* <DEDUP_REMOVED lines=40> */
[----:B------:R-:W-:Y:S04]  /*27650*/  STL.64 [R1+0x3e48], R194 ;  /* 0x003e48c201007387 */ /* 0x000fe80000100a00 */
[----:B------:R-:W-:Y:S01]  /*27660*/  STL.64 [R1+0x3e40], R192 ;  /* 0x003e40c001007387 */ /* 0x000fe20000100a00 */
[----:B------:R-:W-:-:S04]  /*27670*/  IMAD.WIDE R164, R16, 0x4, R42 ;  /* 0x0000000410a47825 */ /* 0x000fc800078e022a */
[C---:B------:R-:W-:Y:S02]  /*27680*/  IMAD.WIDE R162, R16.reuse, 0x4, R32 ;  /* 0x0000000410a27825 */ /* 0x040fe400078e0220 */
        /* <DEDUP_REMOVED lines=16> */
[----:B------:R-:W-:Y:S04]  /*27790*/  STL.64 [R1+0x3e10], R158 ;  /* 0x003e109e01007387 */ /* 0x000fe80000100a00 */
[----:B------:R-:W4:Y:S04]  /*277a0*/  LDL.LU.64 R42, [R1+0x14f0] ;  /* 0x0014f000012a7983 */ /* 0x000f280000300a00 */
[----:B------:R-:W-:Y:S01]  /*277b0*/  STL.64 [R1+0x3e08], R156 ;  /* 0x003e089c01007387 */ /* 0x000fe20000100a00 */
[----:B------:R-:W-:-:S04]  /*277c0*/  IMAD.WIDE R70, R16, 0x4, R56 ;  /* 0x0000000410467825 */ /* 0x000fc800078e0238 */
[C---:B--2---:R-:W-:Y:S02]  /*277d0*/  IMAD.WIDE R68, R16.reuse, 0x4, R24 ;  /* 0x0000000410447825 */ /* 0x044fe400078e0218 */
[----:B------:R-:W2:Y:S04]  /*277e0*/  LDL.LU.64 R24, [R1+0x1620] ;  /* 0x0016200001187983 */ /* 0x000ea80000300a00 */
[----:B------:R-:W-:Y:S04]  /*277f0*/  STL.64 [R1+0x3e00], R154 ;  /* 0x003e009a01007387 */ /* 0x000fe80000100a00 */
[----:B------:R-:W2:Y:S01]  /*27800*/  LDL.LU.64 R52, [R1+0x14e8] ;  /* 0x0014e80001347983 */ /* 0x000ea20000300a00 */
[----:B---3--:R-:W-:-:S03]  /*27810*/  IMAD.WIDE R66, R16, 0x4, R38 ;  /* 0x0000000410427825 */ /* 0x008fc600078e0226 */
[----:B------:R-:W3:Y:S04]  /*27820*/  LDL.LU.64 R38, [R1+0x1618] ;  /* 0x0016180001267983 */ /* 0x000ee80000300a00 */
[----:B------:R-:W-:Y:S04]  /*27830*/  STL.64 [R1+0x3df8], R74 ;  /* 0x003df84a01007387 */ /* 0x000fe80000100a00 */
[----:B------:R-:W3:Y:S01]  /*27840*/  LDL.LU.64 R50, [R1+0x14e0] ;  /* 0x0014e00001327983 */ /* 0x000ee20000300a00 */
[----:B----4-:R-:W-:-:S03]  /*27850*/  IMAD.WIDE R64, R16, 0x4, R34 ;  /* 0x0000000410407825 */ /* 0x010fc600078e0222 */
[----:B------:R-:W4:Y:S04]  /*27860*/  LDL.LU.64 R34, [R1+0x1610] ;  /* 0x0016100001227983 */ /* 0x000f280000300a00 */
[----:B------:R-:W-:Y:S04]  /*27870*/  STL.64 [R1+0x3df0], R70 ;  /* 0x003df04601007387 */ /* 0x000fe80000100a00 */
[----:B------:R-:W4:Y:S01]  /*27880*/  LDL.LU.64 R48, [R1+0x14d8] ;  /* 0x0014d80001307983 */ /* 0x000f220000300a00 */
[----:B------:R-:W-:-:S03]  /*27890*/  IMAD.WIDE R62, R16, 0x4, R32 ;  /* 0x00000004103e7825 */ /* 0x000fc600078e0220 */
[----:B------:R-:W4:Y:S04]  /*278a0*/  LDL.LU.64 R32, [R1+0x1608] ;  /* 0x0016080001207983 */ /* 0x000f280000300a00 */
[----:B------:R-:W-:Y:S04]  /*278b0*/  STL.64 [R1+0x3de8], R68 ;  /* 0x003de84401007387 */ /* 0x000fe80000100a00 */
[----:B------:R-:W4:Y:S01]  /*278c0*/  LDL.LU.64 R46, [R1+0x14d0] ;  /* 0x0014d000012e7983 */ /* 0x000f220000300a00 */
[----:B------:R-:W-:-:S03]  /*278d0*/  IMAD.WIDE R60, R16, 0x4, R36 ;  /* 0x00000004103c7825 */ /* 0x000fc600078e0224 */
        /* <DEDUP_REMOVED lines=14> */
[----:B------:R-:W-:Y:S01]  /*279c0*/  STL.64 [R1+0x3db8], R56 ;  /* 0x003db83801007387 */ /* 0x000fe20000100a00 */
[----:B------:R-:W-:-:S04]  /*279d0*/  IMAD.WIDE R14, R16, 0x4, R250 ;  /* 0x00000004100e7825 */ /* 0x000fc800078e02fa */
[----:B------:R-:W-:-:S04]  /*279e0*/  IMAD.WIDE R12, R16, 0x4, R6 ;  /* 0x00000004100c7825 */ /* 0x000fc800078e0206 */
[----:B------:R-:W-:-:S04]  /*279f0*/  IMAD.WIDE R10, R16, 0x4, R8 ;  /* 0x00000004100a7825 */ /* 0x000fc800078e0208 */
[C---:B--2---:R-:W-:Y:S02]  /*27a00*/  IMAD.WIDE R42, R16.reuse, 0x4, R24 ;  /* 0x00000004102a7825 */ /* 0x044fe400078e0218 */
[----:B------:R-:W2:Y:S04]  /*27a10*/  LDL.LU.64 R24, [R1+0x15f0] ;  /* 0x0015f00001187983 */ /* 0x000ea80000300a00 */
[----:B------:R-:W-:Y:S01]  /*27a20*/  STL.64 [R1+0x3db0], R26 ;  /* 0x003db01a01007387 */ /* 0x000fe20000100a00 */
[----:B------:R-:W-:-:S03]  /*27a30*/  IMAD.WIDE R52, R16, 0x4, R52 ;  /* 0x0000000410347825 */ /* 0x000fc600078e0234 */
[----:B------:R-:W-:Y:S04]  /*27a40*/  STL.64 [R1+0x3da8], R36 ;  /* 0x003da82401007387 */ /* 0x000fe80000100a00 */
[----:B------:R-:W-:Y:S01]  /*27a50*/  STL.64 [R1+0x3da0], R54 ;  /* 0x003da03601007387 */ /* 0x000fe20000100a00 */
[----:B---3--:R-:W-:-:S03]  /*27a60*/  IMAD.WIDE R38, R16, 0x4, R38 ;  /* 0x0000000410267825 */ /* 0x008fc600078e0226 */
[----:B------:R-:W-:Y:S04]  /*27a70*/  STL.64 [R1+0x3d98], R42 ;  /* 0x003d982a01007387 */ /* 0x000fe80000100a00 */
[----:B------:R-:W-:Y:S01]  /*27a80*/  STL.64 [R1+0x3d90], R52 ;  /* 0x003d903401007387 */ /* 0x000fe20000100a00 */
[----:B------:R-:W-:-:S03]  /*27a90*/  IMAD.WIDE R50, R16, 0x4, R50 ;  /* 0x0000000410327825 */ /* 0x000fc600078e0232 */
[----:B------:R-:W-:Y:S04]  /*27aa0*/  STL.64 [R1+0x3d88], R38 ;  /* 0x003d882601007387 */ /* 0x000fe80000100a00 */
[----:B------:R-:W3:Y:S04]  /*27ab0*/  LDL.LU.64 R132, [R1+0xbf8] ;  /* 0x000bf80001847983 */ /* 0x000ee80000300a00 */
[----:B------:R-:W-:Y:S04]  /*27ac0*/  STL.64 [R1+0x3d80], R50 ;  /* 0x003d803201007387 */ /* 0x000fe80000100a00 */
[----:B------:R-:W3:Y:S01]  /*27ad0*/  LDL.LU.64 R134, [R1+0xbb8] ;  /* 0x000bb80001867983 */ /* 0x000ee20000300a00 */
[----:B----4-:R-:W-:-:S05]  /*27ae0*/  IMAD.WIDE R34, R16, 0x4, R34 ;  /* 0x0000000410227825 */ /* 0x010fca00078e0222 */
[----:B------:R-:W-:Y:S01]  /*27af0*/  STL.64 [R1+0x3d78], R34 ;  /* 0x003d782201007387 */ /* 0x000fe20000100a00 */
[----:B------:R-:W-:-:S03]  /*27b00*/  IMAD.WIDE R48, R16, 0x4, R48 ;  /* 0x0000000410307825 */ /* 0x000fc600078e0230 */
[----:B------:R-:W4:Y:S04]  /*27b10*/  LDL.LU.64 R136, [R1+0xb78] ;  /* 0x000b780001887983 */ /* 0x000f280000300a00 */
[----:B------:R-:W-:Y:S01]  /*27b20*/  STL.64 [R1+0x3d70], R48 ;  /* 0x003d703001007387 */ /* 0x000fe20000100a00 */
[----:B------:R-:W-:-:S05]  /*27b30*/  IMAD.WIDE R32, R16, 0x4, R32 ;  /* 0x0000000410207825 */ /* 0x000fca00078e0220 */
[----:B------:R-:W-:Y:S01]  /*27b40*/  STL.64 [R1+0x3d68], R32 ;  /* 0x003d682001007387 */ /* 0x000fe20000100a00 */
[----:B------:R-:W-:-:S03]  /*27b50*/  IMAD.WIDE R46, R16, 0x4, R46 ;  /* 0x00000004102e7825 */ /* 0x000fc600078e022e */
[----:B------:R-:W4:Y:S04]  /*27b60*/  LDL.LU.64 R138, [R1+0xb38] ;  /* 0x000b3800018a7983 */ /* 0x000f280000300a00 */
[----:B------:R-:W4:Y:S01]  /*27b70*/  LDL.LU.64 R142, [R1+0x20] ;  /* 0x00002000018e7983 */ /* 0x000f220000300a00 */
[----:B------:R-:W-:-:S03]  /*27b80*/  IMAD.WIDE R30, R16, 0x4, R30 ;  /* 0x00000004101e7825 */ /* 0x000fc600078e021e */
[----:B------:R-:W-:Y:S04]  /*27b90*/  STL.64 [R1+0x3d60], R46 ;  /* 0x003d602e01007387 */ /* 0x000fe80000100a00 */
[----:B------:R-:W4:Y:S01]  /*27ba0*/  LDL.LU.64 R140, [R1+0xbf0] ;  /* 0x000bf000018c7983 */ /* 0x000f220000300a00 */
        /* <DEDUP_REMOVED lines=10> */
[----:B------:R-:W4:Y:S04]  /*27c50*/  LDL.LU.64 R128, [R1+0xbd8] ;  /* 0x000bd80001807983 */ /* 0x000f280000300a00 */
[----:B------:R-:W4:Y:S04]  /*27c60*/  LDL.LU.64 R148, [R1+0xbd0] ;  /* 0x000bd00001947983 */ /* 0x000f280000300a00 */
[----:B------:R-:W-:Y:S04]  /*27c70*/  STL.64 [R1+0x3950], R40 ;  /* 0x0039502801007387 */ /* 0x000fe80000100a00 */
[----:B------:R-:W4:Y:S04]  /*27c80*/  LDL.LU.64 R8, [R1+0x5758] ;  /* 0x0057580001087983 */ /* 0x000f280000300a00 */
[----:B------:R-:W4:Y:S04]  /*27c90*/  LDL.LU.64 R130, [R1+0xbc8] ;  /* 0x000bc80001827983 */ /* 0x000f280000300a00 */
[----:B------:R-:W4:Y:S01]  /*27ca0*/  LDL.LU.64 R4, [R1+0xbc0] ;  /* 0x000bc00001047983 */ /* 0x000f220000300a00 */
[----:B--2---:R-:W-:-:S05]  /*27cb0*/  IMAD.WIDE R24, R16, 0x4, R24 ;  /* 0x0000000410187825 */ /* 0x004fca00078e0218 */
[----:B------:R-:W-:Y:S01]  /*27cc0*/  STL.64 [R1+0x3858], R24 ;  /* 0x0038581801007387 */ /* 0x000fe20000100a00 */
[----:B---3--:R-:W-:-:S03]  /*27cd0*/  IMAD.WIDE R78, R17, 0x4, R132 ;  /* 0x00000004114e7825 */ /* 0x008fc600078e0284 */
[----:B------:R-:W2:Y:S04]  /*27ce0*/  LDL.LU.64 R132, [R1+0xbb0] ;  /* 0x000bb00001847983 */ /* 0x000ea80000300a00 */
[----:B------:R-:W-:Y:S01]  /*27cf0*/  STL.64 [R1+0x3850], R14 ;  /* 0x0038500e01007387 */ /* 0x000fe20000100a00 */
[----:B------:R-:W-:-:S03]  /*27d00*/  IMAD.WIDE R94, R17, 0x4, R134 ;  /* 0x00000004115e7825 */ /* 0x000fc600078e0286 */
[----:B------:R-:W3:Y:S04]  /*27d10*/  LDL.LU.64 R134, [R1+0xba8] ;  /* 0x000ba80001867983 */ /* 0x000ee80000300a00 */
[----:B------:R-:W-:Y:S04]  /*27d20*/  STL.64 [R1+0x3748], R12 ;  /* 0x0037480c01007387 */ /* 0x000fe80000100a00 */
[----:B------:R1:W-:Y:S01]  /*27d30*/  STL.64 [R1+0xbf8], R78 ;  /* 0x000bf84e01007387 */ /* 0x0003e20000100a00 */
[----:B----4-:R-:W-:-:S03]  /*27d40*/  IMAD.WIDE R110, R17, 0x4, R136 ;  /* 0x00000004116e7825 */ /* 0x010fc600078e0288 */
[----:B------:R-:W-:Y:S04]  /*27d50*/  LDGSTS.E [R0+0x1bc00], desc[UR34][R78.64], !P1 ;  /* 0x1bc000004e007fae */ /* 0x000fe8000c921862 */
[----:B------:R-:W4:Y:S04]  /*27d60*/  LDL.LU.64 R136, [R1+0xba0] ;  /* 0x000ba00001887983 */ /* 0x000f280000300a00 */
[----:B------:R-:W-:Y:S04]  /*27d70*/  STL.64 [R1+0x3740], R10 ;  /* 0x0037400a01007387 */ /* 0x000fe80000100a00 */
[----:B------:R-:W-:Y:S01]  /*27d80*/  STL.64 [R1+0x1d48], R94 ;  /* 0x001d485e01007387 */ /* 0x000fe20000100a00 */
[----:B------:R-:W-:-:S03]  /*27d90*/  IMAD.WIDE R126, R17, 0x4, R138 ;  /* 0x00000004117e7825 */ /* 0x000fc600078e028a */
[----:B------:R-:W4:Y:S01]  /*27da0*/  LDL.LU.64 R138, [R1+0xb98] ;  /* 0x000b9800018a7983 */ /* 0x000f220000300a00 */
[----:B------:R-:W-:-:S03]  /*27db0*/  IMAD.WIDE R142, R17, 0x4, R142 ;  /* 0x00000004118e7825 */ /* 0x000fc600078e028e */
[----:B------:R-:W-:Y:S01]  /*27dc0*/  STL.64 [R1+0x1f90], R110 ;  /* 0x001f906e01007387 */ /* 0x000fe20000100a00 */
[----:B------:R-:W-:-:S03]  /*27dd0*/  IMAD.WIDE R80, R17, 0x4, R140 ;  /* 0x0000000411507825 */ /* 0x000fc600078e028c */
[----:B------:R-:W4:Y:S01]  /*27de0*/  LDL.LU.64 R140, [R1+0xb90] ;  /* 0x000b9000018c7983 */ /* 0x000f220000300a00 */
[----:B------:R-:W-:-:S03]  /*27df0*/  IMAD.WIDE R82, R17, 0x4, R144 ;  /* 0x0000000411527825 */ /* 0x000fc600078e0290 */
[----:B------:R-:W-:Y:S04]  /*27e00*/  STL.64 [R1+0x21b8], R126 ;  /* 0x0021b87e01007387 */ /* 0x000fe80000100a00 */
[----:B------:R-:W4:Y:S01]  /*27e10*/  LDL.LU.64 R144, [R1+0xb88] ;  /* 0x000b880001907983 */ /* 0x000f220000300a00 */
[----:B------:R-:W-:-:S03]  /*27e20*/  IMAD.WIDE R84, R17, 0x4, R146 ;  /* 0x0000000411547825 */ /* 0x000fc600078e0292 */
[----:B------:R-:W4:Y:S04]  /*27e30*/  LDL.LU.64 R146, [R1+0xb80] ;  /* 0x000b800001927983 */ /* 0x000f280000300a00 */
[----:B------:R1:W-:Y:S04]  /*27e40*/  STL.64 [R1+0xb38], R80 ;  /* 0x000b385001007387 */ /* 0x0003e80000100a00 */
[----:B------:R-:W-:Y:S04]  /*27e50*/  STL.64 [R1+0x2428], R142 ;  /* 0x0024288e01007387 */ /* 0x000fe80000100a00 */
[----:B------:R1:W-:Y:S01]  /*27e60*/  STL.64 [R1+0xb78], R82 ;  /* 0x000b785201007387 */ /* 0x0003e20000100a00 */
[----:B------:R-:W-:-:S03]  /*27e70*/  IMAD.WIDE R250, R17, 0x4, R250 ;  /* 0x0000000411fa7825 */ /* 0x000fc600078e02fa */
[----:B------:R-:W-:Y:S01]  /*27e80*/  LDGSTS.E [R0+0x1bc80], desc[UR34][R80.64], !P1 ;  /* 0x1bc8000050007fae */ /* 0x000fe2000c921862 */
[----:B------:R-:W-:-:S03]  /*27e90*/  IMAD.WIDE R86, R17, 0x4, R128 ;  /* 0x0000000411567825 */ /* 0x000fc600078e0280 */
[----:B------:R-:W-:Y:S01]  /*27ea0*/  LDGSTS.E [R0+0x1bd00], desc[UR34][R82.64], !P1 ;  /* 0x1bd0000052007fae */ /* 0x000fe2000c921862 */
[----:B------:R-:W-:-:S03]  /*27eb0*/  IMAD.WIDE R88, R17, 0x4, R148 ;  /* 0x0000000411587825 */ /* 0x000fc600078e0294 */
[----:B------:R-:W4:Y:S04]  /*27ec0*/  LDL.LU.64 R148, [R1+0xb70] ;  /* 0x000b700001947983 */ /* 0x000f280000300a00 */
[----:B------:R1:W-:Y:S01]  /*27ed0*/  STL.64 [R1+0xbb8], R84 ;  /* 0x000bb85401007387 */ /* 0x0003e20000100a00 */
[----:B------:R-:W-:-:S03]  /*27ee0*/  IMAD.WIDE R6, R17, 0x4, R6 ;  /* 0x0000000411067825 */ /* 0x000fc600078e0206 */
[----:B------:R-:W-:Y:S01]  /*27ef0*/  LDGSTS.E [R0+0x1bd80], desc[UR34][R84.64], !P1 ;  /* 0x1bd8000054007fae */ /* 0x000fe2000c921862 */
[----:B------:R-:W-:-:S03]  /*27f00*/  IMAD.WIDE R90, R17, 0x4, R130 ;  /* 0x00000004115a7825 */ /* 0x000fc600078e0282 */
[----:B------:R-:W-:Y:S01]  /*27f10*/  LDGSTS.E [R0+0x1be00], desc[UR34][R86.64], !P1 ;  /* 0x1be0000056007fae */ /* 0x000fe2000c921862 */
[----:B------:R-:W-:-:S03]  /*27f20*/  IMAD.WIDE R92, R17, 0x4, R4 ;  /* 0x00000004115c7825 */ /* 0x000fc600078e0204 */
[----:B------:R-:W4:Y:S04]  /*27f30*/  LDL.LU.64 R4, [R1+0xb68] ;  /* 0x000b680001047983 */ /* 0x000f280000300a00 */
[----:B------:R1:W-:Y:S04]  /*27f40*/  STL.64 [R1+0xbd8], R86 ;  /* 0x000bd85601007387 */ /* 0x0003e80000100a00 */
[----:B------:R1:W-:Y:S04]  /*27f50*/  STL.64 [R1+0xbd0], R88 ;  /* 0x000bd05801007387 */ /* 0x0003e80000100a00 */
[----:B------:R-:W4:Y:S04]  /*27f60*/  LDL.LU.64 R116, [R1+0xb60] ;  /* 0x000b600001747983 */ /* 0x000f280000300a00 */
[----:B------:R-:W4:Y:S04]  /*27f70*/  LDL.LU.64 R118, [R1+0xb58] ;  /* 0x000b580001767983 */ /* 0x000f280000300a00 */
[----:B------:R1:W-:Y:S04]  /*27f80*/  STL.64 [R1+0xbc8], R90 ;  /* 0x000bc85a01007387 */ /* 0x0003e80000100a00 */
[----:B------:R-:W4:Y:S04]  /*27f90*/  LDL.LU.64 R120, [R1+0xb50] ;  /* 0x000b500001787983 */ /* 0x000f280000300a00 */
[----:B------:R-:W4:Y:S04]  /*27fa0*/  LDL.LU.64 R122, [R1+0xb48] ;  /* 0x000b4800017a7983 */ /* 0x000f280000300a00 */
[----:B------:R1:W-:Y:S04]  /*27fb0*/  STL.64 [R1+0xbc0], R92 ;  /* 0x000bc05c01007387 */ /* 0x0003e80000100a00 */
[----:B------:R-:W4:Y:S04]  /*27fc0*/  LDL.LU.64 R124, [R1+0xb40] ;  /* 0x000b4000017c7983 */ /* 0x000f280000300a00 */
[----:B------:R-:W4:Y:S01]  /*27fd0*/  LDL.LU.64 R128, [R1+0xb30] ;  /* 0x000b300001807983 */ /* 0x000f220000300a00 */
[----:B------:R-:W-:-:S03]  /*27fe0*/  IMAD.WIDE R8, R17, 0x4, R8 ;  /* 0x0000000411087825 */ /* 0x000fc600078e0208 */
[----:B------:R-:W-:Y:S01]  /*27ff0*/  LDGSTS.E [R0+0x1be80], desc[UR34][R88.64], !P1 ;  /* 0x1be8000058007fae */ /* 0x000fe2000c921862 */
[----:B------:R-:W-:-:S03]  /*28000*/  UIADD3 UR6, UR6, -0x80, URZ ;  /* 0xffffff8006067890 */ /* 0x000fc6000fffe03f */
[----:B------:R-:W-:Y:S04]  /*28010*/  LDGSTS.E [R0+0x1bf00], desc[UR34][R90.64], !P1 ;  /* 0x1bf000005a007fae */ /* 0x000fe8000c921862 */
[----:B------:R-:W-:Y:S04]  /*28020*/  LDGSTS.E [R0+0x1bf80], desc[UR34][R92.64], !P1 ;  /* 0x1bf800005c007fae */ /* 0x000fe8000c921862 */
[----:B------:R-:W-:Y:S01]  /*28030*/  LDGSTS.E [R0+0x1cc00], desc[UR34][R94.64], !P5 ;  /* 0x1cc000005e007fae */ /* 0x000fe2000e921862 */
[----:B--2---:R-:W-:-:S05]  /*28040*/  IMAD.WIDE R96, R17, 0x4, R132 ;  /* 0x0000000411607825 */ /* 0x004fca00078e0284 */
[----:B------:R2:W-:Y:S01]  /*28050*/  STL.64 [R1+0xbb0], R96 ;  /* 0x000bb06001007387 */ /* 0x0005e20000100a00 */
[----:B---3--:R-:W-:-:S03]  /*28060*/  IMAD.WIDE R98, R17, 0x4, R134 ;  /* 0x0000000411627825 */ /* 0x008fc600078e0286 */
[----:B------:R-:W3:Y:S04]  /*28070*/  LDL.LU.64 R130, [R1+0xb28] ;  /* 0x000b280001827983 */ /* 0x000ee80000300a00 */
[----:B------:R-:W2:Y:S04]  /*28080*/  LDL.LU.64 R132, [R1+0xb20] ;  /* 0x000b200001847983 */ /* 0x000ea80000300a00 */
[----:B------:R1:W-:Y:S04]  /*28090*/  STL.64 [R1+0xba8], R98 ;  /* 0x000ba86201007387 */ /* 0x0003e80000100a00 */
[----:B------:R-:W2:Y:S01]  /*280a0*/  LDL.LU.64 R134, [R1+0xb18] ;  /* 0x000b180001867983 */ /* 0x000ea20000300a00 */
[----:B----4-:R-:W-:-:S03]  /*280b0*/  IMAD.WIDE R100, R17, 0x4, R136 ;  /* 0x0000000411647825 */ /* 0x010fc600078e0288 */
[----:B------:R-:W-:Y:S04]  /*280c0*/  LDGSTS.E [R0+0x1cc80], desc[UR34][R96.64], !P5 ;  /* 0x1cc8000060007fae */ /* 0x000fe8000e921862 */
[----:B------:R-:W4:Y:S04]  /*280d0*/  LDL.LU.64 R136, [R1+0xb10] ;  /* 0x000b100001887983 */ /* 0x000f280000300a00 */
[----:B------:R1:W-:Y:S01]  /*280e0*/  STL.64 [R1+0xba0], R100 ;  /* 0x000ba06401007387 */ /* 0x0003e20000100a00 */
[----:B------:R-:W-:-:S03]  /*280f0*/  IMAD.WIDE R102, R17, 0x4, R138 ;  /* 0x0000000411667825 */ /* 0x000fc600078e028a */
[----:B------:R-:W-:Y:S04]  /*28100*/  LDGSTS.E [R0+0x1cd00], desc[UR34][R98.64], !P5 ;  /* 0x1cd0000062007fae */ /* 0x000fe8000e921862 */
[----:B------:R-:W4:Y:S01]  /*28110*/  LDL.LU.64 R138, [R1+0xb08] ;  /* 0x000b0800018a7983 */ /* 0x000f220000300a00 */
[----:B------:R-:W-:-:S03]  /*28120*/  IMAD.WIDE R104, R17, 0x4, R140 ;  /* 0x0000000411687825 */ /* 0x000fc600078e028c */
[----:B------:R-:W-:Y:S04]  /*28130*/  LDGSTS.E [R0+0x1cd80], desc[UR34][R100.64], !P5 ;  /* 0x1cd8000064007fae */ /* 0x000fe8000e921862 */
[----:B------:R-:W4:Y:S01]  /*28140*/  LDL.LU.64 R140, [R1+0x28] ;  /* 0x00002800018c7983 */ /* 0x000f220000300a00 */
[----:B------:R-:W-:-:S03]  /*28150*/  IMAD.WIDE R106, R17, 0x4, R144 ;  /* 0x00000004116a7825 */ /* 0x000fc600078e0290 */
[----:B------:R1:W-:Y:S01]  /*28160*/  STL.64 [R1+0xb98], R102 ;  /* 0x000b986601007387 */ /* 0x0003e20000100a00 */
[----:B------:R-:W-:-:S03]  /*28170*/  IMAD.WIDE R108, R17, 0x4, R146 ;  /* 0x00000004116c7825 */ /* 0x000fc600078e0292 */
[----:B------:R-:W4:Y:S04]  /*28180*/  LDL.LU.64 R144, [R1+0x18] ;  /* 0x0000180001907983 */ /* 0x000f280000300a00 */
[----:B------:R-:W4:Y:S04]  /*28190*/  LDL.LU.64 R146, [R1+0x10] ;  /* 0x0000100001927983 */ /* 0x000f280000300a00 */
[----:B------:R1:W-:Y:S01]  /*281a0*/  STL.64 [R1+0xb90], R104 ;  /* 0x000b906801007387 */ /* 0x0003e20000100a00 */
[----:B------:R-:W-:-:S03]  /*281b0*/  IMAD.WIDE R112, R17, 0x4, R148 ;  /* 0x0000000411707825 */ /* 0x000fc600078e0294 */
[----:B------:R-:W-:Y:S04]  /*281c0*/  LDGSTS.E [R0+0x1ce00], desc[UR34][R102.64], !P5 ;  /* 0x1ce0000066007fae */ /* 0x000fe8000e921862 */
[----:B------:R-:W4:Y:S01]  /*281d0*/  LDL.LU.64 R148, [R1+0x8] ;  /* 0x0000080001947983 */ /* 0x000f220000300a00 */
[----:B------:R-:W-:-:S04]  /*281e0*/  IMAD.WIDE R114, R17, 0x4, R4 ;  /* 0x0000000411727825 */ /* 0x000fc800078e0204 */
[C---:B------:R-:W-:Y:S01]  /*281f0*/  IMAD.WIDE R116, R17.reuse, 0x4, R116 ;  /* 0x0000000411747825 */ /* 0x040fe200078e0274 */
[----:B------:R-:W4:Y:S03]  /*28200*/  LDL.LU.64 R4, [R1] ;  /* 0x0000000001047983 */ /* 0x000f260000300a00 */
[C---:B------:R-:W-:Y:S01]  /*28210*/  IMAD.WIDE R118, R17.reuse, 0x4, R118 ;  /* 0x0000000411767825 */ /* 0x040fe200078e0276 */
[----:B------:R1:W-:Y:S04]  /*28220*/  STL.64 [R1+0xb88], R106 ;  /* 0x000b886a01007387 */ /* 0x0003e80000100a00 */
[----:B------:R1:W-:Y:S01]  /*28230*/  STL.64 [R1+0xb80], R108 ;  /* 0x000b806c01007387 */ /* 0x0003e20000100a00 */
[----:B------:R-:W-:-:S03]  /*28240*/  IMAD.WIDE R120, R17, 0x4, R120 ;  /* 0x0000000411787825 */ /* 0x000fc600078e0278 */
[----:B------:R1:W-:Y:S01]  /*28250*/  STL.64 [R1+0xb70], R112 ;  /* 0x000b707001007387 */ /* 0x0003e20000100a00 */
[----:B------:R-:W-:-:S03]  /*28260*/  IMAD.WIDE R122, R17, 0x4, R122 ;  /* 0x00000004117a7825 */ /* 0x000fc600078e027a */
[----:B------:R1:W-:Y:S04]  /*28270*/  STL.64 [R1+0xb68], R114 ;  /* 0x000b687201007387 */ /* 0x0003e80000100a00 */
[----:B------:R1:W-:Y:S01]  /*28280*/  STL.64 [R1+0xb60], R116 ;  /* 0x000b607401007387 */ /* 0x0003e20000100a00 */
[----:B------:R-:W-:-:S03]  /*28290*/  IMAD.WIDE R124, R17, 0x4, R124 ;  /* 0x00000004117c7825 */ /* 0x000fc600078e027c */
[----:B------:R1:W-:Y:S01]  /*282a0*/  STL.64 [R1+0xb58], R118 ;  /* 0x000b587601007387 */ /* 0x0003e20000100a00 */
[----:B------:R-:W-:-:S03]  /*282b0*/  IMAD.WIDE R128, R17, 0x4, R128 ;  /* 0x0000000411807825 */ /* 0x000fc600078e0280 */
[----:B------:R1:W-:Y:S04]  /*282c0*/  STL.64 [R1+0xb50], R120 ;  /* 0x000b507801007387 */ /* 0x0003e80000100a00 */
[----:B------:R1:W-:Y:S04]  /*282d0*/  STL.64 [R1+0xb48], R122 ;  /* 0x000b487a01007387 */ /* 0x0003e80000100a00 */
[----:B------:R1:W-:Y:S04]  /*282e0*/  STL.64 [R1+0xb40], R124 ;  /* 0x000b407c01007387 */ /* 0x0003e80000100a00 */
[----:B------:R1:W-:Y:S01]  /*282f0*/  STL.64 [R1+0xb30], R128 ;  /* 0x000b308001007387 */ /* 0x0003e20000100a00 */
[----:B------:R-:W-:-:S03]  /*28300*/  UISETP.GE.U32.AND UP0, UPT, UR6, 0x7fffff41, UPT ;  /* 0x7fffff410600788c */ /* 0x000fc6000bf06070 */
[----:B------:R-:W-:Y:S04]  /*28310*/  LDGSTS.E [R0+0x1ce80], desc[UR34][R104.64], !P5 ;  /* 0x1ce8000068007fae */ /* 0x000fe8000e921862 */
[----:B------:R-:W-:Y:S04]  /*28320*/  LDGSTS.E [R0+0x1cf00], desc[UR34][R106.64], !P5 ;  /* 0x1cf000006a007fae */ /* 0x000fe8000e921862 */
[----:B------:R-:W-:Y:S01]  /*28330*/  LDGSTS.E [R0+0x1cf80], desc[UR34][R108.64], !P5 ;  /* 0x1cf800006c007fae */ /* 0x000fe2000e921862 */
[----:B------:R-:W-:-:S03]  /*28340*/  PLOP3.LUT P6, PT, PT, PT, UP0, 0x80, 0x0 ;  /* 0x000000000000781c */ /* 0x000fc60003fcf008 */
        /* <DEDUP_REMOVED lines=10> */
[----:B---3--:R-:W-:-:S04]  /*283f0*/  IMAD.WIDE R130, R17, 0x4, R130 ;  /* 0x0000000411827825 */ /* 0x008fc800078e0282 */
[C---:B--2---:R-:W-:Y:S01]  /*28400*/  IMAD.WIDE R132, R17.reuse, 0x4, R132 ;  /* 0x0000000411847825 */ /* 0x044fe200078e0284 */
[----:B------:R2:W-:Y:S03]  /*28410*/  STL.64 [R1+0xb28], R130 ;  /* 0x000b288201007387 */ /* 0x0005e60000100a00 */
[C---:B------:R-:W-:Y:S01]  /*28420*/  IMAD.WIDE R134, R17.reuse, 0x4, R134 ;  /* 0x0000000411867825 */ /* 0x040fe200078e0286 */
[----:B------:R3:W-:Y:S03]  /*28430*/  STL.64 [R1+0xb20], R132 ;  /* 0x000b208401007387 */ /* 0x0007e60000100a00 */
[C---:B----4-:R-:W-:Y:S01]  /*28440*/  IMAD.WIDE R136, R17.reuse, 0x4, R136 ;  /* 0x0000000411887825 */ /* 0x050fe200078e0288 */
[----:B------:R4:W-:Y:S04]  /*28450*/  STL.64 [R1+0xb18], R134 ;  /* 0x000b188601007387 */ /* 0x0009e80000100a00 */
[----:B------:R4:W-:Y:S04]  /*28460*/  STL.64 [R1+0xb10], R136 ;  /* 0x000b108801007387 */ /* 0x0009e80000100a00 */
[----:B------:R-:W-:Y:S04]  /*28470*/  LDGSTS.E [R0+0x1ed00], desc[UR34][R130.64], !P3 ;  /* 0x1ed0000082007fae */ /* 0x000fe8000d921862 */
[----:B------:R-:W-:Y:S01]  /*28480*/  LDGSTS.E [R0+0x1ed80], desc[UR34][R132.64], !P3 ;  /* 0x1ed8000084007fae */ /* 0x000fe2000d921862 */
[----:B------:R-:W-:-:S03]  /*28490*/  IMAD.WIDE R138, R17, 0x4, R138 ;  /* 0x00000004118a7825 */ /* 0x000fc600078e028a */
[----:B------:R-:W-:Y:S04]  /*284a0*/  LDGSTS.E [R0+0x1ee00], desc[UR34][R134.64], !P3 ;  /* 0x1ee0000086007fae */ /* 0x000fe8000d921862 */
[----:B------:R4:W-:Y:S04]  /*284b0*/  STL.64 [R1+0xb08], R138 ;  /* 0x000b088a01007387 */ /* 0x0009e80000100a00 */
[----:B------:R-:W-:Y:S01]  /*284c0*/  LDGSTS.E [R0+0x1ee80], desc[UR34][R136.64], !P3 ;  /* 0x1ee8000088007fae */ /* 0x000fe2000d921862 */
[----:B------:R-:W-:-:S03]  /*284d0*/  IMAD.WIDE R140, R17, 0x4, R140 ;  /* 0x00000004118c7825 */ /* 0x000fc600078e028c */
[----:B------:R-:W-:Y:S01]  /*284e0*/  LDGSTS.E [R0+0x1ef00], desc[UR34][R138.64], !P3 ;  /* 0x1ef000008a007fae */ /* 0x000fe2000d921862 */
[----:B------:R-:W-:-:S03]  /*284f0*/  IMAD.WIDE R144, R17, 0x4, R144 ;  /* 0x0000000411907825 */ /* 0x000fc600078e0290 */
[----:B------:R4:W-:Y:S01]  /*28500*/  STL.64 [R1+0xbe0], R140 ;  /* 0x000be08c01007387 */ /* 0x0009e20000100a00 */
[----:B------:R-:W-:-:S03]  /*28510*/  IMAD.WIDE R146, R17, 0x4, R146 ;  /* 0x0000000411927825 */ /* 0x000fc600078e0292 */
[----:B------:R4:W-:Y:S04]  /*28520*/  STL.64 [R1+0xbe8], R144 ;  /* 0x000be89001007387 */ /* 0x0009e80000100a00 */
[----:B------:R4:W-:Y:S04]  /*28530*/  STL.64 [R1+0xbf0], R146 ;  /* 0x000bf09201007387 */ /* 0x0009e80000100a00 */
[----:B------:R-:W-:Y:S04]  /*28540*/  LDGSTS.E [R0+0x1ef80], desc[UR34][R140.64], !P3 ;  /* 0x1ef800008c007fae */ /* 0x000fe8000d921862 */
[----:B------:R-:W-:Y:S04]  /*28550*/  LDGSTS.E [R0+0x1fc00], desc[UR34][R142.64], !P6 ;  /* 0x1fc000008e007fae */ /* 0x000fe8000f121862 */
[----:B------:R-:W-:Y:S04]  /*28560*/  LDGSTS.E [R0+0x1fc80], desc[UR34][R144.64], !P6 ;  /* 0x1fc8000090007fae */ /* 0x000fe8000f121862 */
[----:B------:R-:W-:Y:S01]  /*28570*/  LDGSTS.E [R0+0x1fd00], desc[UR34][R146.64], !P6 ;  /* 0x1fd0000092007fae */ /* 0x000fe2000f121862 */
[----:B------:R-:W-:-:S05]  /*28580*/  IMAD.WIDE R148, R17, 0x4, R148 ;  /* 0x0000000411947825 */ /* 0x000fca00078e0294 */
[----:B------:R4:W-:Y:S04]  /*28590*/  STL.64 [R1+0x21d0], R148 ;  /* 0x0021d09401007387 */ /* 0x0009e80000100a00 */
[----:B------:R-:W-:Y:S01]  /*285a0*/  LDGSTS.E [R0+0x1fd80], desc[UR34][R148.64], !P6 ;  /* 0x1fd8000094007fae */ /* 0x000fe2000f121862 */
[----:B------:R-:W-:-:S05]  /*285b0*/  IMAD.WIDE R4, R17, 0x4, R4 ;  /* 0x0000000411047825 */ /* 0x000fca00078e0204 */
[----:B------:R4:W-:Y:S04]  /*285c0*/  STL.64 [R1+0x21d8], R4 ;  /* 0x0021d80401007387 */ /* 0x0009e80000100a00 */
[----:B-1----:R-:W5:Y:S04]  /*285d0*/  LDL.LU.64 R78, [R1+0x5750] ;  /* 0x00575000014e7983 */ /* 0x002f680000300a00 */
[----:B------:R1:W-:Y:S04]  /*285e0*/  STL.64 [R1+0x21e0], R250 ;  /* 0x0021e0fa01007387 */ /* 0x0003e80000100a00 */
[----:B------:R-:W5:Y:S04]  /*285f0*/  LDL.LU.64 R80, [R1+0x5748] ;  /* 0x0057480001507983 */ /* 0x000f680000300a00 */
[----:B------:R-:W-:Y:S04]  /*28600*/  STL.64 [R1+0x21e8], R6 ;  /* 0x0021e80601007387 */ /* 0x000fe80000100a00 */
[----:B------:R-:W5:Y:S04]  /*28610*/  LDL.LU.64 R82, [R1+0x5740] ;  /* 0x0057400001527983 */ /* 0x000f680000300a00 */
[----:B------:R1:W-:Y:S04]  /*28620*/  STL.64 [R1+0x21f0], R8 ;  /* 0x0021f00801007387 */ /* 0x0003e80000100a00 */
[----:B------:R-:W5:Y:S04]  /*28630*/  LDL.LU.64 R84, [R1+0x5738] ;  /* 0x0057380001547983 */ /* 0x000f680000300a00 */
        /* <DEDUP_REMOVED lines=22> */
[----:B--2---:R-:W5:Y:S04]  /*287a0*/  LDL.LU.64 R130, [R1+0x5680] ;  /* 0x0056800001827983 */ /* 0x004f680000300a00 */
[----:B---3--:R-:W5:Y:S04]  /*287b0*/  LDL.LU.64 R132, [R1+0x5678] ;  /* 0x0056780001847983 */ /* 0x008f680000300a00 */
[----:B----4-:R-:W5:Y:S04]  /*287c0*/  LDL.LU.64 R134, [R1+0x5670] ;  /* 0x0056700001867983 */ /* 0x010f680000300a00 */
[----:B------:R-:W5:Y:S04]  /*287d0*/  LDL.LU.64 R136, [R1+0x5668] ;  /* 0x0056680001887983 */ /* 0x000f680000300a00 */
[----:B------:R-:W5:Y:S04]  /*287e0*/  LDL.LU.64 R138, [R1+0x5660] ;  /* 0x00566000018a7983 */ /* 0x000f680000300a00 */
[----:B------:R-:W5:Y:S04]  /*287f0*/  LDL.LU.64 R140, [R1+0x5658] ;  /* 0x00565800018c7983 */ /* 0x000f680000300a00 */
[----:B------:R-:W5:Y:S04]  /*28800*/  LDL.LU.64 R142, [R1+0x5650] ;  /* 0x00565000018e7983 */ /* 0x000f680000300a00 */
[----:B------:R-:W5:Y:S04]  /*28810*/  LDL.LU.64 R144, [R1+0x5648] ;  /* 0x0056480001907983 */ /* 0x000f680000300a00 */
[----:B------:R-:W5:Y:S04]  /*28820*/  LDL.LU.64 R146, [R1+0x5640] ;  /* 0x0056400001927983 */ /* 0x000f680000300a00 */
[----:B------:R-:W5:Y:S04]  /*28830*/  LDL.LU.64 R148, [R1+0x5638] ;  /* 0x0056380001947983 */ /* 0x000f680000300a00 */
[----:B------:R-:W-:Y:S04]  /*28840*/  LDGSTS.E [R0+0x1fe00], desc[UR34][R4.64], !P6 ;  /* 0x1fe0000004007fae */ /* 0x000fe8000f121862 */
[----:B------:R1:W-:Y:S04]  /*28850*/  LDGSTS.E [R0+0x1fe80], desc[UR34][R250.64], !P6 ;  /* 0x1fe80000fa007fae */ /* 0x0003e8000f121862 */
[----:B------:R-:W-:Y:S04]  /*28860*/  LDGSTS.E [R0+0x1ff00], desc[UR34][R6.64], !P6 ;  /* 0x1ff0000006007fae */ /* 0x000fe8000f121862 */
[----:B------:R-:W2:Y:S04]  /*28870*/  LDL.LU.64 R4, [R1+0x5630] ;  /* 0x0056300001047983 */ /* 0x000ea80000300a00 */
[----:B------:R-:W-:Y:S04]  /*28880*/  LDGSTS.E [R0+0x1ff80], desc[UR34][R8.64], !P6 ;  /* 0x1ff8000008007fae */ /* 0x000fe8000f121862 */
[----:B------:R-:W0:Y:S04]  /*28890*/  LDGDEPBAR ;  /* 0x00000000000079af */ /* 0x000e280000000000 */
[----:B--2---:R-:W-:Y:S04]  /*288a0*/  LDGSTS.E [R4+0x30000], desc[UR34][R2.64], P0 ;  /* 0x3000000002047fae */ /* 0x004fe80008121862 */
[----:B------:R-:W-:Y:S04]  /*288b0*/  LDGSTS.E [R4+0x30080], desc[UR34][R150.64], P2 ;  /* 0x3008000096047fae */ /* 0x000fe80009121862 */
[----:B------:R-:W-:Y:S04]  /*288c0*/  LDGSTS.E [R4+0x30800], desc[UR34][R152.64], P0 ;  /* 0x3080000098047fae */ /* 0x000fe80008121862 */
[----:B------:R-:W-:Y:S04]  /*288d0*/  LDGSTS.E [R4+0x30880], desc[UR34][R248.64], P2 ;  /* 0x30880000f8047fae */ /* 0x000fe80009121862 */
[----:B------:R2:W-:Y:S04]  /*288e0*/  LDGSTS.E [R4+0x31000], desc[UR34][R246.64], P0 ;  /* 0x31000000f6047fae */ /* 0x0005e80008121862 */
        /* <DEDUP_REMOVED lines=37> */
[----:B------:R-:W4:Y:S04]  /*28b40*/  LDL.LU.64 R2, [R1+0x5628] ;  /* 0x0056280001027983 */ /* 0x000f280000300a00 */
[----:B------:R4:W-:Y:S04]  /*28b50*/  LDGSTS.E [R4+0x3a800], desc[UR34][R60.64], P0 ;  /* 0x3a8000003c047fae */ /* 0x0009e80008121862 */
[----:B------:R-:W5:Y:S04]  /*28b60*/  LDL.LU.64 R150, [R1+0x5620] ;  /* 0x0056200001967983 */ /* 0x000f680000300a00 */
[----:B------:R4:W-:Y:S04]  /*28b70*/  LDGSTS.E [R4+0x3a880], desc[UR34][R58.64], P2 ;  /* 0x3a8800003a047fae */ /* 0x0009e80009121862 */
[----:B------:R-:W5:Y:S04]  /*28b80*/  LDL.LU.64 R152, [R1+0x5618] ;  /* 0x0056180001987983 */ /* 0x000f680000300a00 */
[----:B------:R4:W-:Y:S04]  /*28b90*/  LDGSTS.E [R4+0x3b000], desc[UR34][R56.64], P0 ;  /* 0x3b00000038047fae */ /* 0x0009e80008121862 */
[----:B------:R-:W2:Y:S04]  /*28ba0*/  LDL.LU.64 R246, [R1+0x2150] ;  /* 0x0021500001f67983 */ /* 0x000ea80000300a00 */
[----:B------:R-:W-:Y:S04]  /*28bb0*/  LDGSTS.E [R4+0x3b080], desc[UR34][R26.64], P2 ;  /* 0x3b0800001a047fae */ /* 0x000fe80009121862 */
[----:B------:R-:W-:Y:S04]  /*28bc0*/  LDGSTS.E [R4+0x3b800], desc[UR34][R36.64], P0 ;  /* 0x3b80000024047fae */ /* 0x000fe80008121862 */
[----:B------:R4:W-:Y:S04]  /*28bd0*/  LDGSTS.E [R4+0x3b880], desc[UR34][R54.64], P2 ;  /* 0x3b88000036047fae */ /* 0x0009e80009121862 */
[----:B------:R-:W1:Y:S04]  /*28be0*/  LDL.LU.64 R26, [R1+0x14a8] ;  /* 0x0014a800011a7983 */ /* 0x000e680000300a00 */
[----:B------:R-:W4:Y:S04]  /*28bf0*/  LDL.LU.64 R248, [R1+0x2070] ;  /* 0x0020700001f87983 */ /* 0x000f280000300a00 */
[----:B------:R-:W3:Y:S04]  /*28c00*/  LDL.LU.64 R36, [R1+0x14a0] ;  /* 0x0014a00001247983 */ /* 0x000ee80000300a00 */
[----:B------:R-:W-:Y:S04]  /*28c10*/  LDGSTS.E [R4+0x3c000], desc[UR34][R42.64], P0 ;  /* 0x3c0000002a047fae */ /* 0x000fe80008121862 */
[----:B------:R-:W-:Y:S04]  /*28c20*/  LDGSTS.E [R4+0x3c080], desc[UR34][R52.64], P2 ;  /* 0x3c08000034047fae */ /* 0x000fe80009121862 */
[----:B------:R-:W-:Y:S04]  /*28c30*/  LDGSTS.E [R4+0x3c800], desc[UR34][R38.64], P0 ;  /* 0x3c80000026047fae */ /* 0x000fe80008121862 */
[----:B------:R-:W4:Y:S04]  /*28c40*/  LDL.LU.64 R42, [R1+0x2048] ;  /* 0x00204800012a7983 */ /* 0x000f280000300a00 */
[----:B------:R-:W-:Y:S04]  /*28c50*/  LDGSTS.E [R4+0x3c880], desc[UR34][R50.64], P2 ;  /* 0x3c88000032047fae */ /* 0x000fe80009121862 */
[----:B------:R-:W4:Y:S04]  /*28c60*/  LDL.LU.64 R38, [R1+0x1498] ;  /* 0x0014980001267983 */ /* 0x000f280000300a00 */
        /* <DEDUP_REMOVED lines=12> */
[----:B------:R4:W-:Y:S04]  /*28d30*/  LDGSTS.E [R4+0x3f000], desc[UR34][R24.64], P0 ;  /* 0x3f00000018047fae */ /* 0x0009e80008121862 */
[----:B------:R-:W4:Y:S04]  /*28d40*/  LDL.LU.64 R40, [R1+0x1fd0] ;  /* 0x001fd00001287983 */ /* 0x000f280000300a00 */
[----:B------:R-:W4:Y:S04]  /*28d50*/  LDL.LU.64 R56, [R1+0x1480] ;  /* 0x0014800001387983 */ /* 0x000f280000300a00 */
[----:B------:R-:W4:Y:S04]  /*28d60*/  LDL.LU.64 R24, [R1+0x1fa8] ;  /* 0x001fa80001187983 */ /* 0x000f280000300a00 */
[----:B------:R4:W-:Y:S04]  /*28d70*/  LDGSTS.E [R4+0x3f080], desc[UR34][R14.64], P2 ;  /* 0x3f0800000e047fae */ /* 0x0009e80009121862 */
[----:B------:R4:W-:Y:S04]  /*28d80*/  LDGSTS.E [R4+0x3f800], desc[UR34][R12.64], P0 ;  /* 0x3f8000000c047fae */ /* 0x0009e80008121862 */
[----:B------:R4:W-:Y:S01]  /*28d90*/  LDGSTS.E [R4+0x3f880], desc[UR34][R10.64], P2 ;  /* 0x3f8800000a047fae */ /* 0x0009e20009121862 */
[----:B-1----:R-:W-:-:S03]  /*28da0*/  IMAD.WIDE R250, R16, 0x4, R26 ;  /* 0x0000000410fa7825 */ /* 0x002fc600078e021a */
[----:B------:R-:W4:Y:S01]  /*28db0*/  LDL.LU.64 R26, [R1+0x1478] ;  /* 0x00147800011a7983 */ /* 0x000f220000300a00 */
[----:B--2---:R-:W-:-:S04]  /*28dc0*/  IMAD.WIDE R246, R16, 0x4, R246 ;  /* 0x0000000410f67825 */ /* 0x004fc800078e02f6 */
[C---:B---3--:R-:W-:Y:S01]  /*28dd0*/  IMAD.WIDE R244, R16.reuse, 0x4, R36 ;  /* 0x0000000410f47825 */ /* 0x048fe200078e0224 */
[----:B------:R-:W-:Y:S03]  /*28de0*/  LDGSTS.E [R5+0x30100], desc[UR34][R246.64], P0 ;  /* 0x30100000f6057fae */ /* 0x000fe60008121862 */
[C---:B----4-:R-:W-:Y:S01]  /*28df0*/  IMAD.WIDE R248, R16.reuse, 0x4, R248 ;  /* 0x0000000410f87825 */ /* 0x050fe200078e02f8 */
[----:B------:R-:W2:Y:S04]  /*28e00*/  LDL.LU.64 R36, [R1+0x1f70] ;  /* 0x001f700001247983 */ /* 0x000ea80000300a00 */
[----:B------:R1:W-:Y:S04]  /*28e10*/  STL.64 [R1+0x2f28], R246 ;  /* 0x002f28f601007387 */ /* 0x0003e80000100a00 */
[----:B------:R3:W-:Y:S01]  /*28e20*/  LDGSTS.E [R5+0x30180], desc[UR34][R250.64], P2 ;  /* 0x30180000fa057fae */ /* 0x0007e20009121862 */
[----:B------:R-:W-:-:S03]  /*28e30*/  IMAD.WIDE R238, R16, 0x4, R42 ;  /* 0x0000000410ee7825 */ /* 0x000fc600078e022a */
[----:B------:R4:W-:Y:S04]  /*28e40*/  LDGSTS.E [R5+0x30900], desc[UR34][R248.64], P0 ;  /* 0x30900000f8057fae */ /* 0x0009e80008121862 */
[----:B------:R-:W3:Y:S01]  /*28e50*/  LDL.LU.64 R42, [R1+0x1470] ;  /* 0x00147000012a7983 */ /* 0x000ee20000300a00 */
[----:B------:R-:W-:-:S03]  /*28e60*/  IMAD.WIDE R236, R16, 0x4, R38 ;  /* 0x0000000410ec7825 */ /* 0x000fc600078e0226 */
[----:B------:R-:W-:Y:S04]  /*28e70*/  STL.64 [R1+0x2f30], R250 ;  /* 0x002f30fa01007387 */ /* 0x000fe80000100a00 */
[----:B------:R-:W4:Y:S04]  /*28e80*/  LDL.LU.64 R38, [R1+0x1f18] ;  /* 0x001f180001267983 */ /* 0x000f280000300a00 */
[----:B------:R-:W-:Y:S04]  /*28e90*/  STL.64 [R1+0x2f48], R248 ;  /* 0x002f48f801007387 */ /* 0x000fe80000100a00 */
[----:B------:R1:W-:Y:S01]  /*28ea0*/  LDGSTS.E [R5+0x30980], desc[UR34][R244.64], P2 ;  /* 0x30980000f4057fae */ /* 0x0003e20009121862 */
[----:B------:R-:W-:-:S03]  /*28eb0*/  IMAD.WIDE R234, R16, 0x4, R34 ;  /* 0x0000000410ea7825 */ /* 0x000fc600078e0222 */
[----:B------:R1:W-:Y:S04]  /*28ec0*/  LDGSTS.E [R5+0x31100], desc[UR34][R238.64], P0 ;  /* 0x31100000ee057fae */ /* 0x0003e80008121862 */
[----:B------:R-:W4:Y:S01]  /*28ed0*/  LDL.LU.64 R34, [R1+0x1468] ;  /* 0x0014680001227983 */ /* 0x000f220000300a00 */
        /* <DEDUP_REMOVED lines=20> */
[----:B------:R-:W-:Y:S04]  /*29020*/  STL.64 [R1+0x3348], R228 ;  /* 0x003348e401007387 */ /* 0x000fe80000100a00 */
[----:B------:R1:W-:Y:S04]  /*29030*/  LDGSTS.E [R5+0x31980], desc[UR34][R232.64], P2 ;  /* 0x31980000e8057fae */ /* 0x0003e80009121862 */
[----:B------:R1:W-:Y:S04]  /*29040*/  LDGSTS.E [R5+0x32100], desc[UR34][R230.64], P0 ;  /* 0x32100000e6057fae */ /* 0x0003e80008121862 */
[----:B------:R1:W-:Y:S04]  /*29050*/  LDGSTS.E [R5+0x32180], desc[UR34][R228.64], P2 ;  /* 0x32180000e4057fae */ /* 0x0003e80009121862 */
[----:B------:R1:W-:Y:S04]  /*29060*/  LDGSTS.E [R5+0x32900], desc[UR34][R222.64], P0 ;  /* 0x32900000de057fae */ /* 0x0003e80008121862 */
[----:B------:R1:W-:Y:S04]  /*29070*/  LDGSTS.E [R5+0x32980], desc[UR34][R220.64], P2 ;  /* 0x32980000dc057fae */ /* 0x0003e80009121862 */
[----:B------:R1:W-:Y:S01]  /*29080*/  LDGSTS.E [R5+0x33100], desc[UR34][R218.64], P0 ;  /* 0x33100000da057fae */ /* 0x0003e20008121862 */
[----:B------:R-:W-:-:S03]  /*29090*/  IMAD.WIDE R216, R16, 0x4, R26 ;  /* 0x0000000410d87825 */ /* 0x000fc600078e021a */
[----:B------:R-:W4:Y:S04]  /*290a0*/  LDL.LU.64 R26, [R1+0x1e18] ;  /* 0x001e1800011a7983 */ /* 0x000f280000300a00 */
[----:B------:R-:W-:Y:S04]  /*290b0*/  STL.64 [R1+0x3388], R222 ;  /* 0x003388de01007387 */ /* 0x000fe80000100a00 */
[----:B------:R1:W-:Y:S01]  /*290c0*/  LDGSTS.E [R5+0x33180], desc[UR34][R216.64], P2 ;  /* 0x33180000d8057fae */ /* 0x0003e20009121862 */
[----:B--2---:R-:W-:-:S03]  /*290d0*/  IMAD.WIDE R214, R16, 0x4, R36 ;  /* 0x0000000410d67825 */ /* 0x004fc600078e0224 */
[----:B------:R-:W2:Y:S04]  /*290e0*/  LDL.LU.64 R36, [R1+0x1448] ;  /* 0x0014480001247983 */ /* 0x000ea80000300a00 */
[----:B------:R-:W-:Y:S04]  /*290f0*/  STL.64 [R1+0x3380], R220 ;  /* 0x003380dc01007387 */ /* 0x000fe80000100a00 */
[----:B------:R-:W-:Y:S04]  /*29100*/  STL.64 [R1+0x33f8], R218 ;  /* 0x0033f8da01007387 */ /* 0x000fe80000100a00 */
[----:B------:R1:W-:Y:S01]  /*29110*/  LDGSTS.E [R5+0x33900], desc[UR34][R214.64], P0 ;  /* 0x33900000d6057fae */ /* 0x0003e20008121862 */
[----:B---3--:R-:W-:-:S05]  /*29120*/  IMAD.WIDE R212, R16, 0x4, R42 ;  /* 0x0000000410d47825 */ /* 0x008fca00078e022a */
[----:B------:R3:W-:Y:S01]  /*29130*/  LDGSTS.E [R5+0x33980], desc[UR34][R212.64], P2 ;  /* 0x33980000d4057fae */ /* 0x0007e20009121862 */
[----:B----4-:R-:W-:-:S03]  /*29140*/  IMAD.WIDE R210, R16, 0x4, R38 ;  /* 0x0000000410d27825 */ /* 0x010fc600078e0226 */
[----:B------:R-:W4:Y:S04]  /*29150*/  LDL.LU.64 R38, [R1+0x1de0] ;  /* 0x001de00001267983 */ /* 0x000f280000300a00 */
[----:B------:R-:W-:Y:S04]  /*29160*/  STL.64 [R1+0x33f0], R216 ;  /* 0x0033f0d801007387 */ /* 0x000fe80000100a00 */
[----:B------:R3:W-:Y:S01]  /*29170*/  LDGSTS.E [R5+0x34100], desc[UR34][R210.64], P0 ;  /* 0x34100000d2057fae */ /* 0x0007e20008121862 */
[----:B------:R-:W-:-:S03]  /*29180*/  IMAD.WIDE R208, R16, 0x4, R34 ;  /* 0x0000000410d07825 */ /* 0x000fc600078e0222 */
[----:B------:R-:W3:Y:S04]  /*29190*/  LDL.LU.64 R34, [R1+0x1440] ;  /* 0x0014400001227983 */ /* 0x000ee80000300a00 */
[----:B------:R-:W-:Y:S01]  /*291a0*/  STL.64 [R1+0x3438], R214 ;  /* 0x003438d601007387 */ /* 0x000fe20000100a00 */
[----:B------:R-:W-:-:S03]  /*291b0*/  IMAD.WIDE R206, R16, 0x4, R32 ;  /* 0x0000000410ce7825 */ /* 0x000fc600078e0220 */
[----:B------:R-:W3:Y:S04]  /*291c0*/  LDL.LU.64 R32, [R1+0x1db8] ;  /* 0x001db80001207983 */ /* 0x000ee80000300a00 */
[----:B------:R-:W-:Y:S04]  /*291d0*/  STL.64 [R1+0x3430], R212 ;  /* 0x003430d401007387 */ /* 0x000fe80000100a00 */
[----:B------:R1:W-:Y:S04]  /*291e0*/  LDGSTS.E [R5+0x34180], desc[UR34][R208.64], P2 ;  /* 0x34180000d0057fae */ /* 0x0003e80009121862 */
[----:B------:R1:W-:Y:S01]  /*291f0*/  LDGSTS.E [R5+0x34900], desc[UR34][R206.64], P0 ;  /* 0x34900000ce057fae */ /* 0x0003e20008121862 */
[----:B------:R-:W-:-:S03]  /*29200*/  IMAD.WIDE R204, R16, 0x4, R30 ;  /* 0x0000000410cc7825 */ /* 0x000fc600078e021e */
[----:B------:R-:W3:Y:S04]  /*29210*/  LDL.LU.64 R30, [R1+0x1438] ;  /* 0x00143800011e7983 */ /* 0x000ee80000300a00 */
[----:B------:R-:W-:Y:S01]  /*29220*/  STL.64 [R1+0x3510], R210 ;  /* 0x003510d201007387 */ /* 0x000fe20000100a00 */
[----:B------:R-:W-:-:S03]  /*29230*/  IMAD.WIDE R202, R16, 0x4, R28 ;  /* 0x0000000410ca7825 */ /* 0x000fc600078e021c */
[----:B------:R-:W3:Y:S04]  /*29240*/  LDL.LU.64 R44, [R1+0x1d90] ;  /* 0x001d9000012c7983 */ /* 0x000ee80000300a00 */
[----:B------:R-:W3:Y:S01]  /*29250*/  LDL.LU.64 R28, [R1+0x1430] ;  /* 0x00143000011c7983 */ /* 0x000ee20000300a00 */
[----:B------:R-:W-:-:S03]  /*29260*/  IMAD.WIDE R200, R16, 0x4, R40 ;  /* 0x0000000410c87825 */ /* 0x000fc600078e0228 */
[----:B------:R-:W-:Y:S04]  /*29270*/  STL.64 [R1+0x34a0], R208 ;  /* 0x0034a0d001007387 */ /* 0x000fe80000100a00 */
[----:B------:R-:W3:Y:S04]  /*29280*/  LDL.LU.64 R40, [R1+0x1d38] ;  /* 0x001d380001287983 */ /* 0x000ee80000300a00 */
[----:B------:R-:W-:Y:S04]  /*29290*/  STL.64 [R1+0x3528], R206 ;  /* 0x003528ce01007387 */ /* 0x000fe80000100a00 */
[----:B------:R-:W3:Y:S01]  /*292a0*/  LDL.LU.64 R42, [R1+0x1428] ;  /* 0x00142800012a7983 */ /* 0x000ee20000300a00 */
[----:B------:R-:W-:-:S03]  /*292b0*/  IMAD.WIDE R196, R16, 0x4, R24 ;  /* 0x0000000410c47825 */ /* 0x000fc600078e0218 */
[----:B------:R-:W-:Y:S04]  /*292c0*/  STL.64 [R1+0x3520], R204 ;  /* 0x003520cc01007387 */ /* 0x000fe80000100a00 */
[----:B------:R-:W3:Y:S04]  /*292d0*/  LDL.LU.64 R24, [R1+0x1d10] ;  /* 0x001d100001187983 */ /* 0x000ee80000300a00 */
[----:B------:R-:W-:Y:S01]  /*292e0*/  STL.64 [R1+0x3548], R202 ;  /* 0x003548ca01007387 */ /* 0x000fe20000100a00 */
[----:B------:R-:W-:-:S03]  /*292f0*/  IMAD.WIDE R198, R16, 0x4, R56 ;  /* 0x0000000410c67825 */ /* 0x000fc600078e0238 */
[----:B------:R1:W-:Y:S04]  /*29300*/  LDGSTS.E [R5+0x34980], desc[UR34][R204.64], P2 ;  /* 0x34980000cc057fae */ /* 0x0003e80009121862 */
[----:B------:R1:W-:Y:S04]  /*29310*/  LDGSTS.E [R5+0x35100], desc[UR34][R202.64], P0 ;  /* 0x35100000ca057fae */ /* 0x0003e80008121862 */
[----:B------:R1:W-:Y:S04]  /*29320*/  LDGSTS.E [R5+0x35180], desc[UR34][R200.64], P2 ;  /* 0x35180000c8057fae */ /* 0x0003e80009121862 */
[----:B------:R1:W-:Y:S04]  /*29330*/  LDGSTS.E [R5+0x35900], desc[UR34][R198.64], P0 ;  /* 0x35900000c6057fae */ /* 0x0003e80008121862 */
[----:B------:R1:W-:Y:S01]  /*29340*/  LDGSTS.E [R5+0x35980], desc[UR34][R196.64], P2 ;  /* 0x35980000c4057fae */ /* 0x0003e20009121862 */
[----:B------:R-:W-:-:S03]  /*29350*/  IMAD.WIDE R194, R16, 0x4, R26 ;  /* 0x0000000410c27825 */ /* 0x000fc600078e021a */
[----:B------:R-:W3:Y:S04]  /*29360*/  LDL.LU.64 R26, [R1+0x1420] ;  /* 0x00142000011a7983 */ /* 0x000ee80000300a00 */
[----:B------:R-:W-:Y:S04]  /*29370*/  STL.64 [R1+0x3540], R200 ;  /* 0x003540c801007387 */ /* 0x000fe80000100a00 */
[----:B------:R-:W3:Y:S01]  /*29380*/  LDL.LU.64 R56, [R1+0x1ce8] ;  /* 0x001ce80001387983 */ /* 0x000ee20000300a00 */
[----:B--2---:R-:W-:-:S03]  /*29390*/  IMAD.WIDE R192, R16, 0x4, R36 ;  /* 0x0000000410c07825 */ /* 0x004fc600078e0224 */
[----:B------:R-:W2:Y:S04]  /*293a0*/  LDL.LU.64 R36, [R1+0x1418] ;  /* 0x0014180001247983 */ /* 0x000ea80000300a00 */
[----:B------:R-:W-:Y:S04]  /*293b0*/  STL.64 [R1+0x3568], R198 ;  /* 0x003568c601007387 */ /* 0x000fe80000100a00 */
[----:B------:R1:W-:Y:S04]  /*293c0*/  LDGSTS.E [R5+0x36100], desc[UR34][R194.64], P0 ;  /* 0x36100000c2057fae */ /* 0x0003e80008121862 */
[----:B------:R1:W-:Y:S01]  /*293d0*/  LDGSTS.E [R5+0x36180], desc[UR34][R192.64], P2 ;  /* 0x36180000c0057fae */ /* 0x0003e20009121862 */
[----:B----4-:R-:W-:-:S03]  /*293e0*/  IMAD.WIDE R190, R16, 0x4, R38 ;  /* 0x0000000410be7825 */ /* 0x010fc600078e0226 */
[----:B------:R-:W4:Y:S04]  /*293f0*/  LDL.LU.64 R38, [R1+0x1cc0] ;  /* 0x001cc00001267983 */ /* 0x000f280000300a00 */
[----:B------:R-:W-:Y:S04]  /*29400*/  STL.64 [R1+0x3560], R196 ;  /* 0x003560c401007387 */ /* 0x000fe80000100a00 */
[----:B------:R1:W-:Y:S01]  /*29410*/  LDGSTS.E [R5+0x36900], desc[UR34][R190.64], P0 ;  /* 0x36900000be057fae */ /* 0x0003e20008121862 */
[----:B---3--:R-:W-:-:S03]  /*29420*/  IMAD.WIDE R188, R16, 0x4, R34 ;  /* 0x0000000410bc7825 */ /* 0x008fc600078e0222 */
        /* <DEDUP_REMOVED lines=11> */
[----:B------:R-:W-:Y:S01]  /*294e0*/  STL.64 [R1+0x3670], R188 ;  /* 0x003670bc01007387 */ /* 0x000fe20000100a00 */
[----:B------:R-:W-:-:S03]  /*294f0*/  IMAD.WIDE R158, R16, 0x4, R28 ;  /* 0x00000004109e7825 */ /* 0x000fc600078e021c */
[----:B------:R-:W3:Y:S04]  /*29500*/  LDL.LU.64 R28, [R1+0x1bc0] ;  /* 0x001bc000011c7983 */ /* 0x000ee80000300a00 */
[----:B------:R-:W-:Y:S01]  /*29510*/  STL.64 [R1+0x3768], R164 ;  /* 0x003768a401007387 */ /* 0x000fe20000100a00 */
[----:B------:R-:W-:-:S03]  /*29520*/  IMAD.WIDE R156, R16, 0x4, R40 ;  /* 0x00000004109c7825 */ /* 0x000fc600078e0228 */
[----:B------:R-:W3:Y:S04]  /*29530*/  LDL.LU.64 R40, [R1+0x1400] ;  /* 0x0014000001287983 */ /* 0x000ee80000300a00 */
[----:B------:R-:W-:Y:S04]  /*29540*/  STL.64 [R1+0x3760], R162 ;  /* 0x003760a201007387 */ /* 0x000fe80000100a00 */
[----:B------:R-:W-:Y:S01]  /*29550*/  STL.64 [R1+0x3d48], R160 ;  /* 0x003d48a001007387 */ /* 0x000fe20000100a00 */
[----:B------:R-:W-:-:S03]  /*29560*/  IMAD.WIDE R154, R16, 0x4, R42 ;  /* 0x00000004109a7825 */ /* 0x000fc600078e022a */
[----:B------:R1:W-:Y:S01]  /*29570*/  LDGSTS.E [R5+0x37180], desc[UR34][R162.64], P2 ;  /* 0x37180000a2057fae */ /* 0x0003e20009121862 */
[----:B------:R-:W-:-:S03]  /*29580*/  IMAD.WIDE R74, R16, 0x4, R24 ;  /* 0x00000004104a7825 */ /* 0x000fc600078e0218 */
[----:B------:R-:W3:Y:S04]  /*29590*/  LDL.LU.64 R24, [R1+0x1b98] ;  /* 0x001b980001187983 */ /* 0x000ee80000300a00 */
[----:B------:R-:W-:Y:S04]  /*295a0*/  STL.64 [R1+0x3d40], R158 ;  /* 0x003d409e01007387 */ /* 0x000fe80000100a00 */
[----:B------:R1:W-:Y:S04]  /*295b0*/  LDGSTS.E [R5+0x37900], desc[UR34][R160.64], P0 ;  /* 0x37900000a0057fae */ /* 0x0003e80008121862 */
[----:B------:R-:W-:Y:S04]  /*295c0*/  LDGSTS.E [R5+0x37980], desc[UR34][R158.64], P2 ;  /* 0x379800009e057fae */ /* 0x000fe80009121862 */
[----:B------:R1:W-:Y:S04]  /*295d0*/  LDGSTS.E [R5+0x38100], desc[UR34][R156.64], P0 ;  /* 0x381000009c057fae */ /* 0x0003e80008121862 */
[----:B------:R1:W-:Y:S04]  /*295e0*/  LDGSTS.E [R5+0x38180], desc[UR34][R154.64], P2 ;  /* 0x381800009a057fae */ /* 0x0003e80009121862 */
[----:B------:R1:W-:Y:S01]  /*295f0*/  LDGSTS.E [R5+0x38900], desc[UR34][R74.64], P0 ;  /* 0x389000004a057fae */ /* 0x0003e20008121862 */
[----:B------:R-:W-:-:S03]  /*29600*/  IMAD.WIDE R70, R16, 0x4, R26 ;  /* 0x0000000410467825 */ /* 0x000fc600078e021a */
[----:B------:R-:W3:Y:S04]  /*29610*/  LDL.LU.64 R26, [R1+0x13f8] ;  /* 0x0013f800011a7983 */ /* 0x000ee80000300a00 */
[----:B------:R-:W-:Y:S01]  /*29620*/  STL.64 [R1+0x3d38], R156 ;  /* 0x003d389c01007387 */ /* 0x000fe20000100a00 */
[----:B------:R-:W-:-:S03]  /*29630*/  IMAD.WIDE R68, R16, 0x4, R56 ;  /* 0x0000000410447825 */ /* 0x000fc600078e0238 */
[----:B------:R-:W-:Y:S01]  /*29640*/  STL.64 [R1+0x3d30], R154 ;  /* 0x003d309a01007387 */ /* 0x000fe20000100a00 */
[----:B--2---:R-:W-:-:S03]  /*29650*/  IMAD.WIDE R66, R16, 0x4, R36 ;  /* 0x0000000410427825 */ /* 0x004fc600078e0224 */
[----:B------:R-:W2:Y:S04]  /*29660*/  LDL.LU.64 R36, [R1+0x1b70] ;  /* 0x001b700001247983 */ /* 0x000ea80000300a00 */
[----:B------:R-:W-:Y:S04]  /*29670*/  STL.64 [R1+0x3d28], R74 ;  /* 0x003d284a01007387 */ /* 0x000fe80000100a00 */
[----:B------:R-:W2:Y:S04]  /*29680*/  LDL.LU.64 R52, [R1+0x13f0] ;  /* 0x0013f00001347983 */ /* 0x000ea80000300a00 */
[----:B------:R-:W-:Y:S04]  /*29690*/  STL.64 [R1+0x3d20], R70 ;  /* 0x003d204601007387 */ /* 0x000fe80000100a00 */
[----:B------:R-:W-:Y:S04]  /*296a0*/  STL.64 [R1+0x3d18], R68 ;  /* 0x003d184401007387 */ /* 0x000fe80000100a00 */
[----:B------:R-:W2:Y:S01]  /*296b0*/  LDL.LU.64 R42, [R1+0x1b48] ;  /* 0x001b4800012a7983 */ /* 0x000ea20000300a00 */
[----:B----4-:R-:W-:-:S03]  /*296c0*/  IMAD.WIDE R64, R16, 0x4, R38 ;  /* 0x0000000410407825 */ /* 0x010fc600078e0226 */
[----:B------:R-:W4:Y:S04]  /*296d0*/  LDL.LU.64 R50, [R1+0x13e8] ;  /* 0x0013e80001327983 */ /* 0x000f280000300a00 */
[----:B------:R-:W-:Y:S04]  /*296e0*/  STL.64 [R1+0x3d10], R66 ;  /* 0x003d104201007387 */ /* 0x000fe80000100a00 */
[----:B------:R1:W-:Y:S04]  /*296f0*/  LDGSTS.E [R5+0x38980], desc[UR34][R70.64], P2 ;  /* 0x3898000046057fae */ /* 0x0003e80009121862 */
[----:B------:R1:W-:Y:S01]  /*29700*/  LDGSTS.E [R5+0x39100], desc[UR34][R68.64], P0 ;  /* 0x3910000044057fae */ /* 0x0003e20008121862 */
[----:B---3--:R-:W-:-:S03]  /*29710*/  IMAD.WIDE R62, R16, 0x4, R34 ;  /* 0x00000004103e7825 */ /* 0x008fc600078e0222 */
[----:B------:R-:W3:Y:S04]  /*29720*/  LDL.LU.64 R34, [R1+0x1b20] ;  /* 0x001b200001227983 */ /* 0x000ee80000300a00 */
[----:B------:R-:W3:Y:S01]  /*29730*/  LDL.LU.64 R48, [R1+0x13e0] ;  /* 0x0013e00001307983 */ /* 0x000ee20000300a00 */
[----:B------:R-:W-:-:S03]  /*29740*/  IMAD.WIDE R60, R16, 0x4, R32 ;  /* 0x00000004103c7825 */ /* 0x000fc600078e0220 */
[----:B------:R-:W-:Y:S04]  /*29750*/  STL.64 [R1+0x3d08], R64 ;  /* 0x003d084001007387 */ /* 0x000fe80000100a00 */
[----:B------:R-:W3:Y:S04]  /*29760*/  LDL.LU.64 R32, [R1+0x1af8] ;  /* 0x001af80001207983 */ /* 0x000ee80000300a00 */
[----:B------:R-:W3:Y:S04]  /*29770*/  LDL.LU.64 R46, [R1+0x13d8] ;  /* 0x0013d800012e7983 */ /* 0x000ee80000300a00 */
[----:B------:R-:W-:Y:S01]  /*29780*/  STL.64 [R1+0x3d00], R62 ;  /* 0x003d003e01007387 */ /* 0x000fe20000100a00 */
[----:B------:R-:W-:-:S03]  /*29790*/  IMAD.WIDE R58, R16, 0x4, R30 ;  /* 0x00000004103a7825 */ /* 0x000fc600078e021e */
[----:B------:R-:W3:Y:S04]  /*297a0*/  LDL.LU.64 R30, [R1+0x1ad0] ;  /* 0x001ad000011e7983 */ /* 0x000ee80000300a00 */
[----:B------:R-:W3:Y:S04]  /*297b0*/  LDL.LU.64 R44, [R1+0x13d0] ;  /* 0x0013d000012c7983 */ /* 0x000ee80000300a00 */
[----:B------:R-:W-:Y:S01]  /*297c0*/  STL.64 [R1+0x3cf8], R60 ;  /* 0x003cf83c01007387 */ /* 0x000fe20000100a00 */
[----:B------:R-:W-:-:S03]  /*297d0*/  IMAD.WIDE R56, R16, 0x4, R28 ;  /* 0x0000000410387825 */ /* 0x000fc600078e021c */
[----:B------:R-:W3:Y:S04]  /*297e0*/  LDL.LU.64 R28, [R1+0x1aa8] ;  /* 0x001aa800011c7983 */ /* 0x000ee80000300a00 */
[----:B------:R1:W-:Y:S01]  /*297f0*/  LDGSTS.E [R5+0x39180], desc[UR34][R66.64], P2 ;  /* 0x3918000042057fae */ /* 0x0003e20009121862 */
[----:B------:R-:W-:-:S03]  /*29800*/  IMAD.WIDE R54, R16, 0x4, R40 ;  /* 0x0000000410367825 */ /* 0x000fc600078e0228 */
[----:B------:R-:W3:Y:S04]  /*29810*/  LDL.LU.64 R40, [R1+0x13c8] ;  /* 0x0013c80001287983 */ /* 0x000ee80000300a00 */
[----:B------:R-:W-:Y:S04]  /*29820*/  STL.64 [R1+0x3cf0], R58 ;  /* 0x003cf03a01007387 */ /* 0x000fe80000100a00 */
[----:B------:R1:W-:Y:S04]  /*29830*/  LDGSTS.E [R5+0x39900], desc[UR34][R64.64], P0 ;  /* 0x3990000040057fae */ /* 0x0003e80008121862 */
[----:B------:R1:W-:Y:S01]  /*29840*/  LDGSTS.E [R5+0x39980], desc[UR34][R62.64], P2 ;  /* 0x399800003e057fae */ /* 0x0003e20009121862 */
[----:B------:R-:W-:-:S03]  /*29850*/  IMAD.WIDE R24, R16, 0x4, R24 ;  /* 0x0000000410187825 */ /* 0x000fc600078e0218 */
[----:B------:R1:W-:Y:S04]  /*29860*/  LDGSTS.E [R5+0x3a100], desc[UR34][R60.64], P0 ;  /* 0x3a1000003c057fae */ /* 0x0003e80008121862 */
[----:B------:R1:W-:Y:S04]  /*29870*/  LDGSTS.E [R5+0x3a180], desc[UR34][R58.64], P2 ;  /* 0x3a1800003a057fae */ /* 0x0003e80009121862 */
[----:B------:R1:W-:Y:S04]  /*29880*/  LDGSTS.E [R5+0x3a900], desc[UR34][R56.64], P0 ;  /* 0x3a90000038057fae */ /* 0x0003e80008121862 */
[----:B------:R-:W-:Y:S04]  /*29890*/  LDGSTS.E [R5+0x3a980], desc[UR34][R54.64], P2 ;  /* 0x3a98000036057fae */ /* 0x000fe80009121862 */
[----:B------:R-:W-:Y:S01]  /*298a0*/  LDGSTS.E [R5+0x3b100], desc[UR34][R24.64], P0 ;  /* 0x3b10000018057fae */ /* 0x000fe20008121862 */
[----:B------:R-:W-:-:S03]  /*298b0*/  IMAD.WIDE R38, R16, 0x4, R26 ;  /* 0x0000000410267825 */ /* 0x000fc600078e021a */
[----:B------:R-:W3:Y:S04]  /*298c0*/  LDL.LU.64 R26, [R1+0x1a20] ;  /* 0x001a2000011a7983 */ /* 0x000ee80000300a00 */
[----:B------:R-:W3:Y:S04]  /*298d0*/  LDL.LU.64 R14, [R1+0x13c0] ;  /* 0x0013c000010e7983 */ /* 0x000ee80000300a00 */
[----:B------:R-:W-:Y:S04]  /*298e0*/  STL.64 [R1+0x3ce8], R56 ;  /* 0x003ce83801007387 */ /* 0x000fe80000100a00 */
[----:B------:R-:W3:Y:S04]  /*298f0*/  LDL.LU.64 R12, [R1+0x19f8] ;  /* 0x0019f800010c7983 */ /* 0x000ee80000300a00 */
[----:B------:R-:W3:Y:S04]  /*29900*/  LDL.LU.64 R10, [R1+0x13b8] ;  /* 0x0013b800010a7983 */ /* 0x000ee80000300a00 */
[----:B------:R-:W-:Y:S04]  /*29910*/  STL.64 [R1+0x3ce0], R54 ;  /* 0x003ce03601007387 */ /* 0x000fe80000100a00 */
[----:B------:R-:W3:Y:S04]  /*29920*/  LDL.LU.64 R8, [R1+0x1910] ;  /* 0x0019100001087983 */ /* 0x000ee80000300a00 */
[----:B------:R-:W3:Y:S01]  /*29930*/  LDL.LU.64 R6, [R1+0x13b0] ;  /* 0x0013b00001067983 */ /* 0x000ee20000300a00 */
[----:B--2---:R-:W-:-:S04]  /*29940*/  IMAD.WIDE R36, R16, 0x4, R36 ;  /* 0x0000000410247825 */ /* 0x004fc800078e0224 */
[C---:B------:R-:W-:Y:S01]  /*29950*/  IMAD.WIDE R52, R16.reuse, 0x4, R52 ;  /* 0x0000000410347825 */ /* 0x040fe200078e0234 */
[----:B------:R2:W-:Y:S03]  /*29960*/  STL.64 [R1+0x3cd8], R24 ;  /* 0x003cd81801007387 */ /* 0x0005e60000100a00 */
[C---:B------:R-:W-:Y:S01]  /*29970*/  IMAD.WIDE R42, R16.reuse, 0x4, R42 ;  /* 0x00000004102a7825 */ /* 0x040fe200078e022a */
[----:B------:R2:W-:Y:S03]  /*29980*/  STL.64 [R1+0x3cd0], R38 ;  /* 0x003cd02601007387 */ /* 0x0005e60000100a00 */
[C---:B----4-:R-:W-:Y:S01]  /*29990*/  IMAD.WIDE R50, R16.reuse, 0x4, R50 ;  /* 0x0000000410327825 */ /* 0x050fe200078e0232 */
[----:B------:R4:W-:Y:S04]  /*299a0*/  STL.64 [R1+0x3cc8], R36 ;  /* 0x003cc82401007387 */ /* 0x0009e80000100a00 */
[----:B------:R-:W-:Y:S01]  /*299b0*/  STL.64 [R1+0x3cc0], R52 ;  /* 0x003cc03401007387 */ /* 0x000fe20000100a00 */
[----:B---3--:R-:W-:-:S03]  /*299c0*/  IMAD.WIDE R34, R16, 0x4, R34 ;  /* 0x0000000410227825 */ /* 0x008fc600078e0222 */
[----:B------:R3:W-:Y:S01]  /*299d0*/  STL.64 [R1+0x3cb8], R42 ;  /* 0x003cb82a01007387 */ /* 0x0007e20000100a00 */
[----:B------:R-:W-:-:S03]  /*299e0*/  IMAD.WIDE R48, R16, 0x4, R48 ;  /* 0x0000000410307825 */ /* 0x000fc600078e0230 */
[----:B------:R-:W-:Y:S04]  /*299f0*/  STL.64 [R1+0x3cb0], R50 ;  /* 0x003cb03201007387 */ /* 0x000fe80000100a00 */
[----:B------:R3:W-:Y:S01]  /*29a00*/  STL.64 [R1+0x3ca8], R34 ;  /* 0x003ca82201007387 */ /* 0x0007e20000100a00 */
[----:B------:R-:W-:-:S03]  /*29a10*/  IMAD.WIDE R32, R16, 0x4, R32 ;  /* 0x0000000410207825 */ /* 0x000fc600078e0220 */
[----:B------:R-:W-:Y:S01]  /*29a20*/  STL.64 [R1+0x3ca0], R48 ;  /* 0x003ca03001007387 */ /* 0x000fe20000100a00 */
[----:B------:R-:W-:-:S03]  /*29a30*/  IMAD.WIDE R46, R16, 0x4, R46 ;  /* 0x00000004102e7825 */ /* 0x000fc600078e022e */
        /* <DEDUP_REMOVED lines=8> */
[----:B------:R3:W-:Y:S04]  /*29ac0*/  STL.64 [R1+0x3968], R28 ;  /* 0x0039681c01007387 */ /* 0x0007e80000100a00 */
[----:B------:R-:W-:Y:S04]  /*29ad0*/  STL.64 [R1+0x3960], R40 ;  /* 0x0039602801007387 */ /* 0x000fe80000100a00 */
[----:B------:R-:W-:Y:S04]  /*29ae0*/  LDGSTS.E [R5+0x3b180], desc[UR34][R38.64], P2 ;  /* 0x3b18000026057fae */ /* 0x000fe80009121862 */
[----:B------:R-:W-:Y:S04]  /*29af0*/  LDGSTS.E [R5+0x3b900], desc[UR34][R36.64], P0 ;  /* 0x3b90000024057fae */ /* 0x000fe80008121862 */
[----:B------:R3:W-:Y:S04]  /*29b00*/  LDGSTS.E [R5+0x3b980], desc[UR34][R52.64], P2 ;  /* 0x3b98000034057fae */ /* 0x0007e80009121862 */
        /* <DEDUP_REMOVED lines=9> */
[----:B------:R3:W-:Y:S01]  /*29ba0*/  LDGSTS.E [R5+0x3e180], desc[UR34][R40.64], P2 ;  /* 0x3e18000028057fae */ /* 0x0007e20009121862 */
[----:B------:R-:W-:-:S04]  /*29bb0*/  IMAD.WIDE R26, R16, 0x4, R26 ;  /* 0x00000004101a7825 */ /* 0x000fc800078e021a */
[C---:B------:R-:W-:Y:S01]  /*29bc0*/  IMAD.WIDE R14, R16.reuse, 0x4, R14 ;  /* 0x00000004100e7825 */ /* 0x040fe200078e020e */
[----:B------:R3:W-:Y:S03]  /*29bd0*/  STL.64 [R1+0x3878], R26 ;  /* 0x0038781a01007387 */ /* 0x0007e60000100a00 */
[C---:B------:R-:W-:Y:S01]  /*29be0*/  IMAD.WIDE R12, R16.reuse, 0x4, R12 ;  /* 0x00000004100c7825 */ /* 0x040fe200078e020c */
[----:B------:R3:W-:Y:S03]  /*29bf0*/  STL.64 [R1+0x3870], R14 ;  /* 0x0038700e01007387 */ /* 0x0007e60000100a00 */
[C---:B------:R-:W-:Y:S01]  /*29c00*/  IMAD.WIDE R10, R16.reuse, 0x4, R10 ;  /* 0x00000004100a7825 */ /* 0x040fe200078e020a */
[----:B------:R3:W-:Y:S04]  /*29c10*/  STL.64 [R1+0x3868], R12 ;  /* 0x0038680c01007387 */ /* 0x0007e80000100a00 */
[----:B-1----:R-:W3:Y:S01]  /*29c20*/  LDL.LU.64 R246, [R1+0x5610] ;  /* 0x0056100001f67983 */ /* 0x002ee20000300a00 */
[----:B------:R-:W-:-:S03]  /*29c30*/  IMAD.WIDE R8, R16, 0x4, R8 ;  /* 0x0000000410087825 */ /* 0x000fc600078e0208 */
[----:B------:R1:W-:Y:S01]  /*29c40*/  STL.64 [R1+0x3860], R10 ;  /* 0x0038600a01007387 */ /* 0x0003e20000100a00 */
[----:B------:R-:W-:-:S03]  /*29c50*/  IMAD.WIDE R6, R16, 0x4, R6 ;  /* 0x0000000410067825 */ /* 0x000fc600078e0206 */
[----:B------:R1:W-:Y:S04]  /*29c60*/  STL.64 [R1+0x3798], R8 ;  /* 0x0037980801007387 */ /* 0x0003e80000100a00 */
[----:B------:R1:W-:Y:S04]  /*29c70*/  STL.64 [R1+0x3790], R6 ;  /* 0x0037900601007387 */ /* 0x0003e80000100a00 */
[----:B--2---:R-:W2:Y:S04]  /*29c80*/  LDL.LU.64 R24, [R1+0x2148] ;  /* 0x0021480001187983 */ /* 0x004ea80000300a00 */
[----:B------:R-:W2:Y:S04]  /*29c90*/  LDL.LU.64 R248, [R1+0x13a8] ;  /* 0x0013a80001f87983 */ /* 0x000ea80000300a00 */
[----:B------:R-:W2:Y:S04]  /*29ca0*/  LDL.LU.64 R38, [R1+0x2068] ;  /* 0x0020680001267983 */ /* 0x000ea80000300a00 */
[----:B----4-:R-:W4:Y:S04]  /*29cb0*/  LDL.LU.64 R36, [R1+0x13a0] ;  /* 0x0013a00001247983 */ /* 0x010f280000300a00 */
[----:B---3--:R-:W3:Y:S04]  /*29cc0*/  LDL.LU.64 R42, [R1+0x2040] ;  /* 0x00204000012a7983 */ /* 0x008ee80000300a00 */
[----:B------:R-:W3:Y:S04]  /*29cd0*/  LDL.LU.64 R34, [R1+0x1398] ;  /* 0x0013980001227983 */ /* 0x000ee80000300a00 */
[----:B------:R-:W3:Y:S04]  /*29ce0*/  LDL.LU.64 R32, [R1+0x2018] ;  /* 0x0020180001207983 */ /* 0x000ee80000300a00 */
[----:B------:R-:W3:Y:S04]  /*29cf0*/  LDL.LU.64 R30, [R1+0x1390] ;  /* 0x00139000011e7983 */ /* 0x000ee80000300a00 */
[----:B------:R-:W3:Y:S04]  /*29d00*/  LDL.LU.64 R28, [R1+0x1ff0] ;  /* 0x001ff000011c7983 */ /* 0x000ee80000300a00 */
[----:B------:R1:W-:Y:S04]  /*29d10*/  LDGSTS.E [R5+0x3e900], desc[UR34][R26.64], P0 ;  /* 0x3e9000001a057fae */ /* 0x0003e80008121862 */
[----:B------:R1:W-:Y:S04]  /*29d20*/  LDGSTS.E [R5+0x3e980], desc[UR34][R14.64], P2 ;  /* 0x3e9800000e057fae */ /* 0x0003e80009121862 */
[----:B------:R1:W-:Y:S04]  /*29d30*/  LDGSTS.E [R5+0x3f100], desc[UR34][R12.64], P0 ;  /* 0x3f1000000c057fae */ /* 0x0003e80008121862 */
[----:B------:R-:W3:Y:S04]  /*29d40*/  LDL.LU.64 R26, [R1+0x1350] ;  /* 0x00135000011a7983 */ /* 0x000ee80000300a00 */
[----:B------:R-:W3:Y:S04]  /*29d50*/  LDL.LU.64 R40, [R1+0x1fc8] ;  /* 0x001fc80001287983 */ /* 0x000ee80000300a00 */
[----:B------:R-:W3:Y:S04]  /*29d60*/  LDL.LU.64 R56, [R1+0x1218] ;  /* 0x0012180001387983 */ /* 0x000ee80000300a00 */
[----:B------:R1:W-:Y:S04]  /*29d70*/  LDGSTS.E [R5+0x3f180], desc[UR34][R10.64], P2 ;  /* 0x3f1800000a057fae */ /* 0x0003e80009121862 */
[----:B------:R1:W-:Y:S04]  /*29d80*/  LDGSTS.E [R5+0x3f900], desc[UR34][R8.64], P0 ;  /* 0x3f90000008057fae */ /* 0x0003e80008121862 */
[----:B------:R1:W-:Y:S01]  /*29d90*/  LDGSTS.E [R5+0x3f980], desc[UR34][R6.64], P2 ;  /* 0x3f98000006057fae */ /* 0x0003e20009121862 */
[----:B--2---:R-:W-:-:S03]  /*29da0*/  IMAD.WIDE R250, R16, 0x4, R24 ;  /* 0x0000000410fa7825 */ /* 0x004fc600078e0218 */
[----:B------:R-:W2:Y:S01]  /*29db0*/  LDL.LU.64 R24, [R1+0x1fa0] ;  /* 0x001fa00001187983 */ /* 0x000ea20000300a00 */
[----:B------:R-:W-:-:S03]  /*29dc0*/  IMAD.WIDE R248, R16, 0x4, R248 ;  /* 0x0000000410f87825 */ /* 0x000fc600078e02f8 */
[----:B------:R1:W-:Y:S01]  /*29dd0*/  LDGSTS.E [R3+0x30200], desc[UR34][R250.64], P0 ;  /* 0x30200000fa037fae */ /* 0x0003e20008121862 */
[----:B------:R-:W-:-:S03]  /*29de0*/  IMAD.WIDE R244, R16, 0x4, R38 ;  /* 0x0000000410f47825 */ /* 0x000fc600078e0226 */
[----:B------:R-:W2:Y:S01]  /*29df0*/  LDL.LU.64 R38, [R1+0x1210] ;  /* 0x0012100001267983 */ /* 0x000ea20000300a00 */
[----:B----4-:R-:W-:-:S03]  /*29e00*/  IMAD.WIDE R238, R16, 0x4, R36 ;  /* 0x0000000410ee7825 */ /* 0x010fc600078e0224 */
[----:B------:R-:W4:Y:S01]  /*29e10*/  LDL.LU.64 R36, [R1+0x1f58] ;  /* 0x001f580001247983 */ /* 0x000f220000300a00 */
[----:B---3--:R-:W-:-:S03]  /*29e20*/  IMAD.WIDE R236, R16, 0x4, R42 ;  /* 0x0000000410ec7825 */ /* 0x008fc600078e022a */
[----:B------:R-:W-:Y:S01]  /*29e30*/  STL.64 [R1+0x2ee8], R250 ;  /* 0x002ee8fa01007387 */ /* 0x000fe20000100a00 */
[----:B------:R-:W-:-:S03]  /*29e40*/  IMAD.WIDE R234, R16, 0x4, R34 ;  /* 0x0000000410ea7825 */ /* 0x000fc600078e0222 */
[----:B------:R-:W3:Y:S01]  /*29e50*/  LDL.LU.64 R42, [R1+0x1208] ;  /* 0x00120800012a7983 */ /* 0x000ee20000300a00 */
[----:B------:R-:W-:-:S03]  /*29e60*/  IMAD.WIDE R232, R16, 0x4, R32 ;  /* 0x0000000410e87825 */ /* 0x000fc600078e0220 */
[----:B------:R-:W-:Y:S04]  /*29e70*/  STL.64 [R1+0x2ef0], R248 ;  /* 0x002ef0f801007387 */ /* 0x000fe80000100a00 */
[----:B------:R-:W3:Y:S01]  /*29e80*/  LDL.LU.64 R34, [R1+0x1f10] ;  /* 0x001f100001227983 */ /* 0x000ee20000300a00 */
[----:B------:R-:W-:-:S03]  /*29e90*/  IMAD.WIDE R230, R16, 0x4, R30 ;  /* 0x0000000410e67825 */ /* 0x000fc600078e021e */
[----:B------:R-:W-:Y:S01]  /*29ea0*/  STL.64 [R1+0x2f08], R244 ;  /* 0x002f08f401007387 */ /* 0x000fe20000100a00 */
[----:B------:R-:W-:-:S03]  /*29eb0*/  IMAD.WIDE R228, R16, 0x4, R28 ;  /* 0x0000000410e47825 */ /* 0x000fc600078e021c */
[----:B------:R-:W3:Y:S04]  /*29ec0*/  LDL.LU.64 R32, [R1+0x1200] ;  /* 0x0012000001207983 */ /* 0x000ee80000300a00 */
[----:B------:R-:W-:Y:S04]  /*29ed0*/  STL.64 [R1+0x2f10], R238 ;  /* 0x002f10ee01007387 */ /* 0x000fe80000100a00 */
[----:B------:R-:W3:Y:S04]  /*29ee0*/  LDL.LU.64 R30, [R1+0x1ec8] ;  /* 0x001ec800011e7983 */ /* 0x000ee80000300a00 */
[----:B------:R-:W-:Y:S01]  /*29ef0*/  STL.64 [R1+0x2f18], R236 ;  /* 0x002f18ec01007387 */ /* 0x000fe20000100a00 */
[----:B------:R-:W-:-:S03]  /*29f00*/  IMAD.WIDE R222, R16, 0x4, R26 ;  /* 0x0000000410de7825 */ /* 0x000fc600078e021a */
        /* <DEDUP_REMOVED lines=9> */
[----:B------:R-:W-:Y:S04]  /*29fa0*/  STL.64 [R1+0x3188], R228 ;  /* 0x003188e401007387 */ /* 0x000fe80000100a00 */
        /* <DEDUP_REMOVED lines=10> */
[----:B------:R1:W-:Y:S01]  /*2a050*/  LDGSTS.E [R3+0x32a80], desc[UR34][R218.64], P2 ;  /* 0x32a80000da037fae */ /* 0x0003e20009121862 */
[----:B--2---:R-:W-:-:S03]  /*2a060*/  IMAD.WIDE R216, R16, 0x4, R24 ;  /* 0x0000000410d87825 */ /* 0x004fc600078e0218 */
[----:B------:R-:W2:Y:S04]  /*2a070*/  LDL.LU.64 R24, [R1+0x11e8] ;  /* 0x0011e80001187983 */ /* 0x000ea80000300a00 */
[----:B------:R-:W-:Y:S01]  /*2a080*/  STL.64 [R1+0x3180], R222 ;  /* 0x003180de01007387 */ /* 0x000fe20000100a00 */
[----:B------:R-:W-:-:S03]  /*2a090*/  IMAD.WIDE R214, R16, 0x4, R38 ;  /* 0x0000000410d67825 */ /* 0x000fc600078e0226 */
[----:B------:R-:W2:Y:S01]  /*2a0a0*/  LDL.LU.64 R38, [R1+0x1e10] ;  /* 0x001e100001267983 */ /* 0x000ea20000300a00 */
[----:B----4-:R-:W-:-:S03]  /*2a0b0*/  IMAD.WIDE R212, R16, 0x4, R36 ;  /* 0x0000000410d47825 */ /* 0x010fc600078e0224 */
[----:B------:R-:W-:Y:S04]  /*2a0c0*/  STL.64 [R1+0x31a8], R220 ;  /* 0x0031a8dc01007387 */ /* 0x000fe80000100a00 */
[----:B------:R-:W4:Y:S01]  /*2a0d0*/  LDL.LU.64 R36, [R1+0x11e0] ;  /* 0x0011e00001247983 */ /* 0x000f220000300a00 */
[----:B---3--:R-:W-:-:S03]  /*2a0e0*/  IMAD.WIDE R210, R16, 0x4, R42 ;  /* 0x0000000410d27825 */ /* 0x008fc600078e022a */
[----:B------:R-:W-:Y:S04]  /*2a0f0*/  STL.64 [R1+0x31a0], R218 ;  /* 0x0031a0da01007387 */ /* 0x000fe80000100a00 */
[----:B------:R-:W-:Y:S01]  /*2a100*/  STL.64 [R1+0x31d8], R216 ;  /* 0x0031d8d801007387 */ /* 0x000fe20000100a00 */
[----:B------:R-:W-:-:S03]  /*2a110*/  IMAD.WIDE R208, R16, 0x4, R34 ;  /* 0x0000000410d07825 */ /* 0x000fc600078e0222 */
[----:B------:R-:W3:Y:S04]  /*2a120*/  LDL.LU.64 R34, [R1+0x1dd8] ;  /* 0x001dd80001227983 */ /* 0x000ee80000300a00 */
        /* <DEDUP_REMOVED lines=35> */
[----:B------:R-:W2:Y:S04]  /*2a360*/  LDL.LU.64 R38, [R1+0x11b8] ;  /* 0x0011b80001267983 */ /* 0x000ea80000300a00 */
[----:B------:R-:W-:Y:S01]  /*2a370*/  STL.64 [R1+0x33a0], R198 ;  /* 0x0033a0c601007387 */ /* 0x000fe20000100a00 */
[----:B----4-:R-:W-:-:S03]  /*2a380*/  IMAD.WIDE R190, R16, 0x4, R36 ;  /* 0x0000000410be7825 */ /* 0x010fc600078e0224 */
[----:B------:R-:W4:Y:S04]  /*2a390*/  LDL.LU.64 R56, [R1+0x1ce0] ;  /* 0x001ce00001387983 */ /* 0x000f280000300a00 */
[----:B------:R-:W4:Y:S04]  /*2a3a0*/  LDL.LU.64 R36, [R1+0x11b0] ;  /* 0x0011b00001247983 */ /* 0x000f280000300a00 */
[----:B------:R-:W-:Y:S01]  /*2a3b0*/  STL.64 [R1+0x3428], R196 ;  /* 0x003428c401007387 */ /* 0x000fe20000100a00 */
[----:B---3--:R-:W-:-:S03]  /*2a3c0*/  IMAD.WIDE R188, R16, 0x4, R34 ;  /* 0x0000000410bc7825 */ /* 0x008fc600078e0222 */
        /* <DEDUP_REMOVED lines=13> */
[----:B------:R-:W3:Y:S04]  /*2a4a0*/  LDL.LU.64 R26, [R1+0x1bb8] ;  /* 0x001bb800011a7983 */ /* 0x000ee80000300a00 */
[----:B------:R-:W-:Y:S01]  /*2a4b0*/  STL.64 [R1+0x3698], R162 ;  /* 0x003698a201007387 */ /* 0x000fe20000100a00 */
[----:B------:R-:W-:-:S03]  /*2a4c0*/  IMAD.WIDE R154, R16, 0x4, R40 ;  /* 0x00000004109a7825 */ /* 0x000fc600078e0228 */
[----:B------:R-:W3:Y:S01]  /*2a4d0*/  LDL.LU.64 R40, [R1+0x1198] ;  /* 0x0011980001287983 */ /* 0x000ee20000300a00 */
[----:B------:R-:W-:-:S03]  /*2a4e0*/  IMAD.WIDE R158, R16, 0x4, R44 ;  /* 0x00000004109e7825 */ /* 0x000fc600078e022c */
[----:B------:R-:W-:Y:S01]  /*2a4f0*/  STL.64 [R1+0x3690], R160 ;  /* 0x003690a001007387 */ /* 0x000fe20000100a00 */
[----:B------:R-:W-:-:S03]  /*2a500*/  IMAD.WIDE R74, R16, 0x4, R42 ;  /* 0x00000004104a7825 */ /* 0x000fc600078e022a */
        /* <DEDUP_REMOVED lines=19> */
[----:B------:R-:W-:Y:S01]  /*2a640*/  STL.64 [R1+0x37c0], R74 ;  /* 0x0037c04a01007387 */ /* 0x000fe20000100a00 */
[----:B------:R-:W-:-:S03]  /*2a650*/  IMAD.WIDE R64, R16, 0x4, R36 ;  /* 0x0000000410407825 */ /* 0x000fc600078e0224 */
[----:B------:R-:W4:Y:S04]  /*2a660*/  LDL.LU.64 R36, [R1+0x1b68] ;  /* 0x001b680001247983 */ /* 0x000f280000300a00 */
[----:B------:R-:W-:Y:S04]  /*2a670*/  STL.64 [R1+0x3c98], R70 ;  /* 0x003c984601007387 */ /* 0x000fe80000100a00 */
[----:B------:R-:W4:Y:S01]  /*2a680*/  LDL.LU.64 R50, [R1+0x1188] ;  /* 0x0011880001327983 */ /* 0x000f220000300a00 */
[----:B---3--:R-:W-:-:S03]  /*2a690*/  IMAD.WIDE R62, R16, 0x4, R34 ;  /* 0x00000004103e7825 */ /* 0x008fc600078e0222 */
[----:B------:R-:W-:Y:S04]  /*2a6a0*/  STL.64 [R1+0x3c90], R68 ;  /* 0x003c904401007387 */ /* 0x000fe80000100a00 */
[----:B------:R-:W-:Y:S01]  /*2a6b0*/  STL.64 [R1+0x3c88], R66 ;  /* 0x003c884201007387 */ /* 0x000fe20000100a00 */
[----:B------:R-:W-:-:S03]  /*2a6c0*/  IMAD.WIDE R60, R16, 0x4, R32 ;  /* 0x00000004103c7825 */ /* 0x000fc600078e0220 */
        /* <DEDUP_REMOVED lines=9> */
[----:B------:R-:W3:Y:S01]  /*2a760*/  LDL.LU.64 R44, [R1+0x1170] ;  /* 0x00117000012c7983 */ /* 0x000ee20000300a00 */
[----:B------:R-:W-:-:S03]  /*2a770*/  IMAD.WIDE R52, R16, 0x4, R40 ;  /* 0x0000000410347825 */ /* 0x000fc600078e0228 */
[----:B------:R-:W-:Y:S04]  /*2a780*/  STL.64 [R1+0x3c70], R60 ;  /* 0x003c703c01007387 */ /* 0x000fe80000100a00 */
[----:B------:R-:W3:Y:S01]  /*2a790*/  LDL.LU.64 R30, [R1+0x1ac8] ;  /* 0x001ac800011e7983 */ /* 0x000ee20000300a00 */
[----:B------:R-:W-:-:S03]  /*2a7a0*/  IMAD.WIDE R54, R16, 0x4, R26 ;  /* 0x0000000410367825 */ /* 0x000fc600078e021a */
[----:B------:R-:W3:Y:S04]  /*2a7b0*/  LDL.LU.64 R40, [R1+0x1168] ;  /* 0x0011680001287983 */ /* 0x000ee80000300a00 */
[----:B------:R-:W-:Y:S04]  /*2a7c0*/  STL.64 [R1+0x3c68], R58 ;  /* 0x003c683a01007387 */ /* 0x000fe80000100a00 */
[----:B------:R-:W3:Y:S04]  /*2a7d0*/  LDL.LU.64 R28, [R1+0x1aa0] ;  /* 0x001aa000011c7983 */ /* 0x000ee80000300a00 */
[----:B------:R-:W3:Y:S04]  /*2a7e0*/  LDL.LU.64 R26, [R1+0x1160] ;  /* 0x00116000011a7983 */ /* 0x000ee80000300a00 */
[----:B------:R-:W-:Y:S04]  /*2a7f0*/  STL.64 [R1+0x3c60], R56 ;  /* 0x003c603801007387 */ /* 0x000fe80000100a00 */
[----:B------:R-:W3:Y:S04]  /*2a800*/  LDL.LU.64 R14, [R1+0x1a18] ;  /* 0x001a1800010e7983 */ /* 0x000ee80000300a00 */
[----:B------:R-:W3:Y:S04]  /*2a810*/  LDL.LU.64 R12, [R1+0x1158] ;  /* 0x00115800010c7983 */ /* 0x000ee80000300a00 */
[----:B------:R-:W-:Y:S04]  /*2a820*/  STL.64 [R1+0x3c58], R54 ;  /* 0x003c583601007387 */ /* 0x000fe80000100a00 */
[----:B-1----:R-:W3:Y:S04]  /*2a830*/  LDL.LU.64 R10, [R1+0x19f0] ;  /* 0x0019f000010a7983 */ /* 0x002ee80000300a00 */
[----:B------:R-:W3:Y:S04]  /*2a840*/  LDL.LU.64 R8, [R1+0x1150] ;  /* 0x0011500001087983 */ /* 0x000ee80000300a00 */
[----:B------:R-:W-:Y:S04]  /*2a850*/  STL.64 [R1+0x3c50], R52 ;  /* 0x003c503401007387 */ /* 0x000fe80000100a00 */
[----:B------:R-:W3:Y:S04]  /*2a860*/  LDL.LU.64 R6, [R1+0x1908] ;  /* 0x0019080001067983 */ /* 0x000ee80000300a00 */
[----:B------:R-:W3:Y:S04]  /*2a870*/  LDL.LU.64 R4, [R1+0x1148] ;  /* 0x0011480001047983 */ /* 0x000ee80000300a00 */
        /* <DEDUP_REMOVED lines=10> */
[----:B--2---:R-:W-:-:S04]  /*2a920*/  IMAD.WIDE R24, R16, 0x4, R24 ;  /* 0x0000000410187825 */ /* 0x004fc800078e0218 */
[C---:B------:R-:W-:Y:S01]  /*2a930*/  IMAD.WIDE R38, R16.reuse, 0x4, R38 ;  /* 0x0000000410267825 */ /* 0x040fe200078e0226 */
[----:B------:R2:W-:Y:S04]  /*2a940*/  STL.64 [R1+0x3c48], R24 ;  /* 0x003c481801007387 */ /* 0x0005e80000100a00 */
[----:B------:R1:W-:Y:S04]  /*2a950*/  STL.64 [R1+0x3c40], R38 ;  /* 0x003c402601007387 */ /* 0x0003e80000100a00 */
[----:B------:R1:W-:Y:S01]  /*2a960*/  LDGSTS.E [R3+0x3b200], desc[UR34][R24.64], P0 ;  /* 0x3b20000018037fae */ /* 0x0003e20008121862 */
[----:B----4-:R-:W-:-:S03]  /*2a970*/  IMAD.WIDE R36, R16, 0x4, R36 ;  /* 0x0000000410247825 */ /* 0x010fc600078e0224 */
[----:B------:R4:W-:Y:S01]  /*2a980*/  LDGSTS.E [R3+0x3b280], desc[UR34][R38.64], P2 ;  /* 0x3b28000026037fae */ /* 0x0009e20009121862 */
[----:B------:R-:W-:-:S03]  /*2a990*/  IMAD.WIDE R50, R16, 0x4, R50 ;  /* 0x0000000410327825 */ /* 0x000fc600078e0232 */
[----:B------:R4:W-:Y:S04]  /*2a9a0*/  STL.64 [R1+0x3c38], R36 ;  /* 0x003c382401007387 */ /* 0x0009e80000100a00 */
[----:B------:R-:W-:Y:S04]  /*2a9b0*/  STL.64 [R1+0x3c30], R50 ;  /* 0x003c303201007387 */ /* 0x000fe80000100a00 */
[----:B------:R4:W-:Y:S01]  /*2a9c0*/  LDGSTS.E [R3+0x3ba00], desc[UR34][R36.64], P0 ;  /* 0x3ba0000024037fae */ /* 0x0009e20008121862 */
[----:B---3--:R-:W-:-:S03]  /*2a9d0*/  IMAD.WIDE R42, R16, 0x4, R42 ;  /* 0x00000004102a7825 */ /* 0x008fc600078e022a */
[----:B------:R3:W-:Y:S01]  /*2a9e0*/  LDGSTS.E [R3+0x3ba80], desc[UR34][R50.64], P2 ;  /* 0x3ba8000032037fae */ /* 0x0007e20009121862 */
        /* <DEDUP_REMOVED lines=29> */
[----:B------:R3:W-:Y:S04]  /*2abc0*/  STL.64 [R1+0x37e8], R6 ;  /* 0x0037e80601007387 */ /* 0x0007e80000100a00 */
[----:B------:R3:W-:Y:S04]  /*2abd0*/  STL.64 [R1+0x37e0], R4 ;  /* 0x0037e00401007387 */ /* 0x0007e80000100a00 */
[----:B--2---:R-:W2:Y:S04]  /*2abe0*/  LDL.LU.64 R24, [R1+0x2140] ;  /* 0x0021400001187983 */ /* 0x004ea80000300a00 */
[----:B------:R-:W2:Y:S04]  /*2abf0*/  LDL.LU.64 R248, [R1+0x1140] ;  /* 0x0011400001f87983 */ /* 0x000ea80000300a00 */
[----:B-1----:R-:W2:Y:S04]  /*2ac00*/  LDL.LU.64 R38, [R1+0x2060] ;  /* 0x0020600001267983 */ /* 0x002ea80000300a00 */
[----:B----4-:R-:W4:Y:S04]  /*2ac10*/  LDL.LU.64 R36, [R1+0x1138] ;  /* 0x0011380001247983 */ /* 0x010f280000300a00 */
[----:B------:R1:W-:Y:S04]  /*2ac20*/  LDGSTS.E [R3+0x3c200], desc[UR34][R42.64], P0 ;  /* 0x3c2000002a037fae */ /* 0x0003e80008121862 */
[----:B------:R1:W-:Y:S04]  /*2ac30*/  LDGSTS.E [R3+0x3c280], desc[UR34][R48.64], P2 ;  /* 0x3c28000030037fae */ /* 0x0003e80009121862 */
[----:B------:R1:W-:Y:S04]  /*2ac40*/  LDGSTS.E [R3+0x3ca00], desc[UR34][R34.64], P0 ;  /* 0x3ca0000022037fae */ /* 0x0003e80008121862 */
[----:B------:R-:W4:Y:S04]  /*2ac50*/  LDL.LU.64 R42, [R1+0x2038] ;  /* 0x00203800012a7983 */ /* 0x000f280000300a00 */
[----:B------:R1:W-:Y:S04]  /*2ac60*/  LDGSTS.E [R3+0x3ca80], desc[UR34][R46.64], P2 ;  /* 0x3ca800002e037fae */ /* 0x0003e80009121862 */
[----:B------:R-:W4:Y:S04]  /*2ac70*/  LDL.LU.64 R34, [R1+0x1130] ;  /* 0x0011300001227983 */ /* 0x000f280000300a00 */
[----:B------:R1:W-:Y:S04]  /*2ac80*/  LDGSTS.E [R3+0x3d200], desc[UR34][R32.64], P0 ;  /* 0x3d20000020037fae */ /* 0x0003e80008121862 */
[----:B------:R1:W-:Y:S04]  /*2ac90*/  LDGSTS.E [R3+0x3d280], desc[UR34][R44.64], P2 ;  /* 0x3d2800002c037fae */ /* 0x0003e80009121862 */
[----:B------:R1:W-:Y:S04]  /*2aca0*/  LDGSTS.E [R3+0x3da00], desc[UR34][R30.64], P0 ;  /* 0x3da000001e037fae */ /* 0x0003e80008121862 */
[----:B------:R-:W4:Y:S04]  /*2acb0*/  LDL.LU.64 R32, [R1+0x2010] ;  /* 0x0020100001207983 */ /* 0x000f280000300a00 */
[----:B------:R1:W-:Y:S04]  /*2acc0*/  LDGSTS.E [R3+0x3da80], desc[UR34][R40.64], P2 ;  /* 0x3da8000028037fae */ /* 0x0003e80009121862 */
[----:B---3--:R-:W3:Y:S04]  /*2acd0*/  LDL.LU.64 R30, [R1+0x1128] ;  /* 0x00112800011e7983 */ /* 0x008ee80000300a00 */
[----:B------:R1:W-:Y:S04]  /*2ace0*/  LDGSTS.E [R3+0x3e200], desc[UR34][R28.64], P0 ;  /* 0x3e2000001c037fae */ /* 0x0003e80008121862 */
[----:B------:R1:W-:Y:S04]  /*2acf0*/  LDGSTS.E [R3+0x3e280], desc[UR34][R26.64], P2 ;  /* 0x3e2800001a037fae */ /* 0x0003e80009121862 */
[----:B------:R1:W-:Y:S04]  /*2ad00*/  LDGSTS.E [R3+0x3ea00], desc[UR34][R14.64], P0 ;  /* 0x3ea000000e037fae */ /* 0x0003e80008121862 */
[----:B------:R-:W3:Y:S04]  /*2ad10*/  LDL.LU.64 R28, [R1+0x1fe8] ;  /* 0x001fe800011c7983 */ /* 0x000ee80000300a00 */
[----:B------:R-:W3:Y:S04]  /*2ad20*/  LDL.LU.64 R26, [R1+0x1120] ;  /* 0x00112000011a7983 */ /* 0x000ee80000300a00 */
[----:B------:R-:W3:Y:S04]  /*2ad30*/  LDL.LU.64 R40, [R1+0x1fc0] ;  /* 0x001fc00001287983 */ /* 0x000ee80000300a00 */
[----:B------:R-:W3:Y:S04]  /*2ad40*/  LDL.LU.64 R56, [R1+0x1118] ;  /* 0x0011180001387983 */ /* 0x000ee80000300a00 */
[----:B------:R1:W-:Y:S04]  /*2ad50*/  LDGSTS.E [R3+0x3ea80], desc[UR34][R12.64], P2 ;  /* 0x3ea800000c037fae */ /* 0x0003e80009121862 */
[----:B------:R1:W-:Y:S04]  /*2ad60*/  LDGSTS.E [R3+0x3f200], desc[UR34][R10.64], P0 ;  /* 0x3f2000000a037fae */ /* 0x0003e80008121862 */
[----:B------:R1:W-:Y:S04]  /*2ad70*/  LDGSTS.E [R3+0x3f280], desc[UR34][R8.64], P2 ;  /* 0x3f28000008037fae */ /* 0x0003e80009121862 */
[----:B------:R1:W-:Y:S04]  /*2ad80*/  LDGSTS.E [R3+0x3fa00], desc[UR34][R6.64], P0 ;  /* 0x3fa0000006037fae */ /* 0x0003e80008121862 */
[----:B------:R1:W-:Y:S01]  /*2ad90*/  LDGSTS.E [R3+0x3fa80], desc[UR34][R4.64], P2 ;  /* 0x3fa8000004037fae */ /* 0x0003e20009121862 */
[----:B--2---:R-:W-:-:S03]  /*2ada0*/  IMAD.WIDE R250, R16, 0x4, R24 ;  /* 0x0000000410fa7825 */ /* 0x004fc600078e0218 */
[----:B------:R-:W2:Y:S01]  /*2adb0*/  LDL.LU.64 R24, [R1+0x1f88] ;  /* 0x001f880001187983 */ /* 0x000ea20000300a00 */
[----:B------:R-:W-:-:S03]  /*2adc0*/  IMAD.WIDE R248, R16, 0x4, R248 ;  /* 0x0000000410f87825 */ /* 0x000fc600078e02f8 */
[----:B------:R-:W-:Y:S01]  /*2add0*/  LDGSTS.E [R246+0x30300], desc[UR34][R250.64], P0 ;  /* 0x30300000faf67fae */ /* 0x000fe20008121862 */
[----:B------:R-:W-:-:S03]  /*2ade0*/  IMAD.WIDE R244, R16, 0x4, R38 ;  /* 0x0000000410f47825 */ /* 0x000fc600078e0226 */
[----:B------:R-:W2:Y:S01]  /*2adf0*/  LDL.LU.64 R38, [R1+0x1110] ;  /* 0x0011100001267983 */ /* 0x000ea20000300a00 */
[----:B----4-:R-:W-:-:S03]  /*2ae00*/  IMAD.WIDE R238, R16, 0x4, R36 ;  /* 0x0000000410ee7825 */ /* 0x010fc600078e0224 */
[----:B------:R-:W4:Y:S04]  /*2ae10*/  LDL.LU.64 R36, [R1+0x1f50] ;  /* 0x001f500001247983 */ /* 0x000f280000300a00 */
[----:B------:R-:W-:Y:S04]  /*2ae20*/  STL.64 [R1+0x1350], R250 ;  /* 0x001350fa01007387 */ /* 0x000fe80000100a00 */
[----:B------:R-:W-:Y:S04]  /*2ae30*/  LDGSTS.E [R246+0x30380], desc[UR34][R248.64], P2 ;  /* 0x30380000f8f67fae */ /* 0x000fe80009121862 */
[----:B------:R-:W-:Y:S01]  /*2ae40*/  LDGSTS.E [R246+0x30b00], desc[UR34][R244.64], P0 ;  /* 0x30b00000f4f67fae */ /* 0x000fe20008121862 */
[----:B------:R-:W-:-:S03]  /*2ae50*/  IMAD.WIDE R236, R16, 0x4, R42 ;  /* 0x0000000410ec7825 */ /* 0x000fc600078e022a */
[----:B------:R-:W4:Y:S04]  /*2ae60*/  LDL.LU.64 R42, [R1+0x1108] ;  /* 0x00110800012a7983 */ /* 0x000f280000300a00 */
[----:B------:R-:W-:Y:S01]  /*2ae70*/  STL.64 [R1+0x2c80], R248 ;  /* 0x002c80f801007387 */ /* 0x000fe20000100a00 */
[----:B------:R-:W-:-:S03]  /*2ae80*/  IMAD.WIDE R234, R16, 0x4, R34 ;  /* 0x0000000410ea7825 */ /* 0x000fc600078e0222 */
[----:B------:R-:W4:Y:S04]  /*2ae90*/  LDL.LU.64 R34, [R1+0x1f08] ;  /* 0x001f080001227983 */ /* 0x000f280000300a00 */
[----:B------:R-:W-:Y:S04]  /*2aea0*/  STL.64 [R1+0x2ec8], R244 ;  /* 0x002ec8f401007387 */ /* 0x000fe80000100a00 */
[----:B------:R-:W-:Y:S04]  /*2aeb0*/  LDGSTS.E [R246+0x30b80], desc[UR34][R238.64], P2 ;  /* 0x30b80000eef67fae */ /* 0x000fe80009121862 */
[----:B------:R-:W-:Y:S01]  /*2aec0*/  LDGSTS.E [R246+0x31300], desc[UR34][R236.64], P0 ;  /* 0x31300000ecf67fae */ /* 0x000fe20008121862 */
[----:B------:R-:W-:-:S03]  /*2aed0*/  IMAD.WIDE R232, R16, 0x4, R32 ;  /* 0x0000000410e87825 */ /* 0x000fc600078e0220 */
[----:B------:R-:W4:Y:S04]  /*2aee0*/  LDL.LU.64 R32, [R1+0x1100] ;  /* 0x0011000001207983 */ /* 0x000f280000300a00 */
[----:B------:R-:W-:Y:S01]  /*2aef0*/  STL.64 [R1+0x2ed0], R238 ;  /* 0x002ed0ee01007387 */ /* 0x000fe20000100a00 */
[----:B---3--:R-:W-:-:S03]  /*2af00*/  IMAD.WIDE R230, R16, 0x4, R30 ;  /* 0x0000000410e67825 */ /* 0x008fc600078e021e */
[----:B------:R-:W3:Y:S04]  /*2af10*/  LDL.LU.64 R30, [R1+0x1ec0] ;  /* 0x001ec000011e7983 */ /* 0x000ee80000300a00 */
[----:B------:R-:W-:Y:S04]  /*2af20*/  STL.64 [R1+0x2ed8], R236 ;  /* 0x002ed8ec01007387 */ /* 0x000fe80000100a00 */
[----:B------:R-:W-:Y:S04]  /*2af30*/  LDGSTS.E [R246+0x31380], desc[UR34][R234.64], P2 ;  /* 0x31380000eaf67fae */ /* 0x000fe80009121862 */
[----:B------:R-:W-:Y:S01]  /*2af40*/  LDGSTS.E [R246+0x31b00], desc[UR34][R232.64], P0 ;  /* 0x31b00000e8f67fae */ /* 0x000fe20008121862 */
[----:B------:R-:W-:-:S03]  /*2af50*/  IMAD.WIDE R228, R16, 0x4, R28 ;  /* 0x0000000410e47825 */ /* 0x000fc600078e021c */
[----:B------:R-:W3:Y:S01]  /*2af60*/  LDL.LU.64 R28, [R1+0x10f8] ;  /* 0x0010f800011c7983 */ /* 0x000ee20000300a00 */
[----:B------:R-:W-:-:S03]  /*2af70*/  IMAD.WIDE R222, R16, 0x4, R26 ;  /* 0x0000000410de7825 */ /* 0x000fc600078e021a */
[----:B------:R-:W-:Y:S01]  /*2af80*/  STL.64 [R1+0x2ee0], R234 ;  /* 0x002ee0ea01007387 */ /* 0x000fe20000100a00 */
[----:B------:R-:W-:-:S03]  /*2af90*/  IMAD.WIDE R220, R16, 0x4, R40 ;  /* 0x0000000410dc7825 */ /* 0x000fc600078e0228 */
[----:B------:R-:W3:Y:S04]  /*2afa0*/  LDL.LU.64 R26, [R1+0x1e78] ;  /* 0x001e7800011a7983 */ /* 0x000ee80000300a00 */
[----:B------:R-:W-:Y:S04]  /*2afb0*/  STL.64 [R1+0x2ef8], R232 ;  /* 0x002ef8e801007387 */ /* 0x000fe80000100a00 */
[----:B------:R-:W3:Y:S01]  /*2afc0*/  LDL.LU.64 R40, [R1+0x10f0] ;  /* 0x0010f00001287983 */ /* 0x000ee20000300a00 */
[----:B------:R-:W-:-:S03]  /*2afd0*/  IMAD.WIDE R218, R16, 0x4, R56 ;  /* 0x0000000410da7825 */ /* 0x000fc600078e0238 */
[----:B------:R-:W-:Y:S04]  /*2afe0*/  STL.64 [R1+0x2f00], R230 ;  /* 0x002f00e601007387 */ /* 0x000fe80000100a00 */
[----:B------:R-:W3:Y:S04]  /*2aff0*/  LDL.LU.64 R56, [R1+0x1e40] ;  /* 0x001e400001387983 */ /* 0x000ee80000300a00 */
[----:B------:R-:W-:Y:S04]  /*2b000*/  STL.64 [R1+0x3118], R228 ;  /* 0x003118e401007387 */ /* 0x000fe80000100a00 */
[----:B------:R-:W-:Y:S04]  /*2b010*/  LDGSTS.E [R246+0x31b80], desc[UR34][R230.64], P2 ;  /* 0x31b80000e6f67fae */ /* 0x000fe80009121862 */
[----:B------:R-:W-:Y:S04]  /*2b020*/  LDGSTS.E [R246+0x32300], desc[UR34][R228.64], P0 ;  /* 0x32300000e4f67fae */ /* 0x000fe80008121862 */
[----:B------:R-:W-:Y:S04]  /*2b030*/  LDGSTS.E [R246+0x32380], desc[UR34][R222.64], P2 ;  /* 0x32380000def67fae */ /* 0x000fe80009121862 */
[----:B------:R-:W-:Y:S04]  /*2b040*/  LDGSTS.E [R246+0x32b00], desc[UR34][R220.64], P0 ;  /* 0x32b00000dcf67fae */ /* 0x000fe80008121862 */
[----:B------:R-:W-:Y:S01]  /*2b050*/  LDGSTS.E [R246+0x32b80], desc[UR34][R218.64], P2 ;  /* 0x32b80000daf67fae */ /* 0x000fe20009121862 */
[----:B--2---:R-:W-:-:S03]  /*2b060*/  IMAD.WIDE R216, R16, 0x4, R24 ;  /* 0x0000000410d87825 */ /* 0x004fc600078e0218 */
[----:B------:R-:W2:Y:S04]  /*2b070*/  LDL.LU.64 R24, [R1+0x10e8] ;  /* 0x0010e80001187983 */ /* 0x000ea80000300a00 */
[----:B------:R-:W-:Y:S01]  /*2b080*/  STL.64 [R1+0x3110], R222 ;  /* 0x003110de01007387 */ /* 0x000fe20000100a00 */
[----:B------:R-:W-:-:S03]  /*2b090*/  IMAD.WIDE R214, R16, 0x4, R38 ;  /* 0x0000000410d67825 */ /* 0x000fc600078e0226 */
[----:B------:R-:W2:Y:S01]  /*2b0a0*/  LDL.LU.64 R38, [R1+0x1e08] ;  /* 0x001e080001267983 */ /* 0x000ea20000300a00 */
[----:B----4-:R-:W-:-:S03]  /*2b0b0*/  IMAD.WIDE R212, R16, 0x4, R36 ;  /* 0x0000000410d47825 */ /* 0x010fc600078e0224 */
[----:B------:R-:W-:Y:S04]  /*2b0c0*/  STL.64 [R1+0x3138], R220 ;  /* 0x003138dc01007387 */ /* 0x000fe80000100a00 */
[----:B------:R-:W4:Y:S04]  /*2b0d0*/  LDL.LU.64 R36, [R1+0x10e0] ;  /* 0x0010e00001247983 */ /* 0x000f280000300a00 */
[----:B------:R-:W-:Y:S04]  /*2b0e0*/  STL.64 [R1+0x3130], R218 ;  /* 0x003130da01007387 */ /* 0x000fe80000100a00 */
[----:B------:R-:W-:Y:S01]  /*2b0f0*/  STL.64 [R1+0x3158], R216 ;  /* 0x003158d801007387 */ /* 0x000fe20000100a00 */
[----:B------:R-:W-:-:S03]  /*2b100*/  IMAD.WIDE R210, R16, 0x4, R42 ;  /* 0x0000000410d27825 */ /* 0x000fc600078e022a */
[----:B------:R-:W-:Y:S04]  /*2b110*/  LDGSTS.E [R246+0x33300], desc[UR34][R216.64], P0 ;  /* 0x33300000d8f67fae */ /* 0x000fe80008121862 */
[----:B------:R-:W-:Y:S01]  /*2b120*/  LDGSTS.E [R246+0x33380], desc[UR34][R214.64], P2 ;  /* 0x33380000d6f67fae */ /* 0x000fe20009121862 */
        /* <DEDUP_REMOVED lines=40> */
[----:B------:R-:W-:Y:S04]  /*2b3b0*/  STL.64 [R1+0x32a0], R196 ;  /* 0x0032a0c401007387 */ /* 0x000fe80000100a00 */
        /* <DEDUP_REMOVED lines=28> */
[----:B------:R-:W-:Y:S04]  /*2b580*/  LDGSTS.E [R246+0x37380], desc[UR34][R160.64], P2 ;  /* 0x37380000a0f67fae */ /* 0x000fe80009121862 */
[----:B------:R-:W-:Y:S04]  /*2b590*/  LDGSTS.E [R246+0x37b00], desc[UR34][R158.64], P0 ;  /* 0x37b000009ef67fae */ /* 0x000fe80008121862 */
[----:B------:R-:W-:Y:S04]  /*2b5a0*/  LDGSTS.E [R246+0x37b80], desc[UR34][R156.64], P2 ;  /* 0x37b800009cf67fae */ /* 0x000fe80009121862 */
        /* <DEDUP_REMOVED lines=13> */
[----:B------:R-:W4:Y:S04]  /*2b680*/  LDL.LU.64 R50, [R1+0x1080] ;  /* 0x0010800001327983 */ /* 0x000f280000300a00 */
[----:B------:R-:W-:Y:S01]  /*2b690*/  STL.64 [R1+0x3710], R68 ;  /* 0x0037104401007387 */ /* 0x000fe20000100a00 */
[----:B------:R-:W-:-:S03]  /*2b6a0*/  IMAD.WIDE R62, R16, 0x4, R34 ;  /* 0x00000004103e7825 */ /* 0x000fc600078e0222 */
[----:B------:R-:W-:Y:S04]  /*2b6b0*/  STL.64 [R1+0x3738], R66 ;  /* 0x0037384201007387 */ /* 0x000fe80000100a00 */
[----:B------:R-:W1:Y:S04]  /*2b6c0*/  LDL.LU.64 R42, [R1+0x1b38] ;  /* 0x001b3800012a7983 */ /* 0x000e680000300a00 */
[----:B------:R-:W4:Y:S04]  /*2b6d0*/  LDL.LU.64 R48, [R1+0x1078] ;  /* 0x0010780001307983 */ /* 0x000f280000300a00 */
[----:B------:R-:W-:Y:S01]  /*2b6e0*/  STL.64 [R1+0x3730], R64 ;  /* 0x0037304001007387 */ /* 0x000fe20000100a00 */
[----:B------:R-:W-:-:S03]  /*2b6f0*/  IMAD.WIDE R60, R16, 0x4, R32 ;  /* 0x00000004103c7825 */ /* 0x000fc600078e0220 */
[----:B------:R-:W4:Y:S04]  /*2b700*/  LDL.LU.64 R34, [R1+0x1b10] ;  /* 0x001b100001227983 */ /* 0x000f280000300a00 */
[----:B------:R-:W4:Y:S01]  /*2b710*/  LDL.LU.64 R46, [R1+0x1070] ;  /* 0x00107000012e7983 */ /* 0x000f220000300a00 */
[----:B---3--:R-:W-:-:S03]  /*2b720*/  IMAD.WIDE R58, R16, 0x4, R30 ;  /* 0x00000004103a7825 */ /* 0x008fc600078e021e */
[----:B------:R-:W-:Y:S04]  /*2b730*/  STL.64 [R1+0x39b8], R62 ;  /* 0x0039b83e01007387 */ /* 0x000fe80000100a00 */
[----:B------:R-:W3:Y:S04]  /*2b740*/  LDL.LU.64 R32, [R1+0x1ae8] ;  /* 0x001ae80001207983 */ /* 0x000ee80000300a00 */
[----:B------:R-:W3:Y:S04]  /*2b750*/  LDL.LU.64 R44, [R1+0x1068] ;  /* 0x00106800012c7983 */ /* 0x000ee80000300a00 */
[----:B------:R-:W-:Y:S01]  /*2b760*/  STL.64 [R1+0x39b0], R60 ;  /* 0x0039b03c01007387 */ /* 0x000fe20000100a00 */
[----:B------:R-:W-:-:S03]  /*2b770*/  IMAD.WIDE R56, R16, 0x4, R28 ;  /* 0x0000000410387825 */ /* 0x000fc600078e021c */
[----:B------:R-:W3:Y:S04]  /*2b780*/  LDL.LU.64 R30, [R1+0x1ac0] ;  /* 0x001ac000011e7983 */ /* 0x000ee80000300a00 */
[----:B------:R3:W-:Y:S04]  /*2b790*/  LDGSTS.E [R246+0x38b00], desc[UR34][R70.64], P0 ;  /* 0x38b0000046f67fae */ /* 0x0007e80008121862 */
[----:B------:R3:W-:Y:S01]  /*2b7a0*/  LDGSTS.E [R246+0x38b80], desc[UR34][R68.64], P2 ;  /* 0x38b8000044f67fae */ /* 0x0007e20009121862 */
[----:B------:R-:W-:-:S03]  /*2b7b0*/  IMAD.WIDE R54, R16, 0x4, R26 ;  /* 0x0000000410367825 */ /* 0x000fc600078e021a */
[----:B------:R3:W-:Y:S04]  /*2b7c0*/  LDGSTS.E [R246+0x39300], desc[UR34][R66.64], P0 ;  /* 0x3930000042f67fae */ /* 0x0007e80008121862 */
[----:B------:R3:W-:Y:S01]  /*2b7d0*/  LDGSTS.E [R246+0x39380], desc[UR34][R64.64], P2 ;  /* 0x3938000040f67fae */ /* 0x0007e20009121862 */
        /* <DEDUP_REMOVED lines=24> */
[----:B------:R-:W-:Y:S01]  /*2b960*/  LDGSTS.E [R246+0x3b300], desc[UR34][R24.64], P0 ;  /* 0x3b30000018f67fae */ /* 0x000fe20008121862 */
[----:B----4-:R-:W-:-:S03]  /*2b970*/  IMAD.WIDE R36, R16, 0x4, R36 ;  /* 0x0000000410247825 */ /* 0x010fc600078e0224 */
[----:B------:R-:W-:Y:S01]  /*2b980*/  LDGSTS.E [R246+0x3b380], desc[UR34][R38.64], P2 ;  /* 0x3b38000026f67fae */ /* 0x000fe20009121862 */
[----:B------:R-:W-:-:S03]  /*2b990*/  IMAD.WIDE R50, R16, 0x4, R50 ;  /* 0x0000000410327825 */ /* 0x000fc600078e0232 */
[----:B------:R4:W-:Y:S04]  /*2b9a0*/  STL.64 [R1+0x3be8], R36 ;  /* 0x003be82401007387 */ /* 0x0009e80000100a00 */
[----:B------:R-:W-:Y:S04]  /*2b9b0*/  STL.64 [R1+0x3be0], R50 ;  /* 0x003be03201007387 */ /* 0x000fe80000100a00 */
[----:B------:R-:W-:Y:S01]  /*2b9c0*/  LDGSTS.E [R246+0x3bb00], desc[UR34][R36.64], P0 ;  /* 0x3bb0000024f67fae */ /* 0x000fe20008121862 */
[----:B-1----:R-:W-:-:S03]  /*2b9d0*/  IMAD.WIDE R42, R16, 0x4, R42 ;  /* 0x00000004102a7825 */ /* 0x002fc600078e022a */
[----:B------:R-:W-:Y:S01]  /*2b9e0*/  LDGSTS.E [R246+0x3bb80], desc[UR34][R50.64], P2 ;  /* 0x3bb8000032f67fae */ /* 0x000fe20009121862 */
[----:B------:R-:W-:-:S03]  /*2b9f0*/  IMAD.WIDE R48, R16, 0x4, R48 ;  /* 0x0000000410307825 */ /* 0x000fc600078e0230 */
[----:B------:R1:W-:Y:S01]  /*2ba00*/  STL.64 [R1+0x3bd8], R42 ;  /* 0x003bd82a01007387 */ /* 0x0003e20000100a00 */
[----:B------:R-:W-:-:S03]  /*2ba10*/  IMAD.WIDE R34, R16, 0x4, R34 ;  /* 0x0000000410227825 */ /* 0x000fc600078e0222 */
[----:B------:R-:W-:Y:S01]  /*2ba20*/  STL.64 [R1+0x3bd0], R48 ;  /* 0x003bd03001007387 */ /* 0x000fe20000100a00 */
[----:B------:R-:W-:-:S03]  /*2ba30*/  IMAD.WIDE R46, R16, 0x4, R46 ;  /* 0x00000004102e7825 */ /* 0x000fc600078e022e */
[----:B------:R1:W-:Y:S01]  /*2ba40*/  STL.64 [R1+0x3bc8], R34 ;  /* 0x003bc82201007387 */ /* 0x0003e20000100a00 */
[----:B---3--:R-:W-:-:S03]  /*2ba50*/  IMAD.WIDE R32, R16, 0x4, R32 ;  /* 0x0000000410207825 */ /* 0x008fc600078e0220 */
[----:B------:R-:W-:Y:S01]  /*2ba60*/  STL.64 [R1+0x3bc0], R46 ;  /* 0x003bc02e01007387 */ /* 0x000fe20000100a00 */
[----:B------:R-:W-:-:S03]  /*2ba70*/  IMAD.WIDE R44, R16, 0x4, R44 ;  /* 0x00000004102c7825 */ /* 0x000fc600078e022c */
[----:B------:R3:W-:Y:S01]  /*2ba80*/  STL.64 [R1+0x3bb8], R32 ;  /* 0x003bb82001007387 */ /* 0x0007e20000100a00 */
[----:B------:R-:W-:-:S03]  /*2ba90*/  IMAD.WIDE R30, R16, 0x4, R30 ;  /* 0x00000004101e7825 */ /* 0x000fc600078e021e */
[----:B------:R-:W-:Y:S04]  /*2baa0*/  STL.64 [R1+0x3bb0], R44 ;  /* 0x003bb02c01007387 */ /* 0x000fe80000100a00 */
[----:B------:R3:W-:Y:S04]  /*2bab0*/  STL.64 [R1+0x3ba8], R30 ;  /* 0x003ba81e01007387 */ /* 0x0007e80000100a00 */
[----:B------:R-:W-:Y:S04]  /*2bac0*/  LDGSTS.E [R246+0x3c300], desc[UR34][R42.64], P0 ;  /* 0x3c3000002af67fae */ /* 0x000fe80008121862 */
[----:B------:R-:W-:Y:S04]  /*2bad0*/  LDGSTS.E [R246+0x3c380], desc[UR34][R48.64], P2 ;  /* 0x3c38000030f67fae */ /* 0x000fe80009121862 */
[----:B------:R-:W-:Y:S01]  /*2bae0*/  LDGSTS.E [R246+0x3cb00], desc[UR34][R34.64], P0 ;  /* 0x3cb0000022f67fae */ /* 0x000fe20008121862 */
[----:B------:R-:W-:-:S03]  /*2baf0*/  IMAD.WIDE R40, R16, 0x4, R40 ;  /* 0x0000000410287825 */ /* 0x000fc600078e0228 */
[----:B------:R-:W-:Y:S01]  /*2bb00*/  LDGSTS.E [R246+0x3cb80], desc[UR34][R46.64], P2 ;  /* 0x3cb800002ef67fae */ /* 0x000fe20009121862 */
        /* <DEDUP_REMOVED lines=21> */
[----:B-1----:R-:W4:Y:S04]  /*2bc60*/  LDL.LU.64 R42, [R1+0x2030] ;  /* 0x00203000012a7983 */ /* 0x002f280000300a00 */
[----:B------:R-:W4:Y:S04]  /*2bc70*/  LDL.LU.64 R34, [R1+0x1028] ;  /* 0x0010280001227983 */ /* 0x000f280000300a00 */
[----:B------:R-:W-:Y:S04]  /*2bc80*/  LDGSTS.E [R246+0x3d300], desc[UR34][R32.64], P0 ;  /* 0x3d30000020f67fae */ /* 0x000fe80008121862 */
[----:B------:R1:W-:Y:S04]  /*2bc90*/  LDGSTS.E [R246+0x3d380], desc[UR34][R44.64], P2 ;  /* 0x3d3800002cf67fae */ /* 0x0003e80009121862 */
[----:B------:R-:W-:Y:S04]  /*2bca0*/  LDGSTS.E [R246+0x3db00], desc[UR34][R30.64], P0 ;  /* 0x3db000001ef67fae */ /* 0x000fe80008121862 */
[----:B---3--:R-:W3:Y:S04]  /*2bcb0*/  LDL.LU.64 R32, [R1+0x2008] ;  /* 0x0020080001207983 */ /* 0x008ee80000300a00 */
[----:B------:R1:W-:Y:S04]  /*2bcc0*/  LDGSTS.E [R246+0x3db80], desc[UR34][R40.64], P2 ;  /* 0x3db8000028f67fae */ /* 0x0003e80009121862 */
[----:B------:R-:W3:Y:S04]  /*2bcd0*/  LDL.LU.64 R30, [R1+0x1020] ;  /* 0x00102000011e7983 */ /* 0x000ee80000300a00 */
        /* <DEDUP_REMOVED lines=15> */
[----:B------:R-:W2:Y:S01]  /*2bdd0*/  LDL.LU.64 R38, [R1+0x1008] ;  /* 0x0010080001267983 */ /* 0x000ea20000300a00 */
[----:B------:R-:W-:-:S03]  /*2bde0*/  IMAD.WIDE R248, R16, 0x4, R248 ;  /* 0x0000000410f87825 */ /* 0x000fc600078e02f8 */
[----:B------:R-:W-:Y:S01]  /*2bdf0*/  LDGSTS.E [R2+0x30400], desc[UR34][R154.64], P0 ;  /* 0x304000009a027fae */ /* 0x000fe20008121862 */
[----:B----4-:R-:W-:-:S03]  /*2be00*/  IMAD.WIDE R244, R16, 0x4, R36 ;  /* 0x0000000410f47825 */ /* 0x010fc600078e0224 */
[----:B------:R-:W4:Y:S01]  /*2be10*/  LDL.LU.64 R36, [R1+0x1f48] ;  /* 0x001f480001247983 */ /* 0x000f220000300a00 */
[----:B------:R-:W-:-:S03]  /*2be20*/  IMAD.WIDE R238, R16, 0x4, R42 ;  /* 0x0000000410ee7825 */ /* 0x000fc600078e022a */
[----:B------:R1:W-:Y:S01]  /*2be30*/  STL.64 [R1+0x1040], R154 ;  /* 0x0010409a01007387 */ /* 0x0003e20000100a00 */
[----:B------:R-:W-:-:S03]  /*2be40*/  IMAD.WIDE R236, R16, 0x4, R34 ;  /* 0x0000000410ec7825 */ /* 0x000fc600078e0222 */
[----:B------:R-:W4:Y:S04]  /*2be50*/  LDL.LU.64 R42, [R1+0x1000] ;  /* 0x00100000012a7983 */ /* 0x000f280000300a00 */
[----:B------:R-:W-:Y:S04]  /*2be60*/  STL.64 [R1+0x1038], R250 ;  /* 0x001038fa01007387 */ /* 0x000fe80000100a00 */
[----:B------:R-:W4:Y:S04]  /*2be70*/  LDL.LU.64 R34, [R1+0x1f00] ;  /* 0x001f000001227983 */ /* 0x000f280000300a00 */
[----:B------:R1:W-:Y:S01]  /*2be80*/  STL.64 [R1+0x1048], R248 ;  /* 0x001048f801007387 */ /* 0x0003e20000100a00 */
[----:B---3--:R-:W-:-:S03]  /*2be90*/  IMAD.WIDE R234, R16, 0x4, R32 ;  /* 0x0000000410ea7825 */ /* 0x008fc600078e0220 */
[----:B------:R-:W3:Y:S04]  /*2bea0*/  LDL.LU.64 R32, [R1+0xff8] ;  /* 0x000ff80001207983 */ /* 0x000ee80000300a00 */
[----:B------:R-:W-:Y:S01]  /*2beb0*/  STL.64 [R1+0x1030], R244 ;  /* 0x001030f401007387 */ /* 0x000fe20000100a00 */
[----:B------:R-:W-:-:S03]  /*2bec0*/  IMAD.WIDE R232, R16, 0x4, R30 ;  /* 0x0000000410e87825 */ /* 0x000fc600078e021e */
[----:B------:R-:W3:Y:S04]  /*2bed0*/  LDL.LU.64 R30, [R1+0x1eb8] ;  /* 0x001eb800011e7983 */ /* 0x000ee80000300a00 */
[----:B------:R-:W-:Y:S04]  /*2bee0*/  STL.64 [R1+0x1050], R238 ;  /* 0x001050ee01007387 */ /* 0x000fe80000100a00 */
[----:B------:R-:W-:Y:S04]  /*2bef0*/  LDGSTS.E [R2+0x30480], desc[UR34][R250.64], P2 ;  /* 0x30480000fa027fae */ /* 0x000fe80009121862 */
[----:B------:R1:W-:Y:S01]  /*2bf00*/  LDGSTS.E [R2+0x30c00], desc[UR34][R248.64], P0 ;  /* 0x30c00000f8027fae */ /* 0x0003e20008121862 */
[----:B------:R-:W-:-:S03]  /*2bf10*/  IMAD.WIDE R230, R16, 0x4, R28 ;  /* 0x0000000410e67825 */ /* 0x000fc600078e021c */
[----:B------:R-:W3:Y:S01]  /*2bf20*/  LDL.LU.64 R28, [R1+0xff0] ;  /* 0x000ff000011c7983 */ /* 0x000ee20000300a00 */
[----:B------:R-:W-:-:S03]  /*2bf30*/  IMAD.WIDE R228, R16, 0x4, R40 ;  /* 0x0000000410e47825 */ /* 0x000fc600078e0228 */
[----:B------:R-:W-:Y:S01]  /*2bf40*/  STL.64 [R1+0x1028], R236 ;  /* 0x001028ec01007387 */ /* 0x000fe20000100a00 */
[----:B------:R-:W-:-:S03]  /*2bf50*/  IMAD.WIDE R222, R16, 0x4, R26 ;  /* 0x0000000410de7825 */ /* 0x000fc600078e021a */
[----:B------:R-:W3:Y:S01]  /*2bf60*/  LDL.LU.64 R40, [R1+0x1e70] ;  /* 0x001e700001287983 */ /* 0x000ee20000300a00 */
[----:B------:R-:W-:-:S03]  /*2bf70*/  IMAD.WIDE R220, R16, 0x4, R56 ;  /* 0x0000000410dc7825 */ /* 0x000fc600078e0238 */
[----:B------:R-:W-:Y:S04]  /*2bf80*/  STL.64 [R1+0x1058], R234 ;  /* 0x001058ea01007387 */ /* 0x000fe80000100a00 */
[----:B------:R-:W3:Y:S04]  /*2bf90*/  LDL.LU.64 R26, [R1+0xfe8] ;  /* 0x000fe800011a7983 */ /* 0x000ee80000300a00 */
        /* <DEDUP_REMOVED lines=15> */
[----:B------:R-:W-:Y:S04]  /*2c090*/  STL.64 [R1+0x1018], R228 ;  /* 0x001018e401007387 */ /* 0x000fe80000100a00 */
[----:B------:R-:W2:Y:S01]  /*2c0a0*/  LDL.LU.64 R38, [R1+0x1e00] ;  /* 0x001e000001267983 */ /* 0x000ea20000300a00 */
[----:B----4-:R-:W-:-:S03]  /*2c0b0*/  IMAD.WIDE R214, R16, 0x4, R36 ;  /* 0x0000000410d67825 */ /* 0x010fc600078e0224 */
[----:B------:R-:W-:Y:S04]  /*2c0c0*/  STL.64 [R1+0x1068], R222 ;  /* 0x001068de01007387 */ /* 0x000fe80000100a00 */
[----:B------:R-:W4:Y:S01]  /*2c0d0*/  LDL.LU.64 R36, [R1+0xfd8] ;  /* 0x000fd80001247983 */ /* 0x000f220000300a00 */
[----:B------:R-:W-:-:S03]  /*2c0e0*/  IMAD.WIDE R212, R16, 0x4, R42 ;  /* 0x0000000410d47825 */ /* 0x000fc600078e022a */
[----:B------:R-:W-:Y:S04]  /*2c0f0*/  STL.64 [R1+0x1010], R220 ;  /* 0x001010dc01007387 */ /* 0x000fe80000100a00 */
[----:B------:R-:W-:Y:S01]  /*2c100*/  STL.64 [R1+0x1070], R218 ;  /* 0x001070da01007387 */ /* 0x000fe20000100a00 */
[----:B------:R-:W-:-:S03]  /*2c110*/  IMAD.WIDE R210, R16, 0x4, R34 ;  /* 0x0000000410d27825 */ /* 0x000fc600078e0222 */
[----:B------:R-:W4:Y:S04]  /*2c120*/  LDL.LU.64 R34, [R1+0x1dc8] ;  /* 0x001dc80001227983 */ /* 0x000f280000300a00 */
[----:B------:R-:W-:Y:S01]  /*2c130*/  STL.64 [R1+0x1008], R216 ;  /* 0x001008d801007387 */ /* 0x000fe20000100a00 */
        /* <DEDUP_REMOVED lines=74> */
[----:B------:R-:W1:Y:S04]  /*2c5e0*/  LDL.LU.64 R24, [R1+0x1b80] ;  /* 0x001b800001187983 */ /* 0x000e680000300a00 */
        /* <DEDUP_REMOVED lines=10> */
[----:B------:R-:W-:-:S03]  /*2c690*/  IMAD.WIDE R62, R16, 0x4, R34 ;  /* 0x00000004103e7825 */ /* 0x000fc600078e0222 */
[----:B------:R-:W-:Y:S04]  /*2c6a0*/  STL.64 [R1+0x3660], R68 ;  /* 0x0036604401007387 */ /* 0x000fe80000100a00 */
[----:B------:R-:W-:Y:S01]  /*2c6b0*/  STL.64 [R1+0x36a8], R66 ;  /* 0x0036a84201007387 */ /* 0x000fe20000100a00 */
[----:B---3--:R-:W-:-:S03]  /*2c6c0*/  IMAD.WIDE R60, R16, 0x4, R32 ;  /* 0x00000004103c7825 */ /* 0x008fc600078e0220 */
        /* <DEDUP_REMOVED lines=12> */
[----:B------:R-:W-:Y:S01]  /*2c790*/  STL.64 [R1+0x3770], R60 ;  /* 0x0037703c01007387 */ /* 0x000fe20000100a00 */
[----:B------:R-:W-:-:S03]  /*2c7a0*/  IMAD.WIDE R52, R16, 0x4, R26 ;  /* 0x0000000410347825 */ /* 0x000fc600078e021a */
[----:B------:R-:W3:Y:S04]  /*2c7b0*/  LDL.LU.64 R30, [R1+0x1ab8] ;  /* 0x001ab800011e7983 */ /* 0x000ee80000300a00 */
[----:B------:R-:W3:Y:S04]  /*2c7c0*/  LDL.LU.64 R28, [R1+0xf60] ;  /* 0x000f6000011c7983 */ /* 0x000ee80000300a00 */
[----:B------:R-:W-:Y:S04]  /*2c7d0*/  STL.64 [R1+0x3ac8], R58 ;  /* 0x003ac83a01007387 */ /* 0x000fe80000100a00 */
[----:B------:R-:W3:Y:S04]  /*2c7e0*/  LDL.LU.64 R26, [R1+0x1a30] ;  /* 0x001a3000011a7983 */ /* 0x000ee80000300a00 */
        /* <DEDUP_REMOVED lines=9> */
[----:B-1----:R-:W-:-:S03]  /*2c880*/  IMAD.WIDE R44, R16, 0x4, R24 ;  /* 0x00000004102c7825 */ /* 0x002fc600078e0218 */
        /* <DEDUP_REMOVED lines=11> */
[C---:B----4-:R-:W-:Y:S01]  /*2c940*/  IMAD.WIDE R36, R16.reuse, 0x4, R36 ;  /* 0x0000000410247825 */ /* 0x050fe200078e0224 */
[----:B------:R1:W-:Y:S03]  /*2c950*/  STL.64 [R1+0x3b68], R44 ;  /* 0x003b682c01007387 */ /* 0x0003e60000100a00 */
[C---:B------:R-:W-:Y:S01]  /*2c960*/  IMAD.WIDE R50, R16.reuse, 0x4, R50 ;  /* 0x0000000410327825 */ /* 0x040fe200078e0232 */
[----:B------:R2:W-:Y:S03]  /*2c970*/  STL.64 [R1+0x3b60], R38 ;  /* 0x003b602601007387 */ /* 0x0005e60000100a00 */
[C---:B---3--:R-:W-:Y:S01]  /*2c980*/  IMAD.WIDE R42, R16.reuse, 0x4, R42 ;  /* 0x00000004102a7825 */ /* 0x048fe200078e022a */
[----:B------:R3:W-:Y:S03]  /*2c990*/  STL.64 [R1+0x3b58], R36 ;  /* 0x003b582401007387 */ /* 0x0007e60000100a00 */
[C---:B------:R-:W-:Y:S01]  /*2c9a0*/  IMAD.WIDE R48, R16.reuse, 0x4, R48 ;  /* 0x0000000410307825 */ /* 0x040fe200078e0230 */
[----:B------:R-:W-:Y:S03]  /*2c9b0*/  STL.64 [R1+0x3b50], R50 ;  /* 0x003b503201007387 */ /* 0x000fe60000100a00 */
[C---:B------:R-:W-:Y:S01]  /*2c9c0*/  IMAD.WIDE R34, R16.reuse, 0x4, R34 ;  /* 0x0000000410227825 */ /* 0x040fe200078e0222 */
[----:B------:R4:W-:Y:S03]  /*2c9d0*/  STL.64 [R1+0x3b48], R42 ;  /* 0x003b482a01007387 */ /* 0x0009e60000100a00 */
[C---:B------:R-:W-:Y:S01]  /*2c9e0*/  IMAD.WIDE R46, R16.reuse, 0x4, R46 ;  /* 0x00000004102e7825 */ /* 0x040fe200078e022e */
[----:B------:R-:W-:Y:S03]  /*2c9f0*/  STL.64 [R1+0x3b40], R48 ;  /* 0x003b403001007387 */ /* 0x000fe60000100a00 */
[C---:B------:R-:W-:Y:S01]  /*2ca00*/  IMAD.WIDE R32, R16.reuse, 0x4, R32 ;  /* 0x0000000410207825 */ /* 0x040fe200078e0220 */
[----:B------:R4:W-:Y:S03]  /*2ca10*/  STL.64 [R1+0x3b38], R34 ;  /* 0x003b382201007387 */ /* 0x0009e60000100a00 */
[C---:B------:R-:W-:Y:S01]  /*2ca20*/  IMAD.WIDE R40, R16.reuse, 0x4, R40 ;  /* 0x0000000410287825 */ /* 0x040fe200078e0228 */
[----:B------:R-:W-:Y:S04]  /*2ca30*/  STL.64 [R1+0x3b30], R46 ;  /* 0x003b302e01007387 */ /* 0x000fe80000100a00 */
[----:B------:R4:W-:Y:S01]  /*2ca40*/  STL.64 [R1+0x3b28], R32 ;  /* 0x003b282001007387 */ /* 0x0009e20000100a00 */
[----:B------:R-:W-:-:S03]  /*2ca50*/  IMAD.WIDE R30, R16, 0x4, R30 ;  /* 0x00000004101e7825 */ /* 0x000fc600078e021e */
[----:B------:R-:W-:Y:S01]  /*2ca60*/  STL.64 [R1+0x3b20], R40 ;  /* 0x003b202801007387 */ /* 0x000fe20000100a00 */
[----:B------:R-:W-:-:S03]  /*2ca70*/  IMAD.WIDE R28, R16, 0x4, R28 ;  /* 0x00000004101c7825 */ /* 0x000fc600078e021c */
[----:B------:R4:W-:Y:S01]  /*2ca80*/  STL.64 [R1+0x3b18], R30 ;  /* 0x003b181e01007387 */ /* 0x0009e20000100a00 */
[----:B------:R-:W-:-:S03]  /*2ca90*/  IMAD.WIDE R26, R16, 0x4, R26 ;  /* 0x00000004101a7825 */ /* 0x000fc600078e021a */
[----:B------:R4:W-:Y:S04]  /*2caa0*/  STL.64 [R1+0x3b10], R28 ;  /* 0x003b101c01007387 */ /* 0x0009e80000100a00 */
[----:B------:R-:W-:Y:S04]  /*2cab0*/  STL.64 [R1+0x3b08], R26 ;  /* 0x003b081a01007387 */ /* 0x000fe80000100a00 */
[----:B------:R4:W-:Y:S04]  /*2cac0*/  LDGSTS.E [R2+0x3b400], desc[UR34][R44.64], P0 ;  /* 0x3b4000002c027fae */ /* 0x0009e80008121862 */
        /* <DEDUP_REMOVED lines=11> */
[----:B------:R-:W-:Y:S01]  /*2cb80*/  LDGSTS.E [R2+0x3e400], desc[UR34][R26.64], P0 ;  /* 0x3e4000001a027fae */ /* 0x000fe20008121862 */
[----:B------:R-:W-:-:S04]  /*2cb90*/  IMAD.WIDE R24, R16, 0x4, R24 ;  /* 0x0000000410187825 */ /* 0x000fc800078e0218 */
[C---:B------:R-:W-:Y:S01]  /*2cba0*/  IMAD.WIDE R14, R16.reuse, 0x4, R14 ;  /* 0x00000004100e7825 */ /* 0x040fe200078e020e */
[----:B------:R4:W-:Y:S03]  /*2cbb0*/  STL.64 [R1+0x3b00], R24 ;  /* 0x003b001801007387 */ /* 0x0009e60000100a00 */
[C---:B------:R-:W-:Y:S01]  /*2cbc0*/  IMAD.WIDE R12, R16.reuse, 0x4, R12 ;  /* 0x00000004100c7825 */ /* 0x040fe200078e020c */
[----:B------:R4:W-:Y:S03]  /*2cbd0*/  STL.64 [R1+0x3af8], R14 ;  /* 0x003af80e01007387 */ /* 0x0009e60000100a00 */
[C---:B------:R-:W-:Y:S01]  /*2cbe0*/  IMAD.WIDE R10, R16.reuse, 0x4, R10 ;  /* 0x00000004100a7825 */ /* 0x040fe200078e020a */
[----:B------:R4:W-:Y:S03]  /*2cbf0*/  STL.64 [R1+0x3af0], R12 ;  /* 0x003af00c01007387 */ /* 0x0009e60000100a00 */
[C---:B------:R-:W-:Y:S01]  /*2cc00*/  IMAD.WIDE R8, R16.reuse, 0x4, R8 ;  /* 0x0000000410087825 */ /* 0x040fe200078e0208 */
[----:B------:R4:W-:Y:S04]  /*2cc10*/  STL.64 [R1+0x3ae8], R10 ;  /* 0x003ae80a01007387 */ /* 0x0009e80000100a00 */
[----:B------:R-:W5:Y:S01]  /*2cc20*/  LDL.LU.64 R154, [R1+0x5608] ;  /* 0x00560800019a7983 */ /* 0x000f620000300a00 */
[----:B------:R-:W-:-:S03]  /*2cc30*/  IMAD.WIDE R6, R16, 0x4, R6 ;  /* 0x0000000410067825 */ /* 0x000fc600078e0206 */
[----:B------:R4:W-:Y:S01]  /*2cc40*/  STL.64 [R1+0x3ae0], R8 ;  /* 0x003ae00801007387 */ /* 0x0009e20000100a00 */
[----:B------:R-:W-:-:S03]  /*2cc50*/  IMAD.WIDE R4, R16, 0x4, R4 ;  /* 0x0000000410047825 */ /* 0x000fc600078e0204 */
[----:B------:R4:W-:Y:S04]  /*2cc60*/  STL.64 [R1+0x3ad8], R6 ;  /* 0x003ad80601007387 */ /* 0x0009e80000100a00 */
[----:B------:R4:W-:Y:S04]  /*2cc70*/  STL.64 [R1+0x3ad0], R4 ;  /* 0x003ad00401007387 */ /* 0x0009e80000100a00 */
[----:B------:R-:W4:Y:S04]  /*2cc80*/  LDL.LU.64 R248, [R1+0x2130] ;  /* 0x0021300001f87983 */ /* 0x000f280000300a00 */
[----:B-1----:R-:W4:Y:S04]  /*2cc90*/  LDL.LU.64 R44, [R1+0xf38] ;  /* 0x000f3800012c7983 */ /* 0x002f280000300a00 */
[----:B--2---:R-:W2:Y:S04]  /*2cca0*/  LDL.LU.64 R38, [R1+0x2050] ;  /* 0x0020500001267983 */ /* 0x004ea80000300a00 */
[----:B---3--:R-:W3:Y:S04]  /*2ccb0*/  LDL.LU.64 R36, [R1+0xf30] ;  /* 0x000f300001247983 */ /* 0x008ee80000300a00 */
[----:B----4-:R-:W4:Y:S04]  /*2ccc0*/  LDL.LU.64 R42, [R1+0x2028] ;  /* 0x00202800012a7983 */ /* 0x010f280000300a00 */
[----:B------:R-:W4:Y:S04]  /*2ccd0*/  LDL.LU.64 R34, [R1+0xf28] ;  /* 0x000f280001227983 */ /* 0x000f280000300a00 */
[----:B------:R-:W4:Y:S04]  /*2cce0*/  LDL.LU.64 R32, [R1+0x2000] ;  /* 0x0020000001207983 */ /* 0x000f280000300a00 */
[----:B------:R-:W4:Y:S04]  /*2ccf0*/  LDL.LU.64 R30, [R1+0xf20] ;  /* 0x000f2000011e7983 */ /* 0x000f280000300a00 */
[----:B------:R-:W4:Y:S04]  /*2cd00*/  LDL.LU.64 R28, [R1+0x1fd8] ;  /* 0x001fd800011c7983 */ /* 0x000f280000300a00 */
[----:B------:R-:W4:Y:S04]  /*2cd10*/  LDL.LU.64 R40, [R1+0xf18] ;  /* 0x000f180001287983 */ /* 0x000f280000300a00 */
[----:B------:R1:W-:Y:S04]  /*2cd20*/  LDGSTS.E [R2+0x3e480], desc[UR34][R24.64], P2 ;  /* 0x3e48000018027fae */ /* 0x0003e80009121862 */
[----:B------:R1:W-:Y:S04]  /*2cd30*/  LDGSTS.E [R2+0x3ec00], desc[UR34][R14.64], P0 ;  /* 0x3ec000000e027fae */ /* 0x0003e80008121862 */
[----:B------:R1:W-:Y:S04]  /*2cd40*/  LDGSTS.E [R2+0x3ec80], desc[UR34][R12.64], P2 ;  /* 0x3ec800000c027fae */ /* 0x0003e80009121862 */
[----:B------:R-:W4:Y:S04]  /*2cd50*/  LDL.LU.64 R24, [R1+0x1fb0] ;  /* 0x001fb00001187983 */ /* 0x000f280000300a00 */
[----:B------:R-:W4:Y:S04]  /*2cd60*/  LDL.LU.64 R56, [R1+0xf10] ;  /* 0x000f100001387983 */ /* 0x000f280000300a00 */
[----:B------:R-:W4:Y:S04]  /*2cd70*/  LDL.LU.64 R26, [R1+0x1f78] ;  /* 0x001f7800011a7983 */ /* 0x000f280000300a00 */
[----:B------:R1:W-:Y:S04]  /*2cd80*/  LDGSTS.E [R2+0x3f400], desc[UR34][R10.64], P0 ;  /* 0x3f4000000a027fae */ /* 0x0003e80008121862 */
[----:B------:R1:W-:Y:S04]  /*2cd90*/  LDGSTS.E [R2+0x3f480], desc[UR34][R8.64], P2 ;  /* 0x3f48000008027fae */ /* 0x0003e80009121862 */
[----:B------:R1:W-:Y:S04]  /*2cda0*/  LDGSTS.E [R2+0x3fc00], desc[UR34][R6.64], P0 ;  /* 0x3fc0000006027fae */ /* 0x0003e80008121862 */
[----:B------:R1:W-:Y:S01]  /*2cdb0*/  LDGSTS.E [R2+0x3fc80], desc[UR34][R4.64], P2 ;  /* 0x3fc8000004027fae */ /* 0x0003e20009121862 */
[----:B------:R-:W-:-:S04]  /*2cdc0*/  IMAD.WIDE R248, R16, 0x4, R248 ;  /* 0x0000000410f87825 */ /* 0x000fc800078e02f8 */
[C---:B------:R-:W-:Y:S01]  /*2cdd0*/  IMAD.WIDE R250, R16.reuse, 0x4, R44 ;  /* 0x0000000410fa7825 */ /* 0x040fe200078e022c */
[----:B------:R-:W-:Y:S03]  /*2cde0*/  LDGSTS.E [R247+0x30500], desc[UR34][R248.64], P0 ;  /* 0x30500000f8f77fae */ /* 0x000fe60008121862 */
[C---:B--2---:R-:W-:Y:S01]  /*2cdf0*/  IMAD.WIDE R244, R16.reuse, 0x4, R38 ;  /* 0x0000000410f47825 */ /* 0x044fe200078e0226 */
[----:B------:R2:W-:Y:S03]  /*2ce00*/  LDGSTS.E [R247+0x30580], desc[UR34][R250.64], P2 ;  /* 0x30580000faf77fae */ /* 0x0005e60009121862 */
[C---:B---3--:R-:W-:Y:S01]  /*2ce10*/  IMAD.WIDE R238, R16.reuse, 0x4, R36 ;  /* 0x0000000410ee7825 */ /* 0x048fe200078e0224 */
[----:B------:R-:W3:Y:S03]  /*2ce20*/  LDL.LU.64 R38, [R1+0xf08] ;  /* 0x000f080001267983 */ /* 0x000ee60000300a00 */
[C---:B----4-:R-:W-:Y:S01]  /*2ce30*/  IMAD.WIDE R236, R16.reuse, 0x4, R42 ;  /* 0x0000000410ec7825 */ /* 0x050fe200078e022a */
[----:B------:R-:W4:Y:S04]  /*2ce40*/  LDL.LU.64 R36, [R1+0x1f40] ;  /* 0x001f400001247983 */ /* 0x000f280000300a00 */
[----:B------:R2:W-:Y:S01]  /*2ce50*/  STL.64 [R1+0xf40], R248 ;  /* 0x000f40f801007387 */ /* 0x0005e20000100a00 */
[----:B------:R-:W-:-:S03]  /*2ce60*/  IMAD.WIDE R234, R16, 0x4, R34 ;  /* 0x0000000410ea7825 */ /* 0x000fc600078e0222 */
[----:B------:R-:W2:Y:S01]  /*2ce70*/  LDL.LU.64 R42, [R1+0xf00] ;  /* 0x000f0000012a7983 */ /* 0x000ea20000300a00 */
[----:B------:R-:W-:-:S03]  /*2ce80*/  IMAD.WIDE R232, R16, 0x4, R32 ;  /* 0x0000000410e87825 */ /* 0x000fc600078e0220 */
[----:B------:R-:W-:Y:S01]  /*2ce90*/  STL.64 [R1+0xf38], R250 ;  /* 0x000f38fa01007387 */ /* 0x000fe20000100a00 */
[----:B------:R-:W-:-:S03]  /*2cea0*/  IMAD.WIDE R230, R16, 0x4, R30 ;  /* 0x0000000410e67825 */ /* 0x000fc600078e021e */
[----:B------:R-:W2:Y:S04]  /*2ceb0*/  LDL.LU.64 R34, [R1+0x1ee8] ;  /* 0x001ee80001227983 */ /* 0x000ea80000300a00 */
[----:B------:R-:W-:Y:S01]  /*2cec0*/  STL.64 [R1+0xf48], R244 ;  /* 0x000f48f401007387 */ /* 0x000fe20000100a00 */
[----:B------:R-:W-:-:S03]  /*2ced0*/  IMAD.WIDE R228, R16, 0x4, R28 ;  /* 0x0000000410e47825 */ /* 0x000fc600078e021c */
[----:B------:R-:W2:Y:S04]  /*2cee0*/  LDL.LU.64 R32, [R1+0xef8] ;  /* 0x000ef80001207983 */ /* 0x000ea80000300a00 */
[----:B------:R-:W-:Y:S04]  /*2cef0*/  STL.64 [R1+0xf30], R238 ;  /* 0x000f30ee01007387 */ /* 0x000fe80000100a00 */
[----:B------:R-:W2:Y:S01]  /*2cf00*/  LDL.LU.64 R30, [R1+0x1eb0] ;  /* 0x001eb000011e7983 */ /* 0x000ea20000300a00 */
[----:B------:R-:W-:-:S03]  /*2cf10*/  IMAD.WIDE R222, R16, 0x4, R40 ;  /* 0x0000000410de7825 */ /* 0x000fc600078e0228 */
[----:B------:R-:W-:Y:S04]  /*2cf20*/  STL.64 [R1+0xf50], R236 ;  /* 0x000f50ec01007387 */ /* 0x000fe80000100a00 */
        /* <DEDUP_REMOVED lines=9> */
[----:B------:R-:W2:Y:S04]  /*2cfc0*/  LDL.LU.64 R56, [R1+0x1e30] ;  /* 0x001e300001387983 */ /* 0x000ea80000300a00 */
[----:B------:R-:W-:Y:S04]  /*2cfd0*/  STL.64 [R1+0xf60], R228 ;  /* 0x000f60e401007387 */ /* 0x000fe80000100a00 */
[----:B------:R-:W2:Y:S04]  /*2cfe0*/  LDL.LU.64 R26, [R1+0xee0] ;  /* 0x000ee000011a7983 */ /* 0x000ea80000300a00 */
[----:B------:R-:W-:Y:S04]  /*2cff0*/  STL.64 [R1+0xf18], R222 ;  /* 0x000f18de01007387 */ /* 0x000fe80000100a00 */
        /* <DEDUP_REMOVED lines=11> */
[----:B---3--:R-:W-:-:S03]  /*2d0b0*/  IMAD.WIDE R214, R16, 0x4, R38 ;  /* 0x0000000410d67825 */ /* 0x008fc600078e0226 */
[----:B------:R-:W3:Y:S01]  /*2d0c0*/  LDL.LU.64 R38, [R1+0x1de8] ;  /* 0x001de80001267983 */ /* 0x000ee20000300a00 */
[----:B----4-:R-:W-:-:S03]  /*2d0d0*/  IMAD.WIDE R212, R16, 0x4, R36 ;  /* 0x0000000410d47825 */ /* 0x010fc600078e0224 */
[----:B------:R-:W-:Y:S04]  /*2d0e0*/  STL.64 [R1+0xf68], R220 ;  /* 0x000f68dc01007387 */ /* 0x000fe80000100a00 */
[----:B------:R-:W4:Y:S01]  /*2d0f0*/  LDL.LU.64 R36, [R1+0x1dc0] ;  /* 0x001dc00001247983 */ /* 0x000f220000300a00 */
[----:B--2---:R-:W-:-:S03]  /*2d100*/  IMAD.WIDE R210, R16, 0x4, R42 ;  /* 0x0000000410d27825 */ /* 0x004fc600078e022a */
[----:B------:R-:W-:Y:S04]  /*2d110*/  STL.64 [R1+0xf10], R218 ;  /* 0x000f10da01007387 */ /* 0x000fe80000100a00 */
[----:B------:R-:W-:Y:S01]  /*2d120*/  STL.64 [R1+0xf70], R216 ;  /* 0x000f70d801007387 */ /* 0x000fe20000100a00 */
[----:B------:R-:W-:-:S03]  /*2d130*/  IMAD.WIDE R208, R16, 0x4, R34 ;  /* 0x0000000410d07825 */ /* 0x000fc600078e0222 */
[----:B------:R-:W2:Y:S04]  /*2d140*/  LDL.LU.64 R34, [R1+0xed0] ;  /* 0x000ed00001227983 */ /* 0x000ea80000300a00 */
        /* <DEDUP_REMOVED lines=12> */
[----:B------:R-:W2:Y:S01]  /*2d210*/  LDL.LU.64 R40, [R1+0x1d18] ;  /* 0x001d180001287983 */ /* 0x000ea20000300a00 */
[----:B------:R-:W-:-:S03]  /*2d220*/  IMAD.WIDE R198, R16, 0x4, R24 ;  /* 0x0000000410c67825 */ /* 0x000fc600078e0218 */
[----:B------:R-:W-:Y:S04]  /*2d230*/  STL.64 [R1+0xef8], R206 ;  /* 0x000ef8ce01007387 */ /* 0x000fe80000100a00 */
[----:B------:R-:W2:Y:S04]  /*2d240*/  LDL.LU.64 R24, [R1+0xeb8] ;  /* 0x000eb80001187983 */ /* 0x000ea80000300a00 */
[----:B------:R-:W-:Y:S04]  /*2d250*/  STL.64 [R1+0xf88], R204 ;  /* 0x000f88cc01007387 */ /* 0x000fe80000100a00 */
[----:B------:R-:W2:Y:S01]  /*2d260*/  LDL.LU.64 R42, [R1+0x1cf0] ;  /* 0x001cf000012a7983 */ /* 0x000ea20000300a00 */
[----:B------:R-:W-:-:S03]  /*2d270*/  IMAD.WIDE R194, R16, 0x4, R26 ;  /* 0x0000000410c27825 */ /* 0x000fc600078e021a */
[----:B------:R-:W-:Y:S04]  /*2d280*/  STL.64 [R1+0xef0], R202 ;  /* 0x000ef0ca01007387 */ /* 0x000fe80000100a00 */
[----:B------:R-:W2:Y:S01]  /*2d290*/  LDL.LU.64 R26, [R1+0xeb0] ;  /* 0x000eb000011a7983 */ /* 0x000ea20000300a00 */
[----:B------:R-:W-:-:S03]  /*2d2a0*/  IMAD.WIDE R196, R16, 0x4, R56 ;  /* 0x0000000410c47825 */ /* 0x000fc600078e0238 */
        /* <DEDUP_REMOVED lines=15> */
[----:B------:R-:W3:Y:S04]  /*2d3a0*/  LDL.LU.64 R38, [R1+0xea8] ;  /* 0x000ea80001267983 */ /* 0x000ee80000300a00 */
[----:B------:R-:W-:Y:S01]  /*2d3b0*/  LDGSTS.E [R247+0x36500], desc[UR34][R192.64], P0 ;  /* 0x36500000c0f77fae */ /* 0x000fe20008121862 */
[----:B----4-:R-:W-:-:S03]  /*2d3c0*/  IMAD.WIDE R188, R16, 0x4, R36 ;  /* 0x0000000410bc7825 */ /* 0x010fc600078e0224 */
[----:B------:R-:W4:Y:S04]  /*2d3d0*/  LDL.LU.64 R36, [R1+0x1bf0] ;  /* 0x001bf00001247983 */ /* 0x000f280000300a00 */
[----:B------:R-:W-:Y:S01]  /*2d3e0*/  STL.64 [R1+0xf98], R196 ;  /* 0x000f98c401007387 */ /* 0x000fe20000100a00 */
[----:B--2---:R-:W-:-:S03]  /*2d3f0*/  IMAD.WIDE R164, R16, 0x4, R34 ;  /* 0x0000000410a47825 */ /* 0x004fc600078e0222 */
        /* <DEDUP_REMOVED lines=12> */
[----:B------:R-:W-:Y:S01]  /*2d4c0*/  STL.64 [R1+0x10b0], R162 ;  /* 0x0010b0a201007387 */ /* 0x000fe20000100a00 */
[----:B------:R-:W-:-:S03]  /*2d4d0*/  IMAD.WIDE R74, R16, 0x4, R40 ;  /* 0x00000004104a7825 */ /* 0x000fc600078e0228 */
[----:B------:R-:W2:Y:S04]  /*2d4e0*/  LDL.LU.64 R40, [R1+0xe90] ;  /* 0x000e900001287983 */ /* 0x000ea80000300a00 */
[----:B------:R-:W-:Y:S01]  /*2d4f0*/  STL.64 [R1+0x10a8], R160 ;  /* 0x0010a8a001007387 */ /* 0x000fe20000100a00 */
[----:B------:R-:W-:-:S03]  /*2d500*/  IMAD.WIDE R70, R16, 0x4, R24 ;  /* 0x0000000410467825 */ /* 0x000fc600078e0218 */
[----:B------:R-:W1:Y:S04]  /*2d510*/  LDL.LU.64 R24, [R1+0x1b78] ;  /* 0x001b780001187983 */ /* 0x000e680000300a00 */
[----:B------:R-:W-:Y:S04]  /*2d520*/  STL.64 [R1+0x31e8], R158 ;  /* 0x0031e89e01007387 */ /* 0x000fe80000100a00 */
[----:B------:R-:W-:Y:S01]  /*2d530*/  STL.64 [R1+0x31e0], R156 ;  /* 0x0031e09c01007387 */ /* 0x000fe20000100a00 */
[----:B------:R-:W-:-:S03]  /*2d540*/  IMAD.WIDE R66, R16, 0x4, R26 ;  /* 0x0000000410427825 */ /* 0x000fc600078e021a */
[----:B------:R-:W2:Y:S04]  /*2d550*/  LDL.LU.64 R26, [R1+0xe88] ;  /* 0x000e8800011a7983 */ /* 0x000ea80000300a00 */
[----:B------:R-:W-:Y:S04]  /*2d560*/  STL.64 [R1+0x3358], R74 ;  /* 0x0033584a01007387 */ /* 0x000fe80000100a00 */
[----:B------:R-:W2:Y:S01]  /*2d570*/  LDL.LU.64 R190, [R1+0xed8] ;  /* 0x000ed80001be7983 */ /* 0x000ea20000300a00 */
[----:B------:R-:W-:-:S03]  /*2d580*/  IMAD.WIDE R68, R16, 0x4, R42 ;  /* 0x0000000410447825 */ /* 0x000fc600078e022a */
[----:B------:R-:W-:Y:S01]  /*2d590*/  STL.64 [R1+0x3350], R70 ;  /* 0x0033504601007387 */ /* 0x000fe20000100a00 */
[----:B------:R-:W-:-:S03]  /*2d5a0*/  IMAD.WIDE R64, R16, 0x4, R56 ;  /* 0x0000000410407825 */ /* 0x000fc600078e0238 */
[----:B------:R-:W-:Y:S01]  /*2d5b0*/  STL.64 [R1+0x3378], R68 ;  /* 0x0033784401007387 */ /* 0x000fe20000100a00 */
[----:B---3--:R-:W-:-:S04]  /*2d5c0*/  IMAD.WIDE R62, R16, 0x4, R38 ;  /* 0x00000004103e7825 */ /* 0x008fc800078e0226 */
[C---:B----4-:R-:W-:Y:S02]  /*2d5d0*/  IMAD.WIDE R60, R16.reuse, 0x4, R36 ;  /* 0x00000004103c7825 */ /* 0x050fe400078e0224 */
[----:B------:R-:W3:Y:S04]  /*2d5e0*/  LDL.LU.64 R36, [R1+0x1b50] ;  /* 0x001b500001247983 */ /* 0x000ee80000300a00 */
[----:B------:R-:W-:Y:S04]  /*2d5f0*/  STL.64 [R1+0x3370], R66 ;  /* 0x0033704201007387 */ /* 0x000fe80000100a00 */
[----:B------:R-:W-:Y:S01]  /*2d600*/  STL.64 [R1+0x33c8], R64 ;  /* 0x0033c84001007387 */ /* 0x000fe20000100a00 */
[----:B--2---:R-:W-:-:S03]  /*2d610*/  IMAD.WIDE R58, R16, 0x4, R34 ;  /* 0x00000004103a7825 */ /* 0x004fc600078e0222 */
[----:B------:R-:W2:Y:S04]  /*2d620*/  LDL.LU.64 R50, [R1+0xe80] ;  /* 0x000e800001327983 */ /* 0x000ea80000300a00 */
[----:B------:R-:W-:Y:S04]  /*2d630*/  STL.64 [R1+0x33c0], R62 ;  /* 0x0033c03e01007387 */ /* 0x000fe80000100a00 */
[----:B------:R-:W4:Y:S01]  /*2d640*/  LDL.LU.64 R42, [R1+0x1b28] ;  /* 0x001b2800012a7983 */ /* 0x000f220000300a00 */
[----:B------:R-:W-:-:S03]  /*2d650*/  IMAD.WIDE R56, R16, 0x4, R32 ;  /* 0x0000000410387825 */ /* 0x000fc600078e0220 */
[----:B------:R-:W4:Y:S04]  /*2d660*/  LDL.LU.64 R48, [R1+0xe78] ;  /* 0x000e780001307983 */ /* 0x000f280000300a00 */
[----:B------:R-:W-:Y:S01]  /*2d670*/  STL.64 [R1+0x3488], R60 ;  /* 0x0034883c01007387 */ /* 0x000fe20000100a00 */
[----:B------:R-:W-:-:S03]  /*2d680*/  IMAD.WIDE R54, R16, 0x4, R30 ;  /* 0x0000000410367825 */ /* 0x000fc600078e021e */
[----:B------:R-:W4:Y:S04]  /*2d690*/  LDL.LU.64 R34, [R1+0x1b00] ;  /* 0x001b000001227983 */ /* 0x000f280000300a00 */
[----:B------:R-:W4:Y:S04]  /*2d6a0*/  LDL.LU.64 R46, [R1+0xe70] ;  /* 0x000e7000012e7983 */ /* 0x000f280000300a00 */
[----:B------:R-:W-:Y:S01]  /*2d6b0*/  STL.64 [R1+0x3480], R58 ;  /* 0x0034803a01007387 */ /* 0x000fe20000100a00 */
[----:B------:R-:W-:-:S03]  /*2d6c0*/  IMAD.WIDE R52, R16, 0x4, R28 ;  /* 0x0000000410347825 */ /* 0x000fc600078e021c */
[----:B------:R-:W4:Y:S01]  /*2d6d0*/  LDL.LU.64 R32, [R1+0x1ad8] ;  /* 0x001ad80001207983 */ /* 0x000f220000300a00 */
[----:B------:R-:W-:-:S03]  /*2d6e0*/  IMAD.WIDE R44, R16, 0x4, R40 ;  /* 0x00000004102c7825 */ /* 0x000fc600078e0228 */
[----:B------:R-:W4:Y:S04]  /*2d6f0*/  LDL.LU.64 R40, [R1+0xe68] ;  /* 0x000e680001287983 */ /* 0x000f280000300a00 */
[----:B------:R-:W-:Y:S04]  /*2d700*/  STL.64 [R1+0x3a00], R56 ;  /* 0x003a003801007387 */ /* 0x000fe80000100a00 */
[----:B------:R-:W4:Y:S04]  /*2d710*/  LDL.LU.64 R30, [R1+0x1ab0] ;  /* 0x001ab000011e7983 */ /* 0x000f280000300a00 */
[----:B------:R-:W4:Y:S04]  /*2d720*/  LDL.LU.64 R28, [R1+0xe60] ;  /* 0x000e6000011c7983 */ /* 0x000f280000300a00 */
[----:B------:R-:W-:Y:S01]  /*2d730*/  STL.64 [R1+0x3720], R54 ;  /* 0x0037203601007387 */ /* 0x000fe20000100a00 */
[----:B-1----:R-:W-:-:S04]  /*2d740*/  IMAD.WIDE R24, R16, 0x4, R24 ;  /* 0x0000000410187825 */ /* 0x002fc800078e0218 */
[C---:B------:R-:W-:Y:S02]  /*2d750*/  IMAD.WIDE R38, R16.reuse, 0x4, R26 ;  /* 0x0000000410267825 */ /* 0x040fe400078e021a */
[----:B------:R-:W4:Y:S04]  /*2d760*/  LDL.LU.64 R26, [R1+0x1a28] ;  /* 0x001a2800011a7983 */ /* 0x000f280000300a00 */
[----:B------:R-:W4:Y:S04]  /*2d770*/  LDL.LU.64 R14, [R1+0xe58] ;  /* 0x000e5800010e7983 */ /* 0x000f280000300a00 */
[----:B------:R-:W-:Y:S01]  /*2d780*/  STL.64 [R1+0x3a10], R52 ;  /* 0x003a103401007387 */ /* 0x000fe20000100a00 */
[----:B------:R-:W-:-:S03]  /*2d790*/  IMAD.WIDE R190, R16, 0x4, R190 ;  /* 0x0000000410be7825 */ /* 0x000fc600078e02be */
[----:B------:R-:W4:Y:S04]  /*2d7a0*/  LDL.LU.64 R12, [R1+0x1a00] ;  /* 0x001a0000010c7983 */ /* 0x000f280000300a00 */
[----:B------:R-:W4:Y:S04]  /*2d7b0*/  LDL.LU.64 R10, [R1+0xe50] ;  /* 0x000e5000010a7983 */ /* 0x000f280000300a00 */
[----:B------:R-:W-:Y:S04]  /*2d7c0*/  STL.64 [R1+0x3a08], R44 ;  /* 0x003a082c01007387 */ /* 0x000fe80000100a00 */
[----:B------:R-:W4:Y:S04]  /*2d7d0*/  LDL.LU.64 R8, [R1+0x1918] ;  /* 0x0019180001087983 */ /* 0x000f280000300a00 */
[----:B------:R-:W4:Y:S04]  /*2d7e0*/  LDL.LU.64 R6, [R1+0xe48] ;  /* 0x000e480001067983 */ /* 0x000f280000300a00 */
[----:B------:R-:W4:Y:S04]  /*2d7f0*/  LDL.LU.64 R4, [R1+0x18f0] ;  /* 0x0018f00001047983 */ /* 0x000f280000300a00 */
[----:B------:R1:W-:Y:S04]  /*2d800*/  STL.64 [R1+0x3a20], R24 ;  /* 0x003a201801007387 */ /* 0x0003e80000100a00 */
[----:B------:R-:W-:Y:S04]  /*2d810*/  STL.64 [R1+0x3a38], R190 ;  /* 0x003a38be01007387 */ /* 0x000fe80000100a00 */
[----:B------:R-:W4:Y:S04]  /*2d820*/  LDL.LU.64 R2, [R1+0xe40] ;  /* 0x000e400001027983 */ /* 0x000f280000300a00 */
[----:B------:R1:W-:Y:S04]  /*2d830*/  STL.64 [R1+0x3a18], R38 ;  /* 0x003a182601007387 */ /* 0x0003e80000100a00 */
        /* <DEDUP_REMOVED lines=21> */
[----:B---3--:R-:W-:-:S05]  /*2d990*/  IMAD.WIDE R36, R16, 0x4, R36 ;  /* 0x0000000410247825 */ /* 0x008fca00078e0224 */
[----:B------:R3:W-:Y:S04]  /*2d9a0*/  STL.64 [R1+0x3a30], R36 ;  /* 0x003a302401007387 */ /* 0x0007e80000100a00 */
[----:B------:R-:W-:Y:S01]  /*2d9b0*/  LDGSTS.E [R247+0x3bd00], desc[UR34][R36.64], P0 ;  /* 0x3bd0000024f77fae */ /* 0x000fe20008121862 */
[----:B--2---:R-:W-:-:S04]  /*2d9c0*/  IMAD.WIDE R50, R16, 0x4, R50 ;  /* 0x0000000410327825 */ /* 0x004fc800078e0232 */
[C---:B----4-:R-:W-:Y:S01]  /*2d9d0*/  IMAD.WIDE R42, R16.reuse, 0x4, R42 ;  /* 0x00000004102a7825 */ /* 0x050fe200078e022a */
        /* <DEDUP_REMOVED lines=14> */
[----:B------:R4:W-:Y:S04]  /*2dac0*/  STL.64 [R1+0x3a88], R30 ;  /* 0x003a881e01007387 */ /* 0x0009e80000100a00 */
[----:B------:R4:W-:Y:S04]  /*2dad0*/  STL.64 [R1+0x3a80], R28 ;  /* 0x003a801c01007387 */ /* 0x0009e80000100a00 */
[----:B------:R-:W-:Y:S01]  /*2dae0*/  LDGSTS.E [R247+0x3bd80], desc[UR34][R50.64], P2 ;  /* 0x3bd8000032f77fae */ /* 0x000fe20009121862 */
[----:B------:R-:W-:-:S03]  /*2daf0*/  IMAD.WIDE R26, R16, 0x4, R26 ;  /* 0x00000004101a7825 */ /* 0x000fc600078e021a */
[----:B------:R-:W-:Y:S01]  /*2db00*/  LDGSTS.E [R247+0x3c500], desc[UR34][R42.64], P0 ;  /* 0x3c5000002af77fae */ /* 0x000fe20008121862 */
        /* <DEDUP_REMOVED lines=11> */
[----:B------:R-:W4:Y:S04]  /*2dbc0*/  LDL.LU R248, [R1+0x5600] ;  /* 0x0056000001f87983 */ /* 0x000f280000300800 */
[----:B------:R4:W-:Y:S01]  /*2dbd0*/  STL.64 [R1+0x3a50], R6 ;  /* 0x003a500601007387 */ /* 0x0009e20000100a00 */
[----:B------:R-:W-:-:S03]  /*2dbe0*/  IMAD.WIDE R2, R16, 0x4, R2 ;  /* 0x0000000410027825 */ /* 0x000fc600078e0202 */
[----:B------:R4:W-:Y:S04]  /*2dbf0*/  STL.64 [R1+0x3a48], R4 ;  /* 0x003a480401007387 */ /* 0x0009e80000100a00 */
[----:B------:R4:W-:Y:S04]  /*2dc00*/  STL.64 [R1+0x3a40], R2 ;  /* 0x003a400201007387 */ /* 0x0009e80000100a00 */
[----:B-1----:R-:W4:Y:S04]  /*2dc10*/  LDL.LU.64 R24, [R1+0x2078] ;  /* 0x0020780001187983 */ /* 0x002f280000300a00 */
[----:B------:R-:W4:Y:S04]  /*2dc20*/  LDL.LU.64 R44, [R1+0xe38] ;  /* 0x000e3800012c7983 */ /* 0x000f280000300a00 */
[----:B------:R-:W4:Y:S04]  /*2dc30*/  LDL.LU.64 R38, [R1+0x2158] ;  /* 0x0021580001267983 */ /* 0x000f280000300a00 */
[----:B---3--:R-:W3:Y:S04]  /*2dc40*/  LDL.LU.64 R36, [R1+0xe30] ;  /* 0x000e300001247983 */ /* 0x008ee80000300a00 */
[----:B--2---:R-:W2:Y:S04]  /*2dc50*/  LDL.LU.64 R42, [R1+0x2328] ;  /* 0x00232800012a7983 */ /* 0x004ea80000300a00 */
[----:B------:R-:W-:Y:S04]  /*2dc60*/  LDGSTS.E [R247+0x3c580], desc[UR34][R48.64], P2 ;  /* 0x3c58000030f77fae */ /* 0x000fe80009121862 */
[----:B------:R-:W-:Y:S04]  /*2dc70*/  LDGSTS.E [R247+0x3cd00], desc[UR34][R34.64], P0 ;  /* 0x3cd0000022f77fae */ /* 0x000fe80008121862 */
[----:B------:R-:W-:Y:S04]  /*2dc80*/  LDGSTS.E [R247+0x3cd80], desc[UR34][R46.64], P2 ;  /* 0x3cd800002ef77fae */ /* 0x000fe80009121862 */
[----:B------:R-:W-:Y:S04]  /*2dc90*/  LDGSTS.E [R247+0x3d500], desc[UR34][R32.64], P0 ;  /* 0x3d50000020f77fae */ /* 0x000fe80008121862 */
[----:B----4-:R-:W4:Y:S04]  /*2dca0*/  LDL.LU.64 R34, [R1+0xe28] ;  /* 0x000e280001227983 */ /* 0x010f280000300a00 */
[----:B------:R-:W-:Y:S04]  /*2dcb0*/  LDGSTS.E [R247+0x3d580], desc[UR34][R40.64], P2 ;  /* 0x3d58000028f77fae */ /* 0x000fe80009121862 */
[----:B------:R-:W4:Y:S04]  /*2dcc0*/  LDL.LU.64 R32, [R1+0x2320] ;  /* 0x0023200001207983 */ /* 0x000f280000300a00 */
[----:B------:R-:W-:Y:S04]  /*2dcd0*/  LDGSTS.E [R247+0x3dd00], desc[UR34][R30.64], P0 ;  /* 0x3dd000001ef77fae */ /* 0x000fe80008121862 */
[----:B------:R-:W-:Y:S04]  /*2dce0*/  LDGSTS.E [R247+0x3dd80], desc[UR34][R28.64], P2 ;  /* 0x3dd800001cf77fae */ /* 0x000fe80009121862 */
[----:B------:R-:W-:Y:S04]  /*2dcf0*/  LDGSTS.E [R247+0x3e500], desc[UR34][R26.64], P0 ;  /* 0x3e5000001af77fae */ /* 0x000fe80008121862 */
[----:B------:R-:W4:Y:S04]  /*2dd00*/  LDL.LU.64 R30, [R1+0xe20] ;  /* 0x000e2000011e7983 */ /* 0x000f280000300a00 */
[----:B------:R-:W4:Y:S04]  /*2dd10*/  LDL.LU.64 R28, [R1+0x2318] ;  /* 0x00231800011c7983 */ /* 0x000f280000300a00 */
[----:B------:R-:W4:Y:S04]  /*2dd20*/  LDL.LU.64 R40, [R1+0xe18] ;  /* 0x000e180001287983 */ /* 0x000f280000300a00 */
[----:B------:R-:W4:Y:S04]  /*2dd30*/  LDL.LU.64 R26, [R1+0x2310] ;  /* 0x00231000011a7983 */ /* 0x000f280000300a00 */
[----:B------:R-:W4:Y:S04]  /*2dd40*/  LDL.LU.64 R56, [R1+0xe10] ;  /* 0x000e100001387983 */ /* 0x000f280000300a00 */
[----:B------:R-:W-:Y:S04]  /*2dd50*/  LDGSTS.E [R247+0x3e580], desc[UR34][R14.64], P2 ;  /* 0x3e5800000ef77fae */ /* 0x000fe80009121862 */
[----:B------:R-:W-:Y:S04]  /*2dd60*/  LDGSTS.E [R247+0x3ed00], desc[UR34][R12.64], P0 ;  /* 0x3ed000000cf77fae */ /* 0x000fe80008121862 */
[----:B------:R-:W-:Y:S04]  /*2dd70*/  LDGSTS.E [R247+0x3ed80], desc[UR34][R10.64], P2 ;  /* 0x3ed800000af77fae */ /* 0x000fe80009121862 */
[----:B------:R-:W-:Y:S04]  /*2dd80*/  LDGSTS.E [R247+0x3f500], desc[UR34][R8.64], P0 ;  /* 0x3f50000008f77fae */ /* 0x000fe80008121862 */
[----:B------:R-:W-:Y:S04]  /*2dd90*/  LDGSTS.E [R247+0x3f580], desc[UR34][R6.64], P2 ;  /* 0x3f58000006f77fae */ /* 0x000fe80009121862 */
[----:B------:R-:W-:Y:S04]  /*2dda0*/  LDGSTS.E [R247+0x3fd00], desc[UR34][R4.64], P0 ;  /* 0x3fd0000004f77fae */ /* 0x000fe80008121862 */
[----:B------:R1:W-:Y:S01]  /*2ddb0*/  LDGSTS.E [R247+0x3fd80], desc[UR34][R2.64], P2 ;  /* 0x3fd8000002f77fae */ /* 0x0003e20009121862 */
[----:B------:R-:W-:-:S03]  /*2ddc0*/  IMAD.WIDE R250, R16, 0x4, R24 ;  /* 0x0000000410fa7825 */ /* 0x000fc600078e0218 */
[----:B------:R-:W4:Y:S01]  /*2ddd0*/  LDL.LU.64 R24, [R1+0x2308] ;  /* 0x0023080001187983 */ /* 0x000f220000300a00 */
[----:B-1----:R-:W-:-:S03]  /*2dde0*/  IMAD.WIDE R246, R16, 0x4, R44 ;  /* 0x0000000410f67825 */ /* 0x002fc600078e022c */
[----:B------:R-:W-:Y:S01]  /*2ddf0*/  LDGSTS.E [R0+0x30600], desc[UR34][R250.64], P0 ;  /* 0x30600000fa007fae */ /* 0x000fe20008121862 */
[----:B------:R-:W-:-:S03]  /*2de00*/  IMAD.WIDE R244, R16, 0x4, R38 ;  /* 0x0000000410f47825 */ /* 0x000fc600078e0226 */
[----:B------:R-:W4:Y:S01]  /*2de10*/  LDL.LU.64 R38, [R1+0xe08] ;  /* 0x000e080001267983 */ /* 0x000f220000300a00 */
[----:B---3--:R-:W-:-:S03]  /*2de20*/  IMAD.WIDE R238, R16, 0x4, R36 ;  /* 0x0000000410ee7825 */ /* 0x008fc600078e0224 */
[----:B------:R-:W3:Y:S01]  /*2de30*/  LDL.LU.64 R36, [R1+0x2300] ;  /* 0x0023000001247983 */ /* 0x000ee20000300a00 */
[----:B--2---:R-:W-:-:S03]  /*2de40*/  IMAD.WIDE R236, R16, 0x4, R42 ;  /* 0x0000000410ec7825 */ /* 0x004fc600078e022a */
[----:B------:R-:W-:Y:S04]  /*2de50*/  STL.64 [R1+0xe40], R250 ;  /* 0x000e40fa01007387 */ /* 0x000fe80000100a00 */
[----:B------:R-:W2:Y:S04]  /*2de60*/  LDL.LU.64 R42, [R1+0xe00] ;  /* 0x000e0000012a7983 */ /* 0x000ea80000300a00 */
[----:B------:R-:W-:Y:S04]  /*2de70*/  STL.64 [R1+0xe38], R246 ;  /* 0x000e38f601007387 */ /* 0x000fe80000100a00 */
[----:B------:R-:W-:Y:S04]  /*2de80*/  LDGSTS.E [R0+0x30680], desc[UR34][R246.64], P2 ;  /* 0x30680000f6007fae */ /* 0x000fe80009121862 */
[----:B------:R-:W-:Y:S01]  /*2de90*/  LDGSTS.E [R0+0x30e00], desc[UR34][R244.64], P0 ;  /* 0x30e00000f4007fae */ /* 0x000fe20008121862 */
[----:B----4-:R-:W-:-:S03]  /*2dea0*/  IMAD.WIDE R234, R16, 0x4, R34 ;  /* 0x0000000410ea7825 */ /* 0x010fc600078e0222 */
        /* <DEDUP_REMOVED lines=17> */
[----:B------:R-:W-:Y:S04]  /*2dfc0*/  STL.64 [R1+0xe58], R232 ;  /* 0x000e58e801007387 */ /* 0x000fe80000100a00 */
[----:B------:R-:W4:Y:S04]  /*2dfd0*/  LDL.LU.64 R26, [R1+0xde8] ;  /* 0x000de800011a7983 */ /* 0x000f280000300a00 */
[----:B------:R-:W-:Y:S04]  /*2dfe0*/  STL.64 [R1+0xe20], R230 ;  /* 0x000e20e601007387 */ /* 0x000fe80000100a00 */
[----:B------:R-:W4:Y:S04]  /*2dff0*/  LDL.LU.64 R56, [R1+0x22e0] ;  /* 0x0022e00001387983 */ /* 0x000f280000300a00 */
[----:B------:R-:W-:Y:S04]  /*2e000*/  STL.64 [R1+0xe60], R228 ;  /* 0x000e60e401007387 */ /* 0x000fe80000100a00 */
[----:B------:R-:W-:Y:S04]  /*2e010*/  LDGSTS.E [R0+0x31680], desc[UR34][R234.64], P2 ;  /* 0x31680000ea007fae */ /* 0x000fe80009121862 */
[----:B------:R-:W-:Y:S04]  /*2e020*/  LDGSTS.E [R0+0x31e00], desc[UR34][R232.64], P0 ;  /* 0x31e00000e8007fae */ /* 0x000fe80008121862 */
[----:B------:R-:W-:Y:S04]  /*2e030*/  LDGSTS.E [R0+0x31e80], desc[UR34][R230.64], P2 ;  /* 0x31e80000e6007fae */ /* 0x000fe80009121862 */
[----:B------:R-:W-:Y:S04]  /*2e040*/  LDGSTS.E [R0+0x32600], desc[UR34][R228.64], P0 ;  /* 0x32600000e4007fae */ /* 0x000fe80008121862 */
[----:B------:R-:W-:Y:S04]  /*2e050*/  LDGSTS.E [R0+0x32680], desc[UR34][R222.64], P2 ;  /* 0x32680000de007fae */ /* 0x000fe80009121862 */
[----:B------:R-:W-:Y:S04]  /*2e060*/  LDGSTS.E [R0+0x32e00], desc[UR34][R220.64], P0 ;  /* 0x32e00000dc007fae */ /* 0x000fe80008121862 */
[----:B------:R-:W-:Y:S01]  /*2e070*/  LDGSTS.E [R0+0x32e80], desc[UR34][R218.64], P2 ;  /* 0x32e80000da007fae */ /* 0x000fe20009121862 */
[----:B------:R-:W-:-:S03]  /*2e080*/  IMAD.WIDE R216, R16, 0x4, R24 ;  /* 0x0000000410d87825 */ /* 0x000fc600078e0218 */
[----:B------:R-:W4:Y:S04]  /*2e090*/  LDL.LU.64 R24, [R1+0xde0] ;  /* 0x000de00001187983 */ /* 0x000f280000300a00 */
[----:B------:R-:W-:Y:S01]  /*2e0a0*/  STL.64 [R1+0xe18], R222 ;  /* 0x000e18de01007387 */ /* 0x000fe20000100a00 */
[----:B------:R-:W-:-:S03]  /*2e0b0*/  IMAD.WIDE R214, R16, 0x4, R38 ;  /* 0x0000000410d67825 */ /* 0x000fc600078e0226 */
[----:B------:R-:W4:Y:S01]  /*2e0c0*/  LDL.LU.64 R38, [R1+0x22d8] ;  /* 0x0022d80001267983 */ /* 0x000f220000300a00 */
[----:B---3--:R-:W-:-:S03]  /*2e0d0*/  IMAD.WIDE R212, R16, 0x4, R36 ;  /* 0x0000000410d47825 */ /* 0x008fc600078e0224 */
[----:B------:R-:W-:Y:S04]  /*2e0e0*/  STL.64 [R1+0xe68], R220 ;  /* 0x000e68dc01007387 */ /* 0x000fe80000100a00 */
[----:B------:R-:W3:Y:S01]  /*2e0f0*/  LDL.LU.64 R36, [R1+0xdd8] ;  /* 0x000dd80001247983 */ /* 0x000ee20000300a00 */
[----:B--2---:R-:W-:-:S03]  /*2e100*/  IMAD.WIDE R210, R16, 0x4, R42 ;  /* 0x0000000410d27825 */ /* 0x004fc600078e022a */
[----:B------:R-:W-:Y:S04]  /*2e110*/  STL.64 [R1+0xe10], R218 ;  /* 0x000e10da01007387 */ /* 0x000fe80000100a00 */
[----:B------:R-:W-:Y:S04]  /*2e120*/  STL.64 [R1+0xe70], R216 ;  /* 0x000e70d801007387 */ /* 0x000fe80000100a00 */
[----:B------:R-:W-:Y:S04]  /*2e130*/  LDGSTS.E [R0+0x33600], desc[UR34][R216.64], P0 ;  /* 0x33600000d8007fae */ /* 0x000fe80008121862 */
[----:B------:R-:W-:Y:S01]  /*2e140*/  LDGSTS.E [R0+0x33680], desc[UR34][R214.64], P2 ;  /* 0x33680000d6007fae */ /* 0x000fe20009121862 */
[----:B----4-:R-:W-:-:S03]  /*2e150*/  IMAD.WIDE R208, R16, 0x4, R34 ;  /* 0x0000000410d07825 */ /* 0x010fc600078e0222 */
[----:B------:R-:W2:Y:S04]  /*2e160*/  LDL.LU.64 R34, [R1+0x22d0] ;  /* 0x0022d00001227983 */ /* 0x000ea80000300a00 */
        /* <DEDUP_REMOVED lines=14> */
[----:B------:R-:W4:Y:S01]  /*2e250*/  LDL.LU.64 R40, [R1+0xdc0] ;  /* 0x000dc00001287983 */ /* 0x000f220000300a00 */
[----:B------:R-:W-:-:S03]  /*2e260*/  IMAD.WIDE R198, R16, 0x4, R26 ;  /* 0x0000000410c67825 */ /* 0x000fc600078e021a */
[----:B------:R-:W-:Y:S04]  /*2e270*/  STL.64 [R1+0xdf8], R206 ;  /* 0x000df8ce01007387 */ /* 0x000fe80000100a00 */
[----:B------:R-:W4:Y:S04]  /*2e280*/  LDL.LU.64 R26, [R1+0x22b8] ;  /* 0x0022b800011a7983 */ /* 0x000f280000300a00 */
[----:B------:R-:W-:Y:S04]  /*2e290*/  STL.64 [R1+0xe88], R204 ;  /* 0x000e88cc01007387 */ /* 0x000fe80000100a00 */
[----:B------:R-:W4:Y:S04]  /*2e2a0*/  LDL.LU.64 R42, [R1+0xdb8] ;  /* 0x000db800012a7983 */ /* 0x000f280000300a00 */
[----:B------:R-:W-:Y:S01]  /*2e2b0*/  STL.64 [R1+0xdf0], R202 ;  /* 0x000df0ca01007387 */ /* 0x000fe20000100a00 */
[----:B------:R-:W-:-:S03]  /*2e2c0*/  IMAD.WIDE R196, R16, 0x4, R56 ;  /* 0x0000000410c47825 */ /* 0x000fc600078e0238 */
        /* <DEDUP_REMOVED lines=13> */
[----:B---3--:R-:W-:-:S03]  /*2e3a0*/  IMAD.WIDE R190, R16, 0x4, R36 ;  /* 0x0000000410be7825 */ /* 0x008fc600078e0224 */
[----:B------:R-:W3:Y:S04]  /*2e3b0*/  LDL.LU.64 R56, [R1+0x22a8] ;  /* 0x0022a80001387983 */ /* 0x000ee80000300a00 */
[----:B------:R-:W3:Y:S04]  /*2e3c0*/  LDL.LU.64 R36, [R1+0xda8] ;  /* 0x000da80001247983 */ /* 0x000ee80000300a00 */
[----:B------:R-:W-:Y:S04]  /*2e3d0*/  STL.64 [R1+0xe98], R196 ;  /* 0x000e98c401007387 */ /* 0x000fe80000100a00 */
[----:B------:R-:W-:Y:S04]  /*2e3e0*/  LDGSTS.E [R0+0x35e80], desc[UR34][R194.64], P2 ;  /* 0x35e80000c2007fae */ /* 0x000fe80009121862 */
[----:B------:R-:W-:Y:S01]  /*2e3f0*/  LDGSTS.E [R0+0x36600], desc[UR34][R192.64], P0 ;  /* 0x36600000c0007fae */ /* 0x000fe20008121862 */
[----:B--2---:R-:W-:-:S03]  /*2e400*/  IMAD.WIDE R188, R16, 0x4, R34 ;  /* 0x0000000410bc7825 */ /* 0x004fc600078e0222 */
[----:B------:R-:W2:Y:S04]  /*2e410*/  LDL.LU.64 R34, [R1+0x22a0] ;  /* 0x0022a00001227983 */ /* 0x000ea80000300a00 */
[----:B------:R-:W-:Y:S01]  /*2e420*/  STL.64 [R1+0xde0], R194 ;  /* 0x000de0c201007387 */ /* 0x000fe20000100a00 */
        /* <DEDUP_REMOVED lines=19> */
[----:B------:R-:W-:Y:S01]  /*2e560*/  STL.64 [R1+0xec0], R158 ;  /* 0x000ec09e01007387 */ /* 0x000fe20000100a00 */
[----:B------:R-:W-:-:S03]  /*2e570*/  IMAD.WIDE R70, R16, 0x4, R42 ;  /* 0x0000000410467825 */ /* 0x000fc600078e022a */
[----:B------:R-:W-:Y:S04]  /*2e580*/  LDGSTS.E [R0+0x36e80], desc[UR34][R164.64], P2 ;  /* 0x36e80000a4007fae */ /* 0x000fe80009121862 */
[----:B------:R-:W-:Y:S04]  /*2e590*/  LDGSTS.E [R0+0x37600], desc[UR34][R162.64], P0 ;  /* 0x37600000a2007fae */ /* 0x000fe80008121862 */
[----:B------:R-:W-:Y:S04]  /*2e5a0*/  LDGSTS.E [R0+0x37680], desc[UR34][R160.64], P2 ;  /* 0x37680000a0007fae */ /* 0x000fe80009121862 */
[----:B------:R-:W-:Y:S04]  /*2e5b0*/  LDGSTS.E [R0+0x37e00], desc[UR34][R158.64], P0 ;  /* 0x37e000009e007fae */ /* 0x000fe80008121862 */
[----:B------:R1:W-:Y:S04]  /*2e5c0*/  LDGSTS.E [R0+0x37e80], desc[UR34][R156.64], P2 ;  /* 0x37e800009c007fae */ /* 0x0003e80009121862 */
[----:B------:R-:W-:Y:S04]  /*2e5d0*/  LDGSTS.E [R0+0x38600], desc[UR34][R74.64], P0 ;  /* 0x386000004a007fae */ /* 0x000fe80008121862 */
[----:B------:R1:W-:Y:S01]  /*2e5e0*/  LDGSTS.E [R0+0x38680], desc[UR34][R70.64], P2 ;  /* 0x3868000046007fae */ /* 0x0003e20009121862 */
[----:B------:R-:W-:-:S03]  /*2e5f0*/  IMAD.WIDE R68, R16, 0x4, R24 ;  /* 0x0000000410447825 */ /* 0x000fc600078e0218 */
[----:B------:R-:W4:Y:S04]  /*2e600*/  LDL.LU.64 R24, [R1+0x21a8] ;  /* 0x0021a80001187983 */ /* 0x000f280000300a00 */
[----:B------:R-:W-:Y:S01]  /*2e610*/  STL.64 [R1+0xeb8], R156 ;  /* 0x000eb89c01007387 */ /* 0x000fe20000100a00 */
[----:B------:R-:W-:-:S03]  /*2e620*/  IMAD.WIDE R66, R16, 0x4, R38 ;  /* 0x0000000410427825 */ /* 0x000fc600078e0226 */
[----:B------:R-:W4:Y:S04]  /*2e630*/  LDL.LU.64 R38, [R1+0xd88] ;  /* 0x000d880001267983 */ /* 0x000f280000300a00 */
[----:B------:R-:W-:Y:S01]  /*2e640*/  STL.64 [R1+0xfc0], R74 ;  /* 0x000fc04a01007387 */ /* 0x000fe20000100a00 */
[----:B---3--:R-:W-:-:S03]  /*2e650*/  IMAD.WIDE R64, R16, 0x4, R56 ;  /* 0x0000000410407825 */ /* 0x008fc600078e0238 */
[----:B------:R-:W-:Y:S01]  /*2e660*/  STL.64 [R1+0xfb8], R70 ;  /* 0x000fb84601007387 */ /* 0x000fe20000100a00 */
[----:B------:R-:W-:-:S03]  /*2e670*/  IMAD.WIDE R62, R16, 0x4, R36 ;  /* 0x00000004103e7825 */ /* 0x000fc600078e0224 */
[----:B------:R-:W3:Y:S04]  /*2e680*/  LDL.LU.64 R36, [R1+0x21a0] ;  /* 0x0021a00001247983 */ /* 0x000ee80000300a00 */
[----:B------:R-:W-:Y:S04]  /*2e690*/  STL.64 [R1+0xfd0], R68 ;  /* 0x000fd04401007387 */ /* 0x000fe80000100a00 */
[----:B------:R-:W3:Y:S04]  /*2e6a0*/  LDL.LU.64 R42, [R1+0xd80] ;  /* 0x000d8000012a7983 */ /* 0x000ee80000300a00 */
[----:B------:R-:W-:Y:S01]  /*2e6b0*/  STL.64 [R1+0xfc8], R66 ;  /* 0x000fc84201007387 */ /* 0x000fe20000100a00 */
[----:B--2---:R-:W-:-:S03]  /*2e6c0*/  IMAD.WIDE R60, R16, 0x4, R34 ;  /* 0x00000004103c7825 */ /* 0x004fc600078e0222 */
[----:B------:R-:W-:Y:S04]  /*2e6d0*/  STL.64 [R1+0x10c0], R64 ;  /* 0x0010c04001007387 */ /* 0x000fe80000100a00 */
[----:B------:R-:W2:Y:S01]  /*2e6e0*/  LDL.LU.64 R50, [R1+0x2198] ;  /* 0x0021980001327983 */ /* 0x000ea20000300a00 */
[----:B----4-:R-:W-:-:S03]  /*2e6f0*/  IMAD.WIDE R58, R16, 0x4, R32 ;  /* 0x00000004103a7825 */ /* 0x010fc600078e0220 */
[----:B------:R-:W4:Y:S04]  /*2e700*/  LDL.LU.64 R34, [R1+0xd78] ;  /* 0x000d780001227983 */ /* 0x000f280000300a00 */
[----:B------:R-:W-:Y:S04]  /*2e710*/  STL.64 [R1+0x10b8], R62 ;  /* 0x0010b83e01007387 */ /* 0x000fe80000100a00 */
[----:B------:R-:W4:Y:S04]  /*2e720*/  LDL.LU.64 R48, [R1+0x2190] ;  /* 0x0021900001307983 */ /* 0x000f280000300a00 */
[----:B------:R-:W4:Y:S01]  /*2e730*/  LDL.LU.64 R32, [R1+0xd70] ;  /* 0x000d700001207983 */ /* 0x000f220000300a00 */
[----:B------:R-:W-:-:S03]  /*2e740*/  IMAD.WIDE R56, R16, 0x4, R30 ;  /* 0x0000000410387825 */ /* 0x000fc600078e021e */
[----:B------:R-:W-:Y:S04]  /*2e750*/  STL.64 [R1+0x32e8], R60 ;  /* 0x0032e83c01007387 */ /* 0x000fe80000100a00 */
[----:B------:R1:W-:Y:S01]  /*2e760*/  LDGSTS.E [R0+0x38e00], desc[UR34][R68.64], P0 ;  /* 0x38e0000044007fae */ /* 0x0003e20008121862 */
[----:B------:R-:W-:-:S03]  /*2e770*/  IMAD.WIDE R54, R16, 0x4, R28 ;  /* 0x0000000410367825 */ /* 0x000fc600078e021c */
[----:B------:R-:W-:Y:S04]  /*2e780*/  LDGSTS.E [R0+0x38e80], desc[UR34][R66.64], P2 ;  /* 0x38e8000042007fae */ /* 0x000fe80009121862 */
[----:B------:R-:W-:Y:S04]  /*2e790*/  LDGSTS.E [R0+0x39600], desc[UR34][R64.64], P0 ;  /* 0x3960000040007fae */ /* 0x000fe80008121862 */
[----:B------:R-:W-:Y:S01]  /*2e7a0*/  LDGSTS.E [R0+0x39680], desc[UR34][R62.64], P2 ;  /* 0x396800003e007fae */ /* 0x000fe20009121862 */
[----:B------:R-:W-:-:S03]  /*2e7b0*/  IMAD.WIDE R52, R16, 0x4, R40 ;  /* 0x0000000410347825 */ /* 0x000fc600078e0228 */
[----:B------:R-:W4:Y:S04]  /*2e7c0*/  LDL.LU.64 R40, [R1+0x2188] ;  /* 0x0021880001287983 */ /* 0x000f280000300a00 */
[----:B------:R-:W4:Y:S01]  /*2e7d0*/  LDL.LU.64 R30, [R1+0xd68] ;  /* 0x000d6800011e7983 */ /* 0x000f220000300a00 */
[----:B------:R-:W-:-:S03]  /*2e7e0*/  IMAD.WIDE R46, R16, 0x4, R26 ;  /* 0x00000004102e7825 */ /* 0x000fc600078e021a */
[----:B------:R-:W-:Y:S04]  /*2e7f0*/  STL.64 [R1+0x32e0], R58 ;  /* 0x0032e03a01007387 */ /* 0x000fe80000100a00 */
[----:B------:R-:W4:Y:S04]  /*2e800*/  LDL.LU.64 R28, [R1+0x2180] ;  /* 0x00218000011c7983 */ /* 0x000f280000300a00 */
[----:B------:R-:W4:Y:S04]  /*2e810*/  LDL.LU.64 R26, [R1+0xd60] ;  /* 0x000d6000011a7983 */ /* 0x000f280000300a00 */
[----:B------:R-:W-:Y:S04]  /*2e820*/  STL.64 [R1+0x3310], R56 ;  /* 0x0033103801007387 */ /* 0x000fe80000100a00 */
        /* <DEDUP_REMOVED lines=8> */
[----:B------:R-:W4:Y:S04]  /*2e8b0*/  LDL.LU.64 R14, [R1+0xd58] ;  /* 0x000d5800010e7983 */ /* 0x000f280000300a00 */
[----:B------:R-:W-:Y:S04]  /*2e8c0*/  STL.64 [R1+0x3308], R54 ;  /* 0x0033083601007387 */ /* 0x000fe80000100a00 */
[----:B------:R-:W4:Y:S04]  /*2e8d0*/  LDL.LU.64 R12, [R1+0x2170] ;  /* 0x00217000010c7983 */ /* 0x000f280000300a00 */
[----:B------:R-:W4:Y:S04]  /*2e8e0*/  LDL.LU.64 R10, [R1+0xd50] ;  /* 0x000d5000010a7983 */ /* 0x000f280000300a00 */
[----:B------:R-:W-:Y:S04]  /*2e8f0*/  STL.64 [R1+0x33b8], R52 ;  /* 0x0033b83401007387 */ /* 0x000fe80000100a00 */
[----:B------:R-:W4:Y:S04]  /*2e900*/  LDL.LU.64 R8, [R1+0x2168] ;  /* 0x0021680001087983 */ /* 0x000f280000300a00 */
[----:B------:R-:W4:Y:S04]  /*2e910*/  LDL.LU.64 R6, [R1+0xd48] ;  /* 0x000d480001067983 */ /* 0x000f280000300a00 */
[----:B------:R1:W-:Y:S04]  /*2e920*/  STL.64 [R1+0x33b0], R46 ;  /* 0x0033b02e01007387 */ /* 0x0003e80000100a00 */
[----:B------:R-:W4:Y:S04]  /*2e930*/  LDL.LU.64 R4, [R1+0x2160] ;  /* 0x0021600001047983 */ /* 0x000f280000300a00 */
[----:B------:R-:W4:Y:S01]  /*2e940*/  LDL.LU.64 R2, [R1+0xc40] ;  /* 0x000c400001027983 */ /* 0x000f220000300a00 */
[----:B------:R-:W-:-:S04]  /*2e950*/  IMAD.WIDE R38, R16, 0x4, R38 ;  /* 0x0000000410267825 */ /* 0x000fc800078e0226 */
[C---:B---3--:R-:W-:Y:S01]  /*2e960*/  IMAD.WIDE R36, R16.reuse, 0x4, R36 ;  /* 0x0000000410247825 */ /* 0x048fe200078e0224 */
[----:B------:R-:W-:Y:S03]  /*2e970*/  STL.64 [R1+0x33d8], R44 ;  /* 0x0033d82c01007387 */ /* 0x000fe60000100a00 */
[C---:B------:R-:W-:Y:S01]  /*2e980*/  IMAD.WIDE R42, R16.reuse, 0x4, R42 ;  /* 0x00000004102a7825 */ /* 0x040fe200078e022a */
[----:B------:R3:W-:Y:S03]  /*2e990*/  STL.64 [R1+0x33d0], R38 ;  /* 0x0033d02601007387 */ /* 0x0007e60000100a00 */
[C---:B--2---:R-:W-:Y:S01]  /*2e9a0*/  IMAD.WIDE R50, R16.reuse, 0x4, R50 ;  /* 0x0000000410327825 */ /* 0x044fe200078e0232 */
[----:B------:R2:W-:Y:S03]  /*2e9b0*/  STL.64 [R1+0x3408], R36 ;  /* 0x0034082401007387 */ /* 0x0005e60000100a00 */
[C---:B----4-:R-:W-:Y:S01]  /*2e9c0*/  IMAD.WIDE R34, R16.reuse, 0x4, R34 ;  /* 0x0000000410227825 */ /* 0x050fe200078e0222 */
[----:B------:R4:W-:Y:S03]  /*2e9d0*/  STL.64 [R1+0x3400], R42 ;  /* 0x0034002a01007387 */ /* 0x0009e60000100a00 */
[C---:B------:R-:W-:Y:S01]  /*2e9e0*/  IMAD.WIDE R48, R16.reuse, 0x4, R48 ;  /* 0x0000000410307825 */ /* 0x040fe200078e0230 */
[----:B------:R-:W-:Y:S03]  /*2e9f0*/  STL.64 [R1+0x3448], R50 ;  /* 0x0034483201007387 */ /* 0x000fe60000100a00 */
[C---:B------:R-:W-:Y:S01]  /*2ea00*/  IMAD.WIDE R32, R16.reuse, 0x4, R32 ;  /* 0x0000000410207825 */ /* 0x040fe200078e0220 */
[----:B------:R4:W-:Y:S04]  /*2ea10*/  STL.64 [R1+0x3440], R34 ;  /* 0x0034402201007387 */ /* 0x0009e80000100a00 */
[----:B------:R-:W-:Y:S04]  /*2ea20*/  STL.64 [R1+0x3468], R48 ;  /* 0x0034683001007387 */ /* 0x000fe80000100a00 */
[----:B------:R4:W-:Y:S01]  /*2ea30*/  STL.64 [R1+0x3460], R32 ;  /* 0x0034602001007387 */ /* 0x0009e20000100a00 */
[----:B------:R-:W-:-:S03]  /*2ea40*/  IMAD.WIDE R40, R16, 0x4, R40 ;  /* 0x0000000410287825 */ /* 0x000fc600078e0228 */
[----:B------:R-:W-:Y:S01]  /*2ea50*/  LDGSTS.E [R0+0x3b600], desc[UR34][R44.64], P0 ;  /* 0x3b6000002c007fae */ /* 0x000fe20008121862 */
[----:B------:R-:W-:-:S03]  /*2ea60*/  IMAD.WIDE R30, R16, 0x4, R30 ;  /* 0x00000004101e7825 */ /* 0x000fc600078e021e */
[----:B------:R4:W-:Y:S01]  /*2ea70*/  STL.64 [R1+0x3478], R40 ;  /* 0x0034782801007387 */ /* 0x0009e20000100a00 */
[----:B------:R-:W-:-:S03]  /*2ea80*/  IMAD.WIDE R28, R16, 0x4, R28 ;  /* 0x00000004101c7825 */ /* 0x000fc600078e021c */
[----:B------:R4:W-:Y:S01]  /*2ea90*/  STL.64 [R1+0x3470], R30 ;  /* 0x0034701e01007387 */ /* 0x0009e20000100a00 */
[----:B------:R-:W-:-:S03]  /*2eaa0*/  IMAD.WIDE R26, R16, 0x4, R26 ;  /* 0x00000004101a7825 */ /* 0x000fc600078e021a */
[----:B------:R4:W-:Y:S04]  /*2eab0*/  STL.64 [R1+0x3498], R28 ;  /* 0x0034981c01007387 */ /* 0x0009e80000100a00 */
        /* <DEDUP_REMOVED lines=16> */
[----:B------:R-:W-:Y:S03]  /*2ebc0*/  STL.64 [R1+0x39f0], R14 ;  /* 0x0039f00e01007387 */ /* 0x000fe60000100a00 */
        /* <DEDUP_REMOVED lines=9> */
[----:B------:R-:W-:Y:S04]  /*2ec60*/  STL.64 [R1+0x39c8], R4 ;  /* 0x0039c80401007387 */ /* 0x000fe80000100a00 */
[----:B------:R4:W-:Y:S04]  /*2ec70*/  STL.64 [R1+0x39c0], R2 ;  /* 0x0039c00201007387 */ /* 0x0009e80000100a00 */
[----:B-1----:R-:W4:Y:S04]  /*2ec80*/  LDL.LU.64 R46, [R1+0x2330] ;  /* 0x00233000012e7983 */ /* 0x002f280000300a00 */
[----:B---3--:R-:W3:Y:S04]  /*2ec90*/  LDL.LU.64 R38, [R1+0xd40] ;  /* 0x000d400001267983 */ /* 0x008ee80000300a00 */
[----:B------:R-:W3:Y:S04]  /*2eca0*/  LDL.LU.64 R44, [R1+0x2338] ;  /* 0x00233800012c7983 */ /* 0x000ee80000300a00 */
[----:B--2---:R-:W2:Y:S04]  /*2ecb0*/  LDL.LU.64 R36, [R1+0xd38] ;  /* 0x000d380001247983 */ /* 0x004ea80000300a00 */
[----:B----4-:R-:W4:Y:S04]  /*2ecc0*/  LDL.LU.64 R42, [R1+0x2340] ;  /* 0x00234000012a7983 */ /* 0x010f280000300a00 */
[----:B------:R-:W4:Y:S04]  /*2ecd0*/  LDL.LU.64 R34, [R1+0xd30] ;  /* 0x000d300001227983 */ /* 0x000f280000300a00 */
[----:B------:R-:W4:Y:S04]  /*2ece0*/  LDL.LU.64 R32, [R1+0x2348] ;  /* 0x0023480001207983 */ /* 0x000f280000300a00 */
        /* <DEDUP_REMOVED lines=8> */
[----:B------:R-:W4:Y:S04]  /*2ed70*/  LDL.LU.64 R24, [R1+0x2468] ;  /* 0x0024680001187983 */ /* 0x000f280000300a00 */
[----:B------:R-:W-:Y:S04]  /*2ed80*/  LDGSTS.E [R0+0x3ee80], desc[UR34][R10.64], P2 ;  /* 0x3ee800000a007fae */ /* 0x000fe80009121862 */
[----:B------:R-:W-:Y:S04]  /*2ed90*/  LDGSTS.E [R0+0x3f600], desc[UR34][R8.64], P0 ;  /* 0x3f60000008007fae */ /* 0x000fe80008121862 */
[----:B------:R-:W-:Y:S04]  /*2eda0*/  LDGSTS.E [R0+0x3f680], desc[UR34][R6.64], P2 ;  /* 0x3f68000006007fae */ /* 0x000fe80009121862 */
[----:B------:R-:W-:Y:S04]  /*2edb0*/  LDGSTS.E [R0+0x3fe00], desc[UR34][R4.64], P0 ;  /* 0x3fe0000004007fae */ /* 0x000fe80008121862 */
[----:B------:R1:W-:Y:S01]  /*2edc0*/  LDGSTS.E [R0+0x3fe80], desc[UR34][R2.64], P2 ;  /* 0x3fe8000002007fae */ /* 0x0003e20009121862 */
[----:B---3--:R-:W-:-:S03]  /*2edd0*/  IMAD.WIDE R156, R16, 0x4, R38 ;  /* 0x00000004109c7825 */ /* 0x008fc600078e0226 */
[----:B------:R-:W3:Y:S01]  /*2ede0*/  LDL.LU.64 R38, [R1+0xd10] ;  /* 0x000d100001267983 */ /* 0x000ee20000300a00 */
[----:B------:R-:W-:-:S04]  /*2edf0*/  IMAD.WIDE R158, R16, 0x4, R44 ;  /* 0x00000004109e7825 */ /* 0x000fc800078e022c */
[C---:B--2---:R-:W-:Y:S02]  /*2ee00*/  IMAD.WIDE R160, R16.reuse, 0x4, R36 ;  /* 0x0000000410a07825 */ /* 0x044fe400078e0224 */
[----:B------:R-:W2:Y:S02]  /*2ee10*/  LDL.LU.64 R36, [R1+0x2460] ;  /* 0x0024600001247983 */ /* 0x000ea40000300a00 */
[C---:B----4-:R-:W-:Y:S02]  /*2ee20*/  IMAD.WIDE R162, R16.reuse, 0x4, R42 ;  /* 0x0000000410a27825 */ /* 0x050fe400078e022a */
[----:B------:R-:W4:Y:S02]  /*2ee30*/  LDL.LU.64 R42, [R1+0xd08] ;  /* 0x000d0800012a7983 */ /* 0x000f240000300a00 */
[C---:B------:R-:W-:Y:S02]  /*2ee40*/  IMAD.WIDE R164, R16.reuse, 0x4, R34 ;  /* 0x0000000410a47825 */ /* 0x040fe400078e0222 */
[----:B------:R1:W-:Y:S02]  /*2ee50*/  STL.64 [R1+0xc40], R156 ;  /* 0x000c409c01007387 */ /* 0x0003e40000100a00 */
[----:B------:R-:W-:-:S02]  /*2ee60*/  IMAD.WIDE R250, R16, 0x4, R32 ;  /* 0x0000000410fa7825 */ /* 0x000fc400078e0220 */
[----:B------:R-:W4:Y:S02]  /*2ee70*/  LDL.LU.64 R34, [R1+0x2408] ;  /* 0x0024080001227983 */ /* 0x000f240000300a00 */
[C---:B------:R-:W-:Y:S02]  /*2ee80*/  IMAD.WIDE R246, R16.reuse, 0x4, R40 ;  /* 0x0000000410f67825 */ /* 0x040fe400078e0228 */
[----:B------:R1:W-:Y:S04]  /*2ee90*/  STL.64 [R1+0xd40], R158 ;  /* 0x000d409e01007387 */ /* 0x0003e80000100a00 */
[----:B------:R-:W4:Y:S01]  /*2eea0*/  LDL.LU.64 R32, [R1+0xd00] ;  /* 0x000d000001207983 */ /* 0x000f220000300a00 */
[----:B------:R-:W-:-:S03]  /*2eeb0*/  IMAD.WIDE R244, R16, 0x4, R30 ;  /* 0x0000000410f47825 */ /* 0x000fc600078e021e */
[----:B------:R1:W-:Y:S04]  /*2eec0*/  STL.64 [R1+0xd38], R160 ;  /* 0x000d38a001007387 */ /* 0x0003e80000100a00 */
[----:B------:R-:W4:Y:S01]  /*2eed0*/  LDL.LU.64 R40, [R1+0x2400] ;  /* 0x0024000001287983 */ /* 0x000f220000300a00 */
[----:B------:R-:W-:-:S03]  /*2eee0*/  IMAD.WIDE R238, R16, 0x4, R28 ;  /* 0x0000000410ee7825 */ /* 0x000fc600078e021c */
[----:B------:R1:W-:Y:S04]  /*2eef0*/  STL.64 [R1+0xd48], R162 ;  /* 0x000d48a201007387 */ /* 0x0003e80000100a00 */
[----:B------:R-:W4:Y:S01]  /*2ef00*/  LDL.LU.64 R30, [R1+0xcf8] ;  /* 0x000cf800011e7983 */ /* 0x000f220000300a00 */
[----:B------:R-:W-:-:S03]  /*2ef10*/  IMAD.WIDE R236, R16, 0x4, R26 ;  /* 0x0000000410ec7825 */ /* 0x000fc600078e021a */
[----:B------:R1:W-:Y:S01]  /*2ef20*/  STL.64 [R1+0xd30], R164 ;  /* 0x000d30a401007387 */ /* 0x0003e20000100a00 */
        /* <DEDUP_REMOVED lines=8> */
[----:B------:R-:W4:Y:S04]  /*2efb0*/  LDL.LU.64 R24, [R1+0xce8] ;  /* 0x000ce80001187983 */ /* 0x000f280000300a00 */
[----:B------:R-:W-:Y:S01]  /*2efc0*/  STL.64 [R1+0xd20], R238 ;  /* 0x000d20ee01007387 */ /* 0x000fe20000100a00 */
[----:B---3--:R-:W-:-:S03]  /*2efd0*/  IMAD.WIDE R230, R16, 0x4, R38 ;  /* 0x0000000410e67825 */ /* 0x008fc600078e0226 */
[----:B------:R-:W3:Y:S04]  /*2efe0*/  LDL.LU.64 R38, [R1+0x23e8] ;  /* 0x0023e80001267983 */ /* 0x000ee80000300a00 */
[----:B------:R-:W-:Y:S01]  /*2eff0*/  STL.64 [R1+0xd60], R236 ;  /* 0x000d60ec01007387 */ /* 0x000fe20000100a00 */
[----:B--2---:R-:W-:-:S03]  /*2f000*/  IMAD.WIDE R228, R16, 0x4, R36 ;  /* 0x0000000410e47825 */ /* 0x004fc600078e0224 */
[----:B------:R-:W2:Y:S04]  /*2f010*/  LDL.LU.64 R36, [R1+0xce0] ;  /* 0x000ce00001247983 */ /* 0x000ea80000300a00 */
[----:B------:R-:W-:Y:S01]  /*2f020*/  STL.64 [R1+0xd18], R234 ;  /* 0x000d18ea01007387 */ /* 0x000fe20000100a00 */
[----:B----4-:R-:W-:-:S03]  /*2f030*/  IMAD.WIDE R222, R16, 0x4, R42 ;  /* 0x0000000410de7825 */ /* 0x010fc600078e022a */
        /* <DEDUP_REMOVED lines=20> */
[----:B------:R-:W4:Y:S01]  /*2f180*/  LDL.LU.64 R42, [R1+0xcc0] ;  /* 0x000cc000012a7983 */ /* 0x000f220000300a00 */
[----:B------:R-:W-:-:S03]  /*2f190*/  IMAD.WIDE R206, R16, 0x4, R24 ;  /* 0x0000000410ce7825 */ /* 0x000fc600078e0218 */
[----:B------:R-:W-:Y:S04]  /*2f1a0*/  STL.64 [R1+0xcf8], R214 ;  /* 0x000cf8d601007387 */ /* 0x000fe80000100a00 */
[----:B------:R-:W4:Y:S01]  /*2f1b0*/  LDL.LU.64 R24, [R1+0x23c0] ;  /* 0x0023c00001187983 */ /* 0x000f220000300a00 */
[----:B------:R-:W-:-:S03]  /*2f1c0*/  IMAD.WIDE R208, R16, 0x4, R56 ;  /* 0x0000000410d07825 */ /* 0x000fc600078e0238 */
[----:B------:R-:W-:Y:S04]  /*2f1d0*/  STL.64 [R1+0xd88], R212 ;  /* 0x000d88d401007387 */ /* 0x000fe80000100a00 */
[----:B------:R-:W4:Y:S04]  /*2f1e0*/  LDL.LU.64 R56, [R1+0xcb8] ;  /* 0x000cb80001387983 */ /* 0x000f280000300a00 */
[----:B------:R-:W-:Y:S01]  /*2f1f0*/  STL.64 [R1+0xcf0], R210 ;  /* 0x000cf0d201007387 */ /* 0x000fe20000100a00 */
[----:B---3--:R-:W-:-:S03]  /*2f200*/  IMAD.WIDE R204, R16, 0x4, R38 ;  /* 0x0000000410cc7825 */ /* 0x008fc600078e0226 */
[----:B------:R-:W3:Y:S01]  /*2f210*/  LDL.LU.64 R38, [R1+0x23b8] ;  /* 0x0023b80001267983 */ /* 0x000ee20000300a00 */
[----:B--2---:R-:W-:-:S03]  /*2f220*/  IMAD.WIDE R202, R16, 0x4, R36 ;  /* 0x0000000410ca7825 */ /* 0x004fc600078e0224 */
[----:B------:R-:W2:Y:S04]  /*2f230*/  LDL.LU.64 R36, [R1+0xcb0] ;  /* 0x000cb00001247983 */ /* 0x000ea80000300a00 */
        /* <DEDUP_REMOVED lines=28> */
[----:B-1----:R-:W-:-:S03]  /*2f400*/  IMAD.WIDE R2, R16, 0x4, R46 ;  /* 0x0000000410027825 */ /* 0x002fc600078e022e */
[----:B------:R-:W-:Y:S04]  /*2f410*/  STL.64 [R1+0xdb8], R188 ;  /* 0x000db8bc01007387 */ /* 0x000fe80000100a00 */
[----:B------:R1:W-:Y:S04]  /*2f420*/  STL.64 [R1+0xcc0], R74 ;  /* 0x000cc04a01007387 */ /* 0x0003e80000100a00 */
[----:B------:R-:W4:Y:S04]  /*2f430*/  LDL.LU.64 R46, [R1+0x2390] ;  /* 0x00239000012e7983 */ /* 0x000f280000300a00 */
        /* <DEDUP_REMOVED lines=38> */
[----:B------:R1:W-:Y:S01]  /*2f6a0*/  LDGSTS.E [R248+0x38f80], desc[UR34][R68.64], P2 ;  /* 0x38f8000044f87fae */ /* 0x0003e20009121862 */
[----:B---3--:R-:W-:-:S05]  /*2f6b0*/  IMAD.WIDE R66, R16, 0x4, R38 ;  /* 0x0000000410427825 */ /* 0x008fca00078e0226 */
[----:B------:R-:W-:Y:S01]  /*2f6c0*/  STL.64 [R1+0xec8], R66 ;  /* 0x000ec84201007387 */ /* 0x000fe20000100a00 */
[----:B--2---:R-:W-:-:S03]  /*2f6d0*/  IMAD.WIDE R64, R16, 0x4, R36 ;  /* 0x0000000410407825 */ /* 0x004fc600078e0224 */
[----:B------:R-:W2:Y:S04]  /*2f6e0*/  LDL.LU.64 R42, [R1+0x2388] ;  /* 0x00238800012a7983 */ /* 0x000ea80000300a00 */
[----:B------:R-:W-:Y:S04]  /*2f6f0*/  LDGSTS.E [R248+0x39700], desc[UR34][R66.64], P0 ;  /* 0x3970000042f87fae */ /* 0x000fe80008121862 */
[----:B------:R3:W-:Y:S01]  /*2f700*/  LDGSTS.E [R248+0x39780], desc[UR34][R64.64], P2 ;  /* 0x3978000040f87fae */ /* 0x0007e20009121862 */
[----:B----4-:R-:W-:-:S05]  /*2f710*/  IMAD.WIDE R62, R16, 0x4, R34 ;  /* 0x00000004103e7825 */ /* 0x010fca00078e0222 */
[----:B------:R-:W-:Y:S01]  /*2f720*/  LDGSTS.E [R248+0x39f00], desc[UR34][R62.64], P0 ;  /* 0x39f000003ef87fae */ /* 0x000fe20008121862 */
[----:B------:R-:W-:-:S05]  /*2f730*/  IMAD.WIDE R60, R16, 0x4, R32 ;  /* 0x00000004103c7825 */ /* 0x000fca00078e0220 */
[----:B------:R4:W-:Y:S01]  /*2f740*/  LDGSTS.E [R248+0x39f80], desc[UR34][R60.64], P2 ;  /* 0x39f800003cf87fae */ /* 0x0009e20009121862 */
[----:B------:R-:W-:-:S03]  /*2f750*/  IMAD.WIDE R58, R16, 0x4, R40 ;  /* 0x00000004103a7825 */ /* 0x000fc600078e0228 */
[----:B------:R-:W3:Y:S04]  /*2f760*/  LDL.LU.64 R40, [R1+0xc80] ;  /* 0x000c800001287983 */ /* 0x000ee80000300a00 */
[----:B------:R1:W-:Y:S04]  /*2f770*/  STL.64 [R1+0xcb0], R64 ;  /* 0x000cb04001007387 */ /* 0x0003e80000100a00 */
[----:B------:R-:W4:Y:S04]  /*2f780*/  LDL.LU.64 R38, [R1+0x2380] ;  /* 0x0023800001267983 */ /* 0x000f280000300a00 */
[----:B------:R-:W4:Y:S01]  /*2f790*/  LDL.LU.64 R36, [R1+0xc78] ;  /* 0x000c780001247983 */ /* 0x000f220000300a00 */
[----:B------:R-:W-:-:S03]  /*2f7a0*/  IMAD.WIDE R56, R16, 0x4, R30 ;  /* 0x0000000410387825 */ /* 0x000fc600078e021e */
[----:B------:R-:W-:Y:S04]  /*2f7b0*/  STL.64 [R1+0xed8], R62 ;  /* 0x000ed83e01007387 */ /* 0x000fe80000100a00 */
[----:B------:R-:W4:Y:S01]  /*2f7c0*/  LDL.LU.64 R34, [R1+0x2378] ;  /* 0x0023780001227983 */ /* 0x000f220000300a00 */
[----:B------:R-:W-:-:S03]  /*2f7d0*/  IMAD.WIDE R54, R16, 0x4, R28 ;  /* 0x0000000410367825 */ /* 0x000fc600078e021c */
[----:B------:R-:W4:Y:S04]  /*2f7e0*/  LDL.LU.64 R32, [R1+0xc70] ;  /* 0x000c700001207983 */ /* 0x000f280000300a00 */
[----:B------:R1:W-:Y:S01]  /*2f7f0*/  STL.64 [R1+0xca8], R60 ;  /* 0x000ca83c01007387 */ /* 0x0003e20000100a00 */
[----:B------:R-:W-:-:S03]  /*2f800*/  IMAD.WIDE R52, R16, 0x4, R26 ;  /* 0x0000000410347825 */ /* 0x000fc600078e021a */
        /* <DEDUP_REMOVED lines=12> */
[----:B------:R-:W-:Y:S04]  /*2f8d0*/  STL.64 [R1+0xc98], R52 ;  /* 0x000c983401007387 */ /* 0x000fe80000100a00 */
[----:B------:R-:W4:Y:S04]  /*2f8e0*/  LDL.LU.64 R6, [R1+0x2350] ;  /* 0x0023500001067983 */ /* 0x000f280000300a00 */
[----:B------:R-:W4:Y:S01]  /*2f8f0*/  LDL.LU.64 R4, [R1+0xc48] ;  /* 0x000c480001047983 */ /* 0x000f220000300a00 */
[----:B------:R-:W-:-:S04]  /*2f900*/  IMAD.WIDE R48, R16, 0x4, R48 ;  /* 0x0000000410307825 */ /* 0x000fc800078e0230 */
[C---:B------:R-:W-:Y:S01]  /*2f910*/  IMAD.WIDE R46, R16.reuse, 0x4, R46 ;  /* 0x00000004102e7825 */ /* 0x040fe200078e022e */
[----:B------:R-:W-:Y:S03]  /*2f920*/  STL.64 [R1+0x31c8], R50 ;  /* 0x0031c83201007387 */ /* 0x000fe60000100a00 */
[C---:B------:R-:W-:Y:S01]  /*2f930*/  IMAD.WIDE R44, R16.reuse, 0x4, R44 ;  /* 0x00000004102c7825 */ /* 0x040fe200078e022c */
[----:B------:R-:W-:Y:S04]  /*2f940*/  STL.64 [R1+0xc90], R48 ;  /* 0x000c903001007387 */ /* 0x000fe80000100a00 */
[----:B------:R-:W-:Y:S04]  /*2f950*/  STL.64 [R1+0x31f0], R46 ;  /* 0x0031f02e01007387 */ /* 0x000fe80000100a00 */
        /* <DEDUP_REMOVED lines=9> */
[----:B--2---:R-:W-:-:S05]  /*2f9f0*/  IMAD.WIDE R42, R16, 0x4, R42 ;  /* 0x00000004102a7825 */ /* 0x004fca00078e022a */
[----:B------:R-:W-:Y:S04]  /*2fa00*/  STL.64 [R1+0x32b8], R42 ;  /* 0x0032b82a01007387 */ /* 0x000fe80000100a00 */
[----:B------:R-:W-:Y:S01]  /*2fa10*/  LDGSTS.E [R248+0x3c700], desc[UR34][R42.64], P0 ;  /* 0x3c7000002af87fae */ /* 0x000fe20008121862 */
[----:B---3--:R-:W-:-:S04]  /*2fa20*/  IMAD.WIDE R40, R16, 0x4, R40 ;  /* 0x0000000410287825 */ /* 0x008fc800078e0228 */
[C---:B----4-:R-:W-:Y:S01]  /*2fa30*/  IMAD.WIDE R38, R16.reuse, 0x4, R38 ;  /* 0x0000000410267825 */ /* 0x050fe200078e0226 */
        /* <DEDUP_REMOVED lines=23> */
[----:B------:R-:W-:Y:S01]  /*2fbb0*/  STL.64 [R1+0xc58], R8 ;  /* 0x000c580801007387 */ /* 0x000fe20000100a00 */
[----:B------:R-:W-:-:S03]  /*2fbc0*/  IMAD.WIDE R6, R16, 0x4, R6 ;  /* 0x0000000410067825 */ /* 0x000fc600078e0206 */
[----:B------:R-:W5:Y:S01]  /*2fbd0*/  LDL.LU.64 R156, [R1+0x55f8] ;  /* 0x0055f800019c7983 */ /* 0x000f620000300a00 */
[----:B------:R-:W-:-:S03]  /*2fbe0*/  IMAD.WIDE R4, R16, 0x4, R4 ;  /* 0x0000000410047825 */ /* 0x000fc600078e0204 */
[----:B------:R2:W-:Y:S04]  /*2fbf0*/  STL.64 [R1+0xc50], R6 ;  /* 0x000c500601007387 */ /* 0x0005e80000100a00 */
[----:B------:R-:W5:Y:S04]  /*2fc00*/  LDL.LU.64 R158, [R1+0x55f0] ;  /* 0x0055f000019e7983 */ /* 0x000f680000300a00 */
[----:B------:R3:W-:Y:S04]  /*2fc10*/  STL.64 [R1+0xc48], R4 ;  /* 0x000c480401007387 */ /* 0x0007e80000100a00 */
[----:B------:R-:W5:Y:S04]  /*2fc20*/  LDL.LU.64 R160, [R1+0x55e8] ;  /* 0x0055e80001a07983 */ /* 0x000f680000300a00 */
[----:B------:R-:W5:Y:S04]  /*2fc30*/  LDL.LU.64 R162, [R1+0x55e0] ;  /* 0x0055e00001a27983 */ /* 0x000f680000300a00 */
[----:B------:R-:W5:Y:S04]  /*2fc40*/  LDL.LU.64 R164, [R1+0x55d8] ;  /* 0x0055d80001a47983 */ /* 0x000f680000300a00 */
[----:B------:R4:W-:Y:S04]  /*2fc50*/  STL [R1+0x250], RZ ;  /* 0x000250ff01007387 */ /* 0x0009e80000100800 */
        /* <DEDUP_REMOVED lines=363> */
[----:B------:R4:W-:Y:S04]  /*31310*/  STL [R1], RZ ;  /* 0x000000ff01007387 */ /* 0x0009e80000100800 */
        /* <DEDUP_REMOVED lines=1348> */
[----:B------:R-:W-:Y:S04]  /*36760*/  LDGSTS.E [R248+0x3c780], desc[UR34][R40.64], P2 ;  /* 0x3c78000028f87fae */ /* 0x000fe80009121862 */
[----:B------:R-:W-:Y:S04]  /*36770*/  LDGSTS.E [R248+0x3cf00], desc[UR34][R38.64], P0 ;  /* 0x3cf0000026f87fae */ /* 0x000fe80008121862 */
[----:B------:R-:W-:Y:S04]  /*36780*/  LDGSTS.E [R248+0x3cf80], desc[UR34][R36.64], P2 ;  /* 0x3cf8000024f87fae */ /* 0x000fe80009121862 */
[----:B------:R-:W-:Y:S04]  /*36790*/  LDGSTS.E [R248+0x3d700], desc[UR34][R34.64], P0 ;  /* 0x3d70000022f87fae */ /* 0x000fe80008121862 */
[----:B------:R-:W-:Y:S04]  /*367a0*/  LDGSTS.E [R248+0x3d780], desc[UR34][R32.64], P2 ;  /* 0x3d78000020f87fae */ /* 0x000fe80009121862 */
[----:B------:R-:W-:Y:S01]  /*367b0*/  LDGSTS.E [R248+0x3df00], desc[UR34][R30.64], P0 ;  /* 0x3df000001ef87fae */ /* 0x000fe20008121862 */
[----:B------:R-:W-:-:S03]  /*367c0*/  UISETP.GE.AND UP0, UPT, UR8, 0x40, UPT ;  /* 0x000000400800788c */ /* 0x000fc6000bf06270 */
[----:B------:R-:W-:Y:S04]  /*367d0*/  LDGSTS.E [R248+0x3df80], desc[UR34][R28.64], P2 ;  /* 0x3df800001cf87fae */ /* 0x000fe80009121862 */
[----:B------:R-:W-:Y:S04]  /*367e0*/  LDGSTS.E [R248+0x3e700], desc[UR34][R26.64], P0 ;  /* 0x3e7000001af87fae */ /* 0x000fe80008121862 */
[----:B------:R-:W-:Y:S04]  /*367f0*/  LDGSTS.E [R248+0x3e780], desc[UR34][R24.64], P2 ;  /* 0x3e78000018f87fae */ /* 0x000fe80009121862 */
[----:B------:R-:W-:Y:S04]  /*36800*/  LDGSTS.E [R248+0x3ef00], desc[UR34][R14.64], P0 ;  /* 0x3ef000000ef87fae */ /* 0x000fe80008121862 */
[----:B------:R-:W-:Y:S04]  /*36810*/  LDGSTS.E [R248+0x3ef80], desc[UR34][R12.64], P2 ;  /* 0x3ef800000cf87fae */ /* 0x000fe80009121862 */
[----:B------:R-:W-:Y:S01]  /*36820*/  LDGSTS.E [R248+0x3f700], desc[UR34][R10.64], P0 ;  /* 0x3f7000000af87fae */ /* 0x000fe20008121862 */
[----:B------:R-:W-:-:S03]  /*36830*/  CS2R R72, SRZ ;  /* 0x0000000000487805 */ /* 0x000fc6000001ff00 */
[----:B------:R-:W-:Y:S01]  /*36840*/  LDGSTS.E [R248+0x3f780], desc[UR34][R8.64], P2 ;  /* 0x3f78000008f87fae */ /* 0x000fe20009121862 */
[----:B-1----:R-:W-:Y:S02]  /*36850*/  CS2R R74, SRZ ;  /* 0x00000000004a7805 */ /* 0x002fe4000001ff00 */
[----:B------:R-:W-:Y:S01]  /*36860*/  CS2R R68, SRZ ;  /* 0x0000000000447805 */ /* 0x000fe2000001ff00 */
[----:B------:R2:W-:Y:S01]  /*36870*/  LDGSTS.E [R248+0x3ff00], desc[UR34][R6.64], P0 ;  /* 0x3ff0000006f87fae */ /* 0x0005e20008121862 */
[----:B------:R-:W-:Y:S02]  /*36880*/  CS2R R70, SRZ ;  /* 0x0000000000467805 */ /* 0x000fe4000001ff00 */
[----:B------:R-:W-:Y:S02]  /*36890*/  CS2R R64, SRZ ;  /* 0x0000000000407805 */ /* 0x000fe4000001ff00 */
[----:B------:R-:W-:Y:S01]  /*368a0*/  CS2R R66, SRZ ;  /* 0x0000000000427805 */ /* 0x000fe2000001ff00 */
[----:B------:R1:W-:Y:S01]  /*368b0*/  LDGSTS.E [R248+0x3ff80], desc[UR34][R4.64], P2 ;  /* 0x3ff8000004f87fae */ /* 0x0003e20009121862 */
[----:B------:R-:W-:-:S02]  /*368c0*/  CS2R R60, SRZ ;  /* 0x00000000003c7805 */ /* 0x000fc4000001ff00 */
[----:B------:R-:W-:Y:S02]  /*368d0*/  CS2R R62, SRZ ;  /* 0x00000000003e7805 */ /* 0x000fe4000001ff00 */
[----:B------:R-:W-:Y:S02]  /*368e0*/  CS2R R250, SRZ ;  /* 0x0000000000fa7805 */ /* 0x000fe4000001ff00 */
[----:B------:R-:W-:Y:S02]  /*368f0*/  CS2R R244, SRZ ;  /* 0x0000000000f47805 */ /* 0x000fe4000001ff00 */
[----:B------:R-:W-:Y:S02]  /*36900*/  CS2R R246, SRZ ;  /* 0x0000000000f67805 */ /* 0x000fe4000001ff00 */
[----:B------:R-:W-:Y:S02]  /*36910*/  CS2R R236, SRZ ;  /* 0x0000000000ec7805 */ /* 0x000fe4000001ff00 */
[----:B------:R-:W-:-:S02]  /*36920*/  CS2R R238, SRZ ;  /* 0x0000000000ee7805 */ /* 0x000fc4000001ff00 */
[----:B------:R-:W-:Y:S02]  /*36930*/  CS2R R232, SRZ ;  /* 0x0000000000e87805 */ /* 0x000fe4000001ff00 */
[----:B------:R-:W-:Y:S02]  /*36940*/  CS2R R234, SRZ ;  /* 0x0000000000ea7805 */ /* 0x000fe4000001ff00 */
[----:B--2---:R-:W-:Y:S02]  /*36950*/  CS2R R6, SRZ ;  /* 0x0000000000067805 */ /* 0x004fe4000001ff00 */
[----:B------:R-:W-:Y:S02]  /*36960*/  CS2R R8, SRZ ;  /* 0x0000000000087805 */ /* 0x000fe4000001ff00 */
[----:B-1----:R-:W-:Y:S02]  /*36970*/  CS2R R248, SRZ ;  /* 0x0000000000f87805 */ /* 0x002fe4000001ff00 */
[----:B---3--:R-:W-:-:S02]  /*36980*/  CS2R R4, SRZ ;  /* 0x0000000000047805 */ /* 0x008fc4000001ff00 */
        /* <DEDUP_REMOVED lines=21> */
[----:B------:R-:W-:Y:S01]  /*36ae0*/  PLOP3.LUT P0, PT, PT, PT, UP0, 0x40, 0x0 ;  /* 0x000000000000781c */ /* 0x000fe20003f0e808 */
[----:B------:R4:W-:Y:S01]  /*36af0*/  STL [R1+0x1f54], RZ ;  /* 0x001f54ff01007387 */ /* 0x0009e20000100800 */
[----:B------:R-:W-:Y:S02]  /*36b00*/  CS2R R228, SRZ ;  /* 0x0000000000e47805 */ /* 0x000fe4000001ff00 */
[----:B------:R-:W-:-:S02]  /*36b10*/  CS2R R230, SRZ ;  /* 0x0000000000e67805 */ /* 0x000fc4000001ff00 */
[----:B------:R-:W-:Y:S01]  /*36b20*/  CS2R R216, SRZ ;  /* 0x0000000000d87805 */ /* 0x000fe2000001ff00 */
[----:B------:R4:W-:Y:S01]  /*36b30*/  STL [R1+0x1f58], RZ ;  /* 0x001f58ff01007387 */ /* 0x0009e20000100800 */
[----:B------:R-:W-:Y:S02]  /*36b40*/  CS2R R218, SRZ ;  /* 0x0000000000da7805 */ /* 0x000fe4000001ff00 */
[----:B------:R-:W-:Y:S02]  /*36b50*/  CS2R R212, SRZ ;  /* 0x0000000000d47805 */ /* 0x000fe4000001ff00 */
[----:B------:R-:W-:Y:S01]  /*36b60*/  CS2R R214, SRZ ;  /* 0x0000000000d67805 */ /* 0x000fe2000001ff00 */
        /* <DEDUP_REMOVED lines=18> */
[----:B------:R-:W-:Y:S01]  /*36c90*/  CS2R R210, SRZ ;  /* 0x0000000000d27805 */ /* 0x000fe2000001ff00 */
        /* <DEDUP_REMOVED lines=208> */
[----:B------:R-:W0:Y:S01]  /*379a0*/  LDGDEPBAR ;  /* 0x00000000000079af */ /* 0x000e220000000000 */
[----:B------:R-:W-:Y:S05]  /*379b0*/  @P0 BRA `(.L_x_0) ;  /* 0x00000afc00140947 */ /* 0x000fea0003800000 */
[----:B------:R-:W2:Y:S04]  /*379c0*/  LDL.LU.64 R198, [R1+0x2c88] ;  /* 0x002c880001c67983 */ /* 0x000ea80000300a00 */
[----:B------:R-:W3:Y:S04]  /*379d0*/  LDL.LU.64 R192, [R1+0x2c90] ;  /* 0x002c900001c07983 */ /* 0x000ee80000300a00 */
[----:B------:R-:W4:Y:S04]  /*379e0*/  LDL.LU.64 R194, [R1+0x2c98] ;  /* 0x002c980001c27983 */ /* 0x000f280000300a00 */
[----:B------:R-:W4:Y:S04]  /*379f0*/  LDL.LU.64 R188, [R1+0x2ea0] ;  /* 0x002ea00001bc7983 */ /* 0x000f280000300a00 */
[----:B------:R-:W4:Y:S04]  /*37a00*/  LDL.LU.64 R190, [R1+0x2ea8] ;  /* 0x002ea80001be7983 */ /* 0x000f280000300a00 */
[----:B------:R-:W4:Y:S04]  /*37a10*/  LDL.LU.64 R220, [R1+0x2eb0] ;  /* 0x002eb00001dc7983 */ /* 0x000f280000300a00 */
[----:B------:R-:W4:Y:S04]  /*37a20*/  LDL.LU.64 R222, [R1+0x2eb8] ;  /* 0x002eb80001de7983 */ /* 0x000f280000300a00 */
[----:B------:R-:W4:Y:S04]  /*37a30*/  LDL.LU.64 R208, [R1+0x2ec0] ;  /* 0x002ec00001d07983 */ /* 0x000f280000300a00 */
[----:B------:R-:W4:Y:S01]  /*37a40*/  LDL.LU.64 R210, [R1+0x1248] ;  /* 0x0012480001d27983 */ /* 0x000f220000300a00 */
[----:B--2---:R-:W-:-:S03]  /*37a50*/  IMAD.MOV.U32 R0, RZ, RZ, R199 ;  /* 0x000000ffff007224 */ /* 0x004fc600078e00c7 */
[----:B------:R-:W-:Y:S04]  /*37a60*/  STL [R1+0x549c], R198 ;  /* 0x00549cc601007387 */ /* 0x000fe80000100800 */
[----:B------:R-:W2:Y:S04]  /*37a70*/  LDL.LU.64 R214, [R1+0x1240] ;  /* 0x0012400001d67983 */ /* 0x000ea80000300a00 */
[----:B------:R1:W-:Y:S04]  /*37a80*/  STL [R1+0x5498], R0 ;  /* 0x0054980001007387 */ /* 0x0003e80000100800 */
[----:B---3--:R-:W-:Y:S04]  /*37a90*/  STL [R1+0x54a4], R192 ;  /* 0x0054a4c001007387 */ /* 0x008fe80000100800 */
[----:B------:R-:W3:Y:S01]  /*37aa0*/  LDL.LU.64 R204, [R1+0x1238] ;  /* 0x0012380001cc7983 */ /* 0x000ee20000300a00 */
[----:B-1----:R-:W-:-:S03]  /*37ab0*/  IMAD.MOV.U32 R0, RZ, RZ, R193 ;  /* 0x000000ffff007224 */ /* 0x002fc600078e00c1 */
[----:B------:R-:W3:Y:S04]  /*37ac0*/  LDL.LU.64 R206, [R1+0x1230] ;  /* 0x0012300001ce7983 */ /* 0x000ee80000300a00 */
[----:B------:R1:W-:Y:S04]  /*37ad0*/  STL [R1+0x54a0], R0 ;  /* 0x0054a00001007387 */ /* 0x0003e80000100800 */
[----:B----4-:R-:W-:Y:S04]  /*37ae0*/  STL [R1+0x54ac], R194 ;  /* 0x0054acc201007387 */ /* 0x010fe80000100800 */
[----:B------:R-:W4:Y:S01]  /*37af0*/  LDL.LU.64 R200, [R1+0x1228] ;  /* 0x0012280001c87983 */ /* 0x000f220000300a00 */
[----:B-1----:R-:W-:-:S03]  /*37b00*/  IMAD.MOV.U32 R0, RZ, RZ, R195 ;  /* 0x000000ffff007224 */ /* 0x002fc600078e00c3 */
[----:B------:R-:W4:Y:S04]  /*37b10*/  LDL.LU.64 R202, [R1+0x1220] ;  /* 0x0012200001ca7983 */ /* 0x000f280000300a00 */
[----:B------:R1:W-:Y:S04]  /*37b20*/  STL [R1+0x54a8], R0 ;  /* 0x0054a80001007387 */ /* 0x0003e80000100800 */
[----:B------:R-:W-:Y:S04]  /*37b30*/  STL [R1+0x54b4], R188 ;  /* 0x0054b4bc01007387 */ /* 0x000fe80000100800 */
[----:B------:R-:W4:Y:S01]  /*37b40*/  LDL.LU.64 R196, [R1+0x10c8] ;  /* 0x0010c80001c47983 */ /* 0x000f220000300a00 */
[----:B-1----:R-:W-:-:S03]  /*37b50*/  IMAD.MOV.U32 R0, RZ, RZ, R189 ;  /* 0x000000ffff007224 */ /* 0x002fc600078e00bd */
[----:B------:R-:W4:Y:S04]  /*37b60*/  LDL.LU.64 R198, [R1+0xb00] ;  /* 0x000b000001c67983 */ /* 0x000f280000300a00 */
[----:B------:R1:W-:Y:S04]  /*37b70*/  STL [R1+0x54b0], R0 ;  /* 0x0054b00001007387 */ /* 0x0003e80000100800 */
[----:B------:R-:W-:Y:S04]  /*37b80*/  STL [R1+0x54bc], R190 ;  /* 0x0054bcbe01007387 */ /* 0x000fe80000100800 */
[----:B------:R-:W4:Y:S01]  /*37b90*/  LDL.LU.64 R192, [R1+0xaf8] ;  /* 0x000af80001c07983 */ /* 0x000f220000300a00 */
[----:B-1----:R-:W-:-:S03]  /*37ba0*/  MOV R0, R191 ;  /* 0x000000bf00007202 */ /* 0x002fc60000000f00 */
[----:B------:R-:W4:Y:S04]  /*37bb0*/  LDL.LU.64 R194, [R1+0xaf0] ;  /* 0x000af00001c27983 */ /* 0x000f280000300a00 */
[----:B------:R1:W-:Y:S04]  /*37bc0*/  STL [R1+0x54b8], R0 ;  /* 0x0054b80001007387 */ /* 0x0003e80000100800 */
[----:B------:R1:W-:Y:S04]  /*37bd0*/  STL [R1+0x54c4], R220 ;  /* 0x0054c4dc01007387 */ /* 0x0003e80000100800 */
[----:B------:R-:W4:Y:S01]  /*37be0*/  LDL.LU.64 R188, [R1+0xae8] ;  /* 0x000ae80001bc7983 */ /* 0x000f220000300a00 */
[----:B-1----:R-:W-:-:S03]  /*37bf0*/  IMAD.MOV.U32 R0, RZ, RZ, R221 ;  /* 0x000000ffff007224 */ /* 0x002fc600078e00dd */
[----:B------:R-:W4:Y:S04]  /*37c00*/  LDL.LU.64 R190, [R1+0xae0] ;  /* 0x000ae00001be7983 */ /* 0x000f280000300a00 */
[----:B------:R1:W-:Y:S04]  /*37c10*/  STL [R1+0x54c0], R0 ;  /* 0x0054c00001007387 */ /* 0x0003e80000100800 */
[----:B------:R1:W-:Y:S04]  /*37c20*/  STL [R1+0x54cc], R222 ;  /* 0x0054ccde01007387 */ /* 0x0003e80000100800 */
[----:B------:R-:W4:Y:S01]  /*37c30*/  LDL.LU.64 R220, [R1+0xad8] ;  /* 0x000ad80001dc7983 */ /* 0x000f220000300a00 */
[----:B-1----:R-:W-:-:S03]  /*37c40*/  IMAD.MOV.U32 R0, RZ, RZ, R223 ;  /* 0x000000ffff007224 */ /* 0x002fc600078e00df */
[----:B------:R-:W-:Y:S04]  /*37c50*/  STL [R1+0x54d4], R208 ;  /* 0x0054d4d001007387 */ /* 0x000fe80000100800 */
[----:B------:R1:W-:Y:S04]  /*37c60*/  STL [R1+0x54c8], R0 ;  /* 0x0054c80001007387 */ /* 0x0003e80000100800 */
[----:B------:R-:W4:Y:S04]  /*37c70*/  LDL.LU.64 R222, [R1+0xad0] ;  /* 0x000ad00001de7983 */ /* 0x000f280000300a00 */
[----:B------:R-:W-:Y:S01]  /*37c80*/  STL [R1+0x54d8], R210 ;  /* 0x0054d8d201007387 */ /* 0x000fe20000100800 */
[----:B-1----:R-:W-:-:S05]  /*37c90*/  IMAD.MOV.U32 R0, RZ, RZ, R209 ;  /* 0x000000ffff007224 */ /* 0x002fca00078e00d1 */
[----:B------:R1:W-:Y:S04]  /*37ca0*/  STL [R1+0x54d0], R0 ;  /* 0x0054d00001007387 */ /* 0x0003e80000100800 */
[----:B------:R-:W4:Y:S01]  /*37cb0*/  LDL.LU.64 R208, [R1+0xac8] ;  /* 0x000ac80001d07983 */ /* 0x000f220000300a00 */
[----:B-1----:R-:W-:-:S03]  /*37cc0*/  IMAD.MOV.U32 R0, RZ, RZ, R211 ;  /* 0x000000ffff007224 */ /* 0x002fc600078e00d3 */
[----:B------:R-:W4:Y:S04]  /*37cd0*/  LDL.LU.64 R210, [R1+0xac0] ;  /* 0x000ac00001d27983 */ /* 0x000f280000300a00 */
[----:B------:R2:W-:Y:S02]  /*37ce0*/  STL [R1+0x5490], R0 ;  /* 0x0054900001007387 */ /* 0x0005e40000100800 */
[----:B--2---:R-:W-:Y:S02]  /*37cf0*/  IMAD.MOV.U32 R0, RZ, RZ, R215 ;  /* 0x000000ffff007224 */ /* 0x004fe400078e00d7 */
[----:B------:R-:W-:Y:S04]  /*37d00*/  STL [R1+0x5494], R214 ;  /* 0x005494d601007387 */ /* 0x000fe80000100800 */
[----:B---3--:R-:W-:Y:S04]  /*37d10*/  STL [R1+0x548c], R204 ;  /* 0x00548ccc01007387 */ /* 0x008fe80000100800 */
[----:B------:R1:W-:Y:S04]  /*37d20*/  STL [R1+0x5488], R0 ;  /* 0x0054880001007387 */ /* 0x0003e80000100800 */
[----:B------:R-:W-:Y:S01]  /*37d30*/  STL [R1+0x5484], R206 ;  /* 0x005484ce01007387 */ /* 0x000fe20000100800 */
[----:B-1----:R-:W-:-:S05]  /*37d40*/  IMAD.MOV.U32 R0, RZ, RZ, R205 ;  /* 0x000000ffff007224 */ /* 0x002fca00078e00cd */
[----:B------:R1:W-:Y:S04]  /*37d50*/  STL [R1+0x5480], R0 ;  /* 0x0054800001007387 */ /* 0x0003e80000100800 */
[----:B----4-:R-:W-:Y:S01]  /*37d60*/  STL [R1+0x547c], R200 ;  /* 0x00547cc801007387 */ /* 0x010fe20000100800 */
[----:B-1----:R-:W-:-:S05]  /*37d70*/  IMAD.MOV.U32 R0, RZ, RZ, R207 ;  /* 0x000000ffff007224 */ /* 0x002fca00078e00cf */
[----:B------:R1:W-:Y:S04]  /*37d80*/  STL [R1+0x5478], R0 ;  /* 0x0054780001007387 */ /* 0x0003e80000100800 */
[----:B------:R-:W-:Y:S01]  /*37d90*/  STL [R1+0x5474], R202 ;  /* 0x005474ca01007387 */ /* 0x000fe20000100800 */
        /* <DEDUP_REMOVED lines=23> */
[----:B------:R-:W2:Y:S04]  /*37f10*/  LDL.LU.64 R192, [R1+0x1368] ;  /* 0x0013680001c07983 */ /* 0x000ea80000300a00 */
[----:B------:R-:W-:Y:S01]  /*37f20*/  STL [R1+0x5434], R222 ;  /* 0x005434de01007387 */ /* 0x000fe20000100800 */
[----:B-1----:R-:W-:-:S05]  /*37f30*/  IMAD.MOV.U32 R0, RZ, RZ, R221 ;  /* 0x000000ffff007224 */ /* 0x002fca00078e00dd */
[----:B------:R1:W-:Y:S04]  /*37f40*/  STL [R1+0x5430], R0 ;  /* 0x0054300001007387 */ /* 0x0003e80000100800 */
[----:B------:R-:W3:Y:S01]  /*37f50*/  LDL.LU.64 R194, [R1+0x1380] ;  /* 0x0013800001c27983 */ /* 0x000ee20000300a00 */
[----:B-1----:R-:W-:-:S05]  /*37f60*/  IMAD.MOV.U32 R0, RZ, RZ, R223 ;  /* 0x000000ffff007224 */ /* 0x002fca00078e00df */
[----:B------:R1:W-:Y:S04]  /*37f70*/  STL [R1+0x5428], R0 ;  /* 0x0054280001007387 */ /* 0x0003e80000100800 */
[----:B------:R-:W-:Y:S01]  /*37f80*/  STL [R1+0x542c], R208 ;  /* 0x00542cd001007387 */ /* 0x000fe20000100800 */
[----:B-1----:R-:W-:-:S03]  /*37f90*/  IMAD.MOV.U32 R0, RZ, RZ, R209 ;  /* 0x000000ffff007224 */ /* 0x002fc600078e00d1 */
[----:B------:R-:W-:Y:S04]  /*37fa0*/  STL [R1+0x5424], R210 ;  /* 0x005424d201007387 */ /* 0x000fe80000100800 */
[----:B------:R1:W-:Y:S04]  /*37fb0*/  STL [R1+0x5420], R0 ;  /* 0x0054200001007387 */ /* 0x0003e80000100800 */
[----:B------:R-:W4:Y:S01]  /*37fc0*/  LDL.LU.64 R188, [R1+0x1538] ;  /* 0x0015380001bc7983 */ /* 0x000f220000300a00 */
[----:B-1----:R-:W-:-:S03]  /*37fd0*/  IMAD.MOV.U32 R0, RZ, RZ, R211 ;  /* 0x000000ffff007224 */ /* 0x002fc600078e00d3 */
[----:B-----5:R-:W-:Y:S04]  /*37fe0*/  STL [R1+0x541c], R148 ;  /* 0x00541c9401007387 */ /* 0x020fe80000100800 */
[----:B------:R1:W-:Y:S04]  /*37ff0*/  STL [R1+0x5418], R0 ;  /* 0x0054180001007387 */ /* 0x0003e80000100800 */
[----:B------:R-:W-:Y:S04]  /*38000*/  STL [R1+0x5410], R149 ;  /* 0x0054109501007387 */ /* 0x000fe80000100800 */
[----:B------:R-:W4:Y:S04]  /*38010*/  LDL.LU.64 R190, [R1+0x1570] ;  /* 0x0015700001be7983 */ /* 0x000f280000300a00 */
[----:B------:R-:W-:Y:S04]  /*38020*/  STL [R1+0x5414], R146 ;  /* 0x0054149201007387 */ /* 0x000fe80000100800 */
[----:B------:R-:W-:Y:S04]  /*38030*/  STL [R1+0x5408], R147 ;  /* 0x0054089301007387 */ /* 0x000fe80000100800 */
        /* <DEDUP_REMOVED lines=16> */
[----:B--2---:R-:W-:Y:S01]  /*38140*/  STL [R1+0x5360], R192 ;  /* 0x005360c001007387 */ /* 0x004fe20000100800 */
[----:B-1----:R-:W-:-:S03]  /*38150*/  IMAD.MOV.U32 R0, RZ, RZ, R193 ;  /* 0x000000ffff007224 */ /* 0x002fc600078e00c1 */
[----:B------:R-:W2:Y:S04]  /*38160*/  LDL.LU.64 R212, [R1+0x1258] ;  /* 0x0012580001d47983 */ /* 0x000ea80000300a00 */
        /* <DEDUP_REMOVED lines=36> */
[----:B------:R2:W-:Y:S02]  /*383b0*/  STL [R1+0x5394], R0 ;  /* 0x0053940001007387 */ /* 0x0005e40000100800 */
[----:B--2---:R-:W-:Y:S02]  /*383c0*/  IMAD.MOV.U32 R0, RZ, RZ, R213 ;  /* 0x000000ffff007224 */ /* 0x004fe400078e00d5 */
[----:B------:R-:W-:Y:S04]  /*383d0*/  STL [R1+0x53a0], R212 ;  /* 0x0053a0d401007387 */ /* 0x000fe80000100800 */
[----:B------:R-:W-:Y:S04]  /*383e0*/  STL [R1+0x53a8], R214 ;  /* 0x0053a8d601007387 */ /* 0x000fe80000100800 */
[----:B------:R1:W-:Y:S02]  /*383f0*/  STL [R1+0x539c], R0 ;  /* 0x00539c0001007387 */ /* 0x0003e40000100800 */
[----:B-1----:R-:W-:-:S02]  /*38400*/  IMAD.MOV.U32 R0, RZ, RZ, R215 ;  /* 0x000000ffff007224 */ /* 0x002fc400078e00d7 */
[----:B---3--:R-:W-:Y:S04]  /*38410*/  STL [R1+0x53b0], R204 ;  /* 0x0053b0cc01007387 */ /* 0x008fe80000100800 */
[----:B------:R1:W-:Y:S04]  /*38420*/  STL [R1+0x53a4], R0 ;  /* 0x0053a40001007387 */ /* 0x0003e80000100800 */
[----:B------:R-:W-:Y:S01]  /*38430*/  STL [R1+0x53b8], R206 ;  /* 0x0053b8ce01007387 */ /* 0x000fe20000100800 */
[----:B-1----:R-:W-:-:S05]  /*38440*/  IMAD.MOV.U32 R0, RZ, RZ, R205 ;  /* 0x000000ffff007224 */ /* 0x002fca00078e00cd */
[----:B------:R1:W-:Y:S04]  /*38450*/  STL [R1+0x53ac], R0 ;  /* 0x0053ac0001007387 */ /* 0x0003e80000100800 */
[----:B----4-:R-:W-:Y:S01]  /*38460*/  STL [R1+0x53c0], R200 ;  /* 0x0053c0c801007387 */ /* 0x010fe20000100800 */
[----:B-1----:R-:W-:-:S05]  /*38470*/  MOV R0, R207 ;  /* 0x000000cf00007202 */ /* 0x002fca0000000f00 */
        /* <DEDUP_REMOVED lines=37> */
[----:B------:R-:W1:Y:S04]  /*386d0*/  LDL.LU.64 R212, [R1+0x16f0] ;  /* 0x0016f00001d47983 */ /* 0x000e680000300a00 */
[----:B------:R-:W-:Y:S04]  /*386e0*/  STL [R1+0x5310], R133 ;  /* 0x0053108501007387 */ /* 0x000fe80000100800 */
[----:B------:R-:W2:Y:S04]  /*386f0*/  LDL.LU.64 R214, [R1+0x1710] ;  /* 0x0017100001d67983 */ /* 0x000ea80000300a00 */
[----:B------:R-:W-:Y:S04]  /*38700*/  STL [R1+0x5314], R130 ;  /* 0x0053148201007387 */ /* 0x000fe80000100800 */
[----:B------:R-:W3:Y:S04]  /*38710*/  LDL.LU.64 R204, [R1+0x1730] ;  /* 0x0017300001cc7983 */ /* 0x000ee80000300a00 */
[----:B------:R-:W-:Y:S04]  /*38720*/  STL [R1+0x5308], R131 ;  /* 0x0053088301007387 */ /* 0x000fe80000100800 */
[----:B------:R-:W4:Y:S04]  /*38730*/  LDL.LU.64 R206, [R1+0x1750] ;  /* 0x0017500001ce7983 */ /* 0x000f280000300a00 */
        /* <DEDUP_REMOVED lines=23> */
[----:B------:R-:W4:Y:S01]  /*388b0*/  LDL.LU.64 R210, [R1+0x1348] ;  /* 0x0013480001d27983 */ /* 0x000f220000300a00 */
[----:B-1----:R-:W-:-:S03]  /*388c0*/  IMAD.MOV.U32 R0, RZ, RZ, R213 ;  /* 0x000000ffff007224 */ /* 0x002fc600078e00d5 */
[----:B------:R-:W-:Y:S04]  /*388d0*/  STL [R1+0x5260], R212 ;  /* 0x005260d401007387 */ /* 0x000fe80000100800 */
[----:B--2---:R-:W-:Y:S04]  /*388e0*/  STL [R1+0x5268], R214 ;  /* 0x005268d601007387 */ /* 0x004fe80000100800 */
[----:B------:R1:W-:Y:S04]  /*388f0*/  STL [R1+0x525c], R0 ;  /* 0x00525c0001007387 */ /* 0x0003e80000100800 */
[----:B---3--:R-:W-:Y:S01]  /*38900*/  STL [R1+0x5270], R204 ;  /* 0x005270cc01007387 */ /* 0x008fe20000100800 */
        /* <DEDUP_REMOVED lines=44> */
[----:B------:R-:W-:Y:S04]  /*38bd0*/  STL [R1+0x5250], R165 ;  /* 0x005250a501007387 */ /* 0x000fe80000100800 */
        /* <DEDUP_REMOVED lines=8> */
[----:B------:R-:W1:Y:S04]  /*38c60*/  LDL.LU.64 R198, [R1+0x17f0] ;  /* 0x0017f00001c67983 */ /* 0x000e680000300a00 */
[----:B------:R-:W-:Y:S04]  /*38c70*/  STL [R1+0x5234], R154 ;  /* 0x0052349a01007387 */ /* 0x000fe80000100800 */
[----:B------:R-:W-:Y:S04]  /*38c80*/  STL [R1+0x5228], R155 ;  /* 0x0052289b01007387 */ /* 0x000fe80000100800 */
[----:B------:R-:W2:Y:S04]  /*38c90*/  LDL.LU.64 R192, [R1+0x1810] ;  /* 0x0018100001c07983 */ /* 0x000ea80000300a00 */
[----:B------:R-:W-:Y:S04]  /*38ca0*/  STL [R1+0x522c], R152 ;  /* 0x00522c9801007387 */ /* 0x000fe80000100800 */
[----:B------:R-:W-:Y:S04]  /*38cb0*/  STL [R1+0x5220], R153 ;  /* 0x0052209901007387 */ /* 0x000fe80000100800 */
[----:B------:R-:W-:Y:S04]  /*38cc0*/  STL [R1+0x5224], R150 ;  /* 0x0052249601007387 */ /* 0x000fe80000100800 */
[----:B------:R-:W3:Y:S04]  /*38cd0*/  LDL.LU.64 R194, [R1+0x1830] ;  /* 0x0018300001c27983 */ /* 0x000ee80000300a00 */
        /* <DEDUP_REMOVED lines=18> */
[----:B------:R-:W4:Y:S04]  /*38e00*/  LDL.LU.64 R208, [R1+0x1970] ;  /* 0x0019700001d07983 */ /* 0x000f280000300a00 */
[----:B------:R-:W-:Y:S04]  /*38e10*/  STL [R1+0x51e0], R105 ;  /* 0x0051e06901007387 */ /* 0x000fe80000100800 */
[----:B------:R-:W-:Y:S04]  /*38e20*/  STL [R1+0x51e4], R102 ;  /* 0x0051e46601007387 */ /* 0x000fe80000100800 */
[----:B------:R-:W4:Y:S04]  /*38e30*/  LDL.LU.64 R210, [R1+0x1360] ;  /* 0x0013600001d27983 */ /* 0x000f280000300a00 */
[----:B------:R-:W-:Y:S01]  /*38e40*/  STL [R1+0x5118], R103 ;  /* 0x0051186701007387 */ /* 0x000fe20000100800 */
[----:B-1----:R-:W-:-:S03]  /*38e50*/  IMAD.MOV.U32 R0, RZ, RZ, R199 ;  /* 0x000000ffff007224 */ /* 0x002fc600078e00c7 */
[----:B------:R-:W-:Y:S04]  /*38e60*/  STL [R1+0x5120], R198 ;  /* 0x005120c601007387 */ /* 0x000fe80000100800 */
[----:B------:R-:W4:Y:S04]  /*38e70*/  LDL.LU.64 R214, [R1+0x1378] ;  /* 0x0013780001d67983 */ /* 0x000f280000300a00 */
[----:B------:R1:W-:Y:S04]  /*38e80*/  STL [R1+0x511c], R0 ;  /* 0x00511c0001007387 */ /* 0x0003e80000100800 */
[----:B--2---:R-:W-:Y:S04]  /*38e90*/  STL [R1+0x5128], R192 ;  /* 0x005128c001007387 */ /* 0x004fe80000100800 */
[----:B------:R-:W2:Y:S01]  /*38ea0*/  LDL.LU.64 R204, [R1+0x1530] ;  /* 0x0015300001cc7983 */ /* 0x000ea20000300a00 */
[----:B-1----:R-:W-:-:S03]  /*38eb0*/  IMAD.MOV.U32 R0, RZ, RZ, R193 ;  /* 0x000000ffff007224 */ /* 0x002fc600078e00c1 */
[----:B------:R-:W2:Y:S04]  /*38ec0*/  LDL.LU.64 R206, [R1+0x1558] ;  /* 0x0015580001ce7983 */ /* 0x000ea80000300a00 */
[----:B------:R1:W-:Y:S04]  /*38ed0*/  STL [R1+0x5124], R0 ;  /* 0x0051240001007387 */ /* 0x0003e80000100800 */
[----:B---3--:R-:W-:Y:S04]  /*38ee0*/  STL [R1+0x5130], R194 ;  /* 0x005130c201007387 */ /* 0x008fe80000100800 */
[----:B------:R-:W3:Y:S01]  /*38ef0*/  LDL.LU.64 R200, [R1+0x15c0] ;  /* 0x0015c00001c87983 */ /* 0x000ee20000300a00 */
[----:B-1----:R-:W-:-:S03]  /*38f00*/  MOV R0, R195 ;  /* 0x000000c300007202 */ /* 0x002fc60000000f00 */
        /* <DEDUP_REMOVED lines=22> */
[----:B------:R-:W4:Y:S01]  /*39070*/  LDL.LU.64 R222, [R1+0x12a0] ;  /* 0x0012a00001de7983 */ /* 0x000f220000300a00 */
[----:B-1----:R-:W-:-:S03]  /*39080*/  IMAD.MOV.U32 R0, RZ, RZ, R209 ;  /* 0x000000ffff007224 */ /* 0x002fc600078e00d1 */
[----:B------:R-:W-:Y:S04]  /*39090*/  STL [R1+0x5160], R210 ;  /* 0x005160d201007387 */ /* 0x000fe80000100800 */
[----:B------:R1:W-:Y:S04]  /*390a0*/  STL [R1+0x5154], R0 ;  /* 0x0051540001007387 */ /* 0x0003e80000100800 */
[----:B------:R-:W4:Y:S01]  /*390b0*/  LDL.LU.64 R208, [R1+0x12b0] ;  /* 0x0012b00001d07983 */ /* 0x000f220000300a00 */
[----:B-1----:R-:W-:-:S03]  /*390c0*/  IMAD.MOV.U32 R0, RZ, RZ, R211 ;  /* 0x000000ffff007224 */ /* 0x002fc600078e00d3 */
[----:B------:R-:W4:Y:S04]  /*390d0*/  LDL.LU.64 R210, [R1+0x12c0] ;  /* 0x0012c00001d27983 */ /* 0x000f280000300a00 */
[----:B------:R1:W-:Y:S02]  /*390e0*/  STL [R1+0x515c], R0 ;  /* 0x00515c0001007387 */ /* 0x0003e40000100800 */
[----:B-1----:R-:W-:Y:S02]  /*390f0*/  IMAD.MOV.U32 R0, RZ, RZ, R215 ;  /* 0x000000ffff007224 */ /* 0x002fe400078e00d7 */
[----:B------:R-:W-:Y:S04]  /*39100*/  STL [R1+0x5168], R214 ;  /* 0x005168d601007387 */ /* 0x000fe80000100800 */
[----:B--2---:R-:W-:Y:S04]  /*39110*/  STL [R1+0x5170], R204 ;  /* 0x005170cc01007387 */ /* 0x004fe80000100800 */
[----:B------:R1:W-:Y:S04]  /*39120*/  STL [R1+0x5164], R0 ;  /* 0x0051640001007387 */ /* 0x0003e80000100800 */
[----:B------:R-:W-:Y:S01]  /*39130*/  STL [R1+0x5178], R206 ;  /* 0x005178ce01007387 */ /* 0x000fe20000100800 */
[----:B-1----:R-:W-:-:S05]  /*39140*/  IMAD.MOV.U32 R0, RZ, RZ, R205 ;  /* 0x000000ffff007224 */ /* 0x002fca00078e00cd */
[----:B------:R1:W-:Y:S04]  /*39150*/  STL [R1+0x516c], R0 ;  /* 0x00516c0001007387 */ /* 0x0003e80000100800 */
[----:B---3--:R-:W-:Y:S01]  /*39160*/  STL [R1+0x5180], R200 ;  /* 0x005180c801007387 */ /* 0x008fe20000100800 */
[----:B-1----:R-:W-:-:S05]  /*39170*/  IMAD.MOV.U32 R0, RZ, RZ, R207 ;  /* 0x000000ffff007224 */ /* 0x002fca00078e00cf */
        /* <DEDUP_REMOVED lines=25> */
[----:B------:R-:W2:Y:S01]  /*39310*/  LDL.LU.64 R198, [R1+0x1988] ;  /* 0x0019880001c67983 */ /* 0x000ea20000300a00 */
[----:B-1----:R-:W-:-:S05]  /*39320*/  IMAD.MOV.U32 R0, RZ, RZ, R221 ;  /* 0x000000ffff007224 */ /* 0x002fca00078e00dd */
[----:B------:R1:W-:Y:S04]  /*39330*/  STL [R1+0x51bc], R0 ;  /* 0x0051bc0001007387 */ /* 0x0003e80000100800 */
[----:B------:R-:W-:Y:S04]  /*39340*/  STL [R1+0x51c8], R222 ;  /* 0x0051c8de01007387 */ /* 0x000fe80000100800 */
        /* <DEDUP_REMOVED lines=9> */
[----:B------:R-:W-:Y:S04]  /*393e0*/  STL [R1+0x51dc], R100 ;  /* 0x0051dc6401007387 */ /* 0x000fe80000100800 */
        /* <DEDUP_REMOVED lines=64> */
[----:B--2---:R-:W-:Y:S02]  /*397f0*/  MOV R0, R215 ;  /* 0x000000d700007202 */ /* 0x004fe40000000f00 */
[----:B------:R-:W-:Y:S04]  /*39800*/  STL [R1+0x5068], R214 ;  /* 0x005068d601007387 */ /* 0x000fe80000100800 */
[----:B---3--:R-:W-:Y:S04]  /*39810*/  STL [R1+0x5070], R204 ;  /* 0x005070cc01007387 */ /* 0x008fe80000100800 */
[----:B------:R1:W-:Y:S04]  /*39820*/  STL [R1+0x5064], R0 ;  /* 0x0050640001007387 */ /* 0x0003e80000100800 */
[----:B------:R-:W-:Y:S01]  /*39830*/  STL [R1+0x5078], R206 ;  /* 0x005078ce01007387 */ /* 0x000fe20000100800 */
[----:B-1----:R-:W-:-:S05]  /*39840*/  IMAD.MOV.U32 R0, RZ, RZ, R205 ;  /* 0x000000ffff007224 */ /* 0x002fca00078e00cd */
[----:B------:R1:W-:Y:S02]  /*39850*/  STL [R1+0x506c], R0 ;  /* 0x00506c0001007387 */ /* 0x0003e40000100800 */
[----:B-1----:R-:W-:Y:S02]  /*39860*/  IMAD.MOV.U32 R0, RZ, RZ, R207 ;  /* 0x000000ffff007224 */ /* 0x002fe400078e00cf */
[----:B----4-:R-:W-:Y:S04]  /*39870*/  STL [R1+0x5080], R200 ;  /* 0x005080c801007387 */ /* 0x010fe80000100800 */
        /* <DEDUP_REMOVED lines=172> */
[----:B------:R-:W-:Y:S04]  /*3a340*/  STL [R1+0x43c0], R181 ;  /* 0x0043c0b501007387 */ /* 0x000fe80000100800 */
[----:B--2---:R-:W-:Y:S01]  /*3a350*/  STL [R1+0x43cc], R198 ;  /* 0x0043ccc601007387 */ /* 0x004fe20000100800 */
[----:B-1----:R-:W-:-:S03]  /*3a360*/  IMAD.MOV.U32 R0, RZ, RZ, R199 ;  /* 0x000000ffff007224 */ /* 0x002fc600078e00c7 */
[----:B------:R-:W2:Y:S04]  /*3a370*/  LDL.LU.64 R214, [R1+0x1998] ;  /* 0x0019980001d67983 */ /* 0x000ea80000300a00 */
[----:B---3--:R-:W-:Y:S04]  /*3a380*/  STL [R1+0x43d4], R192 ;  /* 0x0043d4c001007387 */ /* 0x008fe80000100800 */
[----:B------:R1:W-:Y:S04]  /*3a390*/  STL [R1+0x43c8], R0 ;  /* 0x0043c80001007387 */ /* 0x0003e80000100800 */
[----:B------:R-:W3:Y:S04]  /*3a3a0*/  LDL.LU.64 R204, [R1+0x19b0] ;  /* 0x0019b00001cc7983 */ /* 0x000ee80000300a00 */
[----:B------:R-:W3:Y:S01]  /*3a3b0*/  LDL.LU.64 R206, [R1+0x19d8] ;  /* 0x0019d80001ce7983 */ /* 0x000ee20000300a00 */
[----:B-1----:R-:W-:-:S05]  /*3a3c0*/  IMAD.MOV.U32 R0, RZ, RZ, R193 ;  /* 0x000000ffff007224 */ /* 0x002fca00078e00c1 */
        /* <DEDUP_REMOVED lines=32> */
[----:B--2---:R-:W-:Y:S04]  /*3a5d0*/  STL [R1+0x4414], R214 ;  /* 0x004414d601007387 */ /* 0x004fe80000100800 */
[----:B------:R1:W-:Y:S04]  /*3a5e0*/  STL [R1+0x4408], R0 ;  /* 0x0044080001007387 */ /* 0x0003e80000100800 */
[----:B------:R-:W2:Y:S01]  /*3a5f0*/  LDL.LU.64 R210, [R1+0x17c0] ;  /* 0x0017c00001d27983 */ /* 0x000ea20000300a00 */
[----:B-1----:R-:W-:-:S03]  /*3a600*/  IMAD.MOV.U32 R0, RZ, RZ, R215 ;  /* 0x000000ffff007224 */ /* 0x002fc600078e00d7 */
        /* <DEDUP_REMOVED lines=32> */
[----:B------:R-:W3:Y:S01]  /*3a810*/  LDL.LU.64 R192, [R1+0xa50] ;  /* 0x000a500001c07983 */ /* 0x000ee20000300a00 */
[----:B-1----:R-:W-:-:S05]  /*3a820*/  IMAD.MOV.U32 R0, RZ, RZ, R221 ;  /* 0x000000ffff007224 */ /* 0x002fca00078e00dd */
[----:B------:R1:W-:Y:S04]  /*3a830*/  STL [R1+0x4468], R0 ;  /* 0x0044680001007387 */ /* 0x0003e80000100800 */
[----:B------:R-:W-:Y:S04]  /*3a840*/  STL [R1+0x4474], R222 ;  /* 0x004474de01007387 */ /* 0x000fe80000100800 */
[----:B------:R-:W4:Y:S01]  /*3a850*/  LDL.LU.64 R194, [R1+0x2088] ;  /* 0x0020880001c27983 */ /* 0x000f220000300a00 */
[----:B-1----:R-:W-:-:S05]  /*3a860*/  IMAD.MOV.U32 R0, RZ, RZ, R223 ;  /* 0x000000ffff007224 */ /* 0x002fca00078e00df */
[----:B------:R1:W-:Y:S04]  /*3a870*/  STL [R1+0x4470], R0 ;  /* 0x0044700001007387 */ /* 0x0003e80000100800 */
[----:B------:R-:W-:Y:S04]  /*3a880*/  STL [R1+0x447c], R208 ;  /* 0x00447cd001007387 */ /* 0x000fe80000100800 */
[----:B------:R-:W4:Y:S01]  /*3a890*/  LDL.LU.64 R202, [R1+0x20a0] ;  /* 0x0020a00001ca7983 */ /* 0x000f220000300a00 */
[----:B-1----:R-:W-:-:S05]  /*3a8a0*/  IMAD.MOV.U32 R0, RZ, RZ, R209 ;  /* 0x000000ffff007224 */ /* 0x002fca00078e00d1 */
[----:B------:R1:W-:Y:S04]  /*3a8b0*/  STL [R1+0x4478], R0 ;  /* 0x0044780001007387 */ /* 0x0003e80000100800 */
[----:B--2---:R2:W-:Y:S01]  /*3a8c0*/  STL [R1+0x4484], R210 ;  /* 0x004484d201007387 */ /* 0x0045e20000100800 */
[----:B-1----:R-:W-:-:S03]  /*3a8d0*/  MOV R0, R211 ;  /* 0x000000d300007202 */ /* 0x002fc60000000f00 */
[----:B------:R-:W4:Y:S04]  /*3a8e0*/  LDL.LU.64 R188, [R1+0x20b8] ;  /* 0x0020b80001bc7983 */ /* 0x000f280000300a00 */
[----:B------:R1:W-:Y:S04]  /*3a8f0*/  STL [R1+0x4480], R0 ;  /* 0x0044800001007387 */ /* 0x0003e80000100800 */
        /* <DEDUP_REMOVED lines=17> */
[----:B--2---:R-:W2:Y:S04]  /*3aa10*/  LDL.LU.64 R210, [R1+0x1c00] ;  /* 0x001c000001d27983 */ /* 0x004ea80000300a00 */
[----:B------:R-:W-:Y:S04]  /*3aa20*/  STL [R1+0x44bc], R242 ;  /* 0x0044bcf201007387 */ /* 0x000fe80000100800 */
[----:B------:R-:W-:Y:S04]  /*3aa30*/  STL [R1+0x44b8], R243 ;  /* 0x0044b8f301007387 */ /* 0x000fe80000100800 */
[----:B------:R-:W2:Y:S04]  /*3aa40*/  LDL.LU.64 R198, [R1+0x1c18] ;  /* 0x001c180001c67983 */ /* 0x000ea80000300a00 */
[----:B---3--:R3:W-:Y:S01]  /*3aa50*/  STL [R1+0x44c4], R192 ;  /* 0x0044c4c001007387 */ /* 0x0087e20000100800 */
[----:B-1----:R-:W-:-:S03]  /*3aa60*/  IMAD.MOV.U32 R0, RZ, RZ, R193 ;  /* 0x000000ffff007224 */ /* 0x002fc600078e00c1 */
[----:B---3--:R-:W3:Y:S04]  /*3aa70*/  LDL.LU.64 R192, [R1+0x1c30] ;  /* 0x001c300001c07983 */ /* 0x008ee80000300a00 */
[----:B------:R1:W-:Y:S04]  /*3aa80*/  STL [R1+0x44c0], R0 ;  /* 0x0044c00001007387 */ /* 0x0003e80000100800 */
[----:B----4-:R4:W-:Y:S01]  /*3aa90*/  STL [R1+0x44cc], R194 ;  /* 0x0044ccc201007387 */ /* 0x0109e20000100800 */
[----:B-1----:R-:W-:-:S03]  /*3aaa0*/  IMAD.MOV.U32 R0, RZ, RZ, R195 ;  /* 0x000000ffff007224 */ /* 0x002fc600078e00c3 */
[----:B----4-:R-:W4:Y:S04]  /*3aab0*/  LDL.LU.64 R194, [R1+0x1c48] ;  /* 0x001c480001c27983 */ /* 0x010f280000300a00 */
[----:B------:R1:W-:Y:S04]  /*3aac0*/  STL [R1+0x44c8], R0 ;  /* 0x0044c80001007387 */ /* 0x0003e80000100800 */
[----:B------:R1:W-:Y:S02]  /*3aad0*/  STL [R1+0x44d4], R202 ;  /* 0x0044d4ca01007387 */ /* 0x0003e40000100800 */
[----:B-1----:R-:W-:-:S02]  /*3aae0*/  IMAD.MOV.U32 R0, RZ, RZ, R203 ;  /* 0x000000ffff007224 */ /* 0x002fc400078e00cb */
[----:B------:R-:W4:Y:S04]  /*3aaf0*/  LDL.LU.64 R202, [R1+0x1c60] ;  /* 0x001c600001ca7983 */ /* 0x000f280000300a00 */
        /* <DEDUP_REMOVED lines=21> */
[----:B------:R2:W-:Y:S01]  /*3ac50*/  STL [R1+0x4504], R222 ;  /* 0x004504de01007387 */ /* 0x0005e20000100800 */
[----:B-1----:R-:W-:-:S03]  /*3ac60*/  IMAD.MOV.U32 R0, RZ, RZ, R223 ;  /* 0x000000ffff007224 */ /* 0x002fc600078e00df */
[----:B--2---:R-:W2:Y:S04]  /*3ac70*/  LDL.LU.64 R222, [R1+0x1820] ;  /* 0x0018200001de7983 */ /* 0x004ea80000300a00 */
[----:B------:R1:W-:Y:S04]  /*3ac80*/  STL [R1+0x4500], R0 ;  /* 0x0045000001007387 */ /* 0x0003e80000100800 */
[----:B------:R1:W-:Y:S02]  /*3ac90*/  STL [R1+0x450c], R210 ;  /* 0x00450cd201007387 */ /* 0x0003e40000100800 */
[----:B-1----:R-:W-:-:S02]  /*3aca0*/  IMAD.MOV.U32 R0, RZ, RZ, R211 ;  /* 0x000000ffff007224 */ /* 0x002fc400078e00d3 */
[----:B------:R-:W2:Y:S04]  /*3acb0*/  LDL.LU.64 R210, [R1+0x1840] ;  /* 0x0018400001d27983 */ /* 0x000ea80000300a00 */
[----:B------:R1:W-:Y:S04]  /*3acc0*/  STL [R1+0x4508], R0 ;  /* 0x0045080001007387 */ /* 0x0003e80000100800 */
[----:B------:R1:W-:Y:S02]  /*3acd0*/  STL [R1+0x4514], R198 ;  /* 0x004514c601007387 */ /* 0x0003e40000100800 */
[----:B-1----:R-:W-:-:S02]  /*3ace0*/  IMAD.MOV.U32 R0, RZ, RZ, R199 ;  /* 0x000000ffff007224 */ /* 0x002fc400078e00c7 */
[----:B------:R-:W2:Y:S04]  /*3acf0*/  LDL.LU.64 R198, [R1+0x1860] ;  /* 0x0018600001c67983 */ /* 0x000ea80000300a00 */
[----:B------:R1:W-:Y:S04]  /*3ad00*/  STL [R1+0x4510], R0 ;  /* 0x0045100001007387 */ /* 0x0003e80000100800 */
        /* <DEDUP_REMOVED lines=32> */
[----:B--2---:R2:W-:Y:S01]  /*3af10*/  STL [R1+0x455c], R222 ;  /* 0x00455cde01007387 */ /* 0x0045e20000100800 */
        /* <DEDUP_REMOVED lines=44> */
[----:B-1----:R-:W-:-:S03]  /*3b1e0*/  MOV R0, R223 ;  /* 0x000000df00007202 */ /* 0x002fc60000000f00 */
        /* <DEDUP_REMOVED lines=123> */
[----:B-1----:R-:W-:-:S02]  /*3b9a0*/  MOV R0, R209 ;  /* 0x000000d100007202 */ /* 0x002fc40000000f00 */
        /* <DEDUP_REMOVED lines=371> */
[----:B-1----:R-:W-:-:S03]  /*3d0e0*/  MOV R0, R193 ;  /* 0x000000c100007202 */ /* 0x002fc60000000f00 */
        /* <DEDUP_REMOVED lines=123> */
[----:B-1----:R-:W-:-:S02]  /*3d8a0*/  MOV R0, R211 ;  /* 0x000000d300007202 */ /* 0x002fc40000000f00 */
        /* <DEDUP_REMOVED lines=378> */
[----:B------:R-:W-:Y:S04]  /*3f050*/  STL [R1+0x4d84], R196 ;  /* 0x004d84c401007387 */ /* 0x000fe80000100800 */
[----:B------:R-:W4:Y:S01]  /*3f060*/  LDL.LU.64 R200, [R1+0x2f28] ;  /* 0x002f280001c87983 */ /* 0x000f220000300a00 */
[----:B-1----:R-:W-:-:S05]  /*3f070*/  IMAD.MOV.U32 R0, RZ, RZ, R197 ;  /* 0x000000ffff007224 */ /* 0x002fca00078e00c5 */
[----:B------:R1:W-:Y:S04]  /*3f080*/  STL [R1+0x4d80], R0 ;  /* 0x004d800001007387 */ /* 0x0003e80000100800 */
[----:B------:R-:W-:Y:S01]  /*3f090*/  STL [R1+0x4d8c], R208 ;  /* 0x004d8cd001007387 */ /* 0x000fe20000100800 */
[----:B-1----:R-:W-:-:S03]  /*3f0a0*/  IMAD.MOV.U32 R0, RZ, RZ, R209 ;  /* 0x000000ffff007224 */ /* 0x002fc600078e00d1 */
[----:B------:R-:W4:Y:S04]  /*3f0b0*/  LDL.LU.64 R196, [R1+0x2f30] ;  /* 0x002f300001c47983 */ /* 0x000f280000300a00 */
[----:B------:R1:W-:Y:S04]  /*3f0c0*/  STL [R1+0x4d88], R0 ;  /* 0x004d880001007387 */ /* 0x0003e80000100800 */
[----:B------:R2:W-:Y:S01]  /*3f0d0*/  STL [R1+0x4d94], R220 ;  /* 0x004d94dc01007387 */ /* 0x0005e20000100800 */
[----:B-1----:R-:W-:-:S03]  /*3f0e0*/  IMAD.MOV.U32 R0, RZ, RZ, R221 ;  /* 0x000000ffff007224 */ /* 0x002fc600078e00dd */
[----:B------:R-:W4:Y:S04]  /*3f0f0*/  LDL.LU.64 R208, [R1+0x2ee8] ;  /* 0x002ee80001d07983 */ /* 0x000f280000300a00 */
[----:B--2---:R-:W-:Y:S04]  /*3f100*/  STL [R1+0x4d9c], R222 ;  /* 0x004d9cde01007387 */ /* 0x004fe80000100800 */
[----:B------:R1:W-:Y:S04]  /*3f110*/  STL [R1+0x4d90], R0 ;  /* 0x004d900001007387 */ /* 0x0003e80000100800 */
[----:B------:R-:W2:Y:S01]  /*3f120*/  LDL.LU.64 R220, [R1+0x2ef0] ;  /* 0x002ef00001dc7983 */ /* 0x000ea20000300a00 */
[----:B-1----:R-:W-:-:S03]  /*3f130*/  IMAD.MOV.U32 R0, RZ, RZ, R223 ;  /* 0x000000ffff007224 */ /* 0x002fc600078e00df */
[----:B------:R-:W-:Y:S04]  /*3f140*/  STL [R1+0x4da4], R210 ;  /* 0x004da4d201007387 */ /* 0x000fe80000100800 */
[----:B------:R1:W-:Y:S04]  /*3f150*/  STL [R1+0x4d98], R0 ;  /* 0x004d980001007387 */ /* 0x0003e80000100800 */
[----:B------:R-:W2:Y:S01]  /*3f160*/  LDL.LU.64 R222, [R1+0x1350] ;  /* 0x0013500001de7983 */ /* 0x000ea20000300a00 */
[----:B-1----:R-:W-:-:S03]  /*3f170*/  IMAD.MOV.U32 R0, RZ, RZ, R211 ;  /* 0x000000ffff007224 */ /* 0x002fc600078e00d3 */
[----:B------:R-:W-:Y:S04]  /*3f180*/  STL [R1+0x4dac], R198 ;  /* 0x004dacc601007387 */ /* 0x000fe80000100800 */
[----:B------:R1:W-:Y:S04]  /*3f190*/  STL [R1+0x4da0], R0 ;  /* 0x004da00001007387 */ /* 0x0003e80000100800 */
[----:B------:R-:W2:Y:S01]  /*3f1a0*/  LDL.LU.64 R210, [R1+0x2c80] ;  /* 0x002c800001d27983 */ /* 0x000ea20000300a00 */
[----:B-1----:R-:W-:-:S03]  /*3f1b0*/  IMAD.MOV.U32 R0, RZ, RZ, R199 ;  /* 0x000000ffff007224 */ /* 0x002fc600078e00c7 */
[----:B---3--:R-:W-:Y:S04]  /*3f1c0*/  STL [R1+0x4db4], R192 ;  /* 0x004db4c001007387 */ /* 0x008fe80000100800 */
[----:B------:R1:W-:Y:S04]  /*3f1d0*/  STL [R1+0x4da8], R0 ;  /* 0x004da80001007387 */ /* 0x0003e80000100800 */
[----:B------:R-:W3:Y:S01]  /*3f1e0*/  LDL.LU.64 R198, [R1+0x1040] ;  /* 0x0010400001c67983 */ /* 0x000ee20000300a00 */
[----:B-1----:R-:W-:-:S03]  /*3f1f0*/  IMAD.MOV.U32 R0, RZ, RZ, R193 ;  /* 0x000000ffff007224 */ /* 0x002fc600078e00c1 */
[----:B----4-:R-:W-:Y:S04]  /*3f200*/  STL [R1+0x4dbc], R194 ;  /* 0x004dbcc201007387 */ /* 0x010fe80000100800 */
        /* <DEDUP_REMOVED lines=20> */
[----:B------:R1:W-:Y:S02]  /*3f350*/  STL [R1+0x4dd8], R0 ;  /* 0x004dd80001007387 */ /* 0x0003e40000100800 */
[----:B-1----:R-:W-:Y:S02]  /*3f360*/  IMAD.MOV.U32 R0, RZ, RZ, R197 ;  /* 0x000000ffff007224 */ /* 0x002fe400078e00c5 */
[----:B------:R-:W-:Y:S04]  /*3f370*/  STL [R1+0x4dec], R208 ;  /* 0x004decd001007387 */ /* 0x000fe80000100800 */
        /* <DEDUP_REMOVED lines=12> */
[----:B------:R-:W-:Y:S04]  /*3f440*/  STL [R1+0x4e04], R210 ;  /* 0x004e04d201007387 */ /* 0x000fe80000100800 */
[----:B------:R-:W2:Y:S01]  /*3f450*/  LDL.LU.64 R196, [R1+0x2f48] ;  /* 0x002f480001c47983 */ /* 0x000ea20000300a00 */
[----:B-1----:R-:W-:-:S05]  /*3f460*/  IMAD.MOV.U32 R0, RZ, RZ, R211 ;  /* 0x000000ffff007224 */ /* 0x002fca00078e00d3 */
[----:B------:R1:W-:Y:S04]  /*3f470*/  STL [R1+0x4e00], R0 ;  /* 0x004e000001007387 */ /* 0x0003e80000100800 */
[----:B---3--:R3:W-:Y:S01]  /*3f480*/  STL [R1+0x4e0c], R198 ;  /* 0x004e0cc601007387 */ /* 0x0087e20000100800 */
[----:B-1----:R-:W-:-:S03]  /*3f490*/  IMAD.MOV.U32 R0, RZ, RZ, R199 ;  /* 0x000000ffff007224 */ /* 0x002fc600078e00c7 */
[----:B------:R-:W2:Y:S04]  /*3f4a0*/  LDL.LU.64 R210, [R1+0x3080] ;  /* 0x0030800001d27983 */ /* 0x000ea80000300a00 */
[----:B----4-:R-:W-:Y:S04]  /*3f4b0*/  STL [R1+0x4e14], R192 ;  /* 0x004e14c001007387 */ /* 0x010fe80000100800 */
[----:B------:R1:W-:Y:S04]  /*3f4c0*/  STL [R1+0x4e08], R0 ;  /* 0x004e080001007387 */ /* 0x0003e80000100800 */
[----:B---3--:R-:W3:Y:S01]  /*3f4d0*/  LDL.LU.64 R198, [R1+0x2f08] ;  /* 0x002f080001c67983 */ /* 0x008ee20000300a00 */
        /* <DEDUP_REMOVED lines=12> */
[----:B-1----:R-:W-:-:S05]  /*3f5a0*/  IMAD.MOV.U32 R0, RZ, RZ, R189 ;  /* 0x000000ffff007224 */ /* 0x002fca00078e00bd */
[----:B------:R1:W-:Y:S04]  /*3f5b0*/  STL [R1+0x4e28], R0 ;  /* 0x004e280001007387 */ /* 0x0003e80000100800 */
[----:B------:R1:W-:Y:S04]  /*3f5c0*/  STL [R1+0x4e34], R190 ;  /* 0x004e34be01007387 */ /* 0x0003e80000100800 */
[----:B------:R-:W4:Y:S01]  /*3f5d0*/  LDL.LU.64 R188, [R1+0x1048] ;  /* 0x0010480001bc7983 */ /* 0x000f220000300a00 */
[----:B-1----:R-:W-:-:S05]  /*3f5e0*/  IMAD.MOV.U32 R0, RZ, RZ, R191 ;  /* 0x000000ffff007224 */ /* 0x002fca00078e00bf */
[----:B------:R1:W-:Y:S04]  /*3f5f0*/  STL [R1+0x4e30], R0 ;  /* 0x004e300001007387 */ /* 0x0003e80000100800 */
[----:B------:R-:W-:Y:S04]  /*3f600*/  STL [R1+0x4e3c], R2 ;  /* 0x004e3c0201007387 */ /* 0x000fe80000100800 */
[----:B------:R-:W-:Y:S04]  /*3f610*/  STL [R1+0x4e38], R3 ;  /* 0x004e380301007387 */ /* 0x000fe80000100800 */
[----:B------:R-:W4:Y:S01]  /*3f620*/  LDL.LU.64 R190, [R1+0x1030] ;  /* 0x0010300001be7983 */ /* 0x000f220000300a00 */
[----:B-1----:R-:W-:-:S03]  /*3f630*/  IMAD.MOV.U32 R0, RZ, RZ, R209 ;  /* 0x000000ffff007224 */ /* 0x002fc600078e00d1 */
[----:B------:R1:W-:Y:S04]  /*3f640*/  STL [R1+0x4e44], R208 ;  /* 0x004e44d001007387 */ /* 0x0003e80000100800 */
[----:B-1----:R-:W4:Y:S04]  /*3f650*/  LDL.LU.64 R208, [R1+0xf48] ;  /* 0x000f480001d07983 */ /* 0x002f280000300a00 */
        /* <DEDUP_REMOVED lines=22> */
[----:B-1----:R-:W-:-:S03]  /*3f7c0*/  MOV R0, R193 ;  /* 0x000000c100007202 */ /* 0x002fc60000000f00 */
[----:B------:R-:W-:Y:S04]  /*3f7d0*/  STL [R1+0x4e7c], R194 ;  /* 0x004e7cc201007387 */ /* 0x000fe80000100800 */
[----:B------:R1:W-:Y:S04]  /*3f7e0*/  STL [R1+0x4e70], R0 ;  /* 0x004e700001007387 */ /* 0x0003e80000100800 */
[----:B------:R-:W4:Y:S01]  /*3f7f0*/  LDL.LU.64 R192, [R1+0x30d0] ;  /* 0x0030d00001c07983 */ /* 0x000f220000300a00 */
[----:B-1----:R-:W-:-:S03]  /*3f800*/  IMAD.MOV.U32 R0, RZ, RZ, R195 ;  /* 0x000000ffff007224 */ /* 0x002fc600078e00c3 */
[----:B------:R-:W4:Y:S04]  /*3f810*/  LDL.LU.64 R194, [R1+0x30d8] ;  /* 0x0030d80001c27983 */ /* 0x000f280000300a00 */
[----:B------:R1:W-:Y:S04]  /*3f820*/  STL [R1+0x4e78], R0 ;  /* 0x004e780001007387 */ /* 0x0003e80000100800 */
[----:B------:R-:W-:Y:S04]  /*3f830*/  STL [R1+0x4e84], R202 ;  /* 0x004e84ca01007387 */ /* 0x000fe80000100800 */
[----:B------:R-:W4:Y:S01]  /*3f840*/  LDL.LU.64 R200, [R1+0x3088] ;  /* 0x0030880001c87983 */ /* 0x000f220000300a00 */
[----:B-1----:R-:W-:-:S05]  /*3f850*/  IMAD.MOV.U32 R0, RZ, RZ, R203 ;  /* 0x000000ffff007224 */ /* 0x002fca00078e00cb */
[----:B------:R1:W-:Y:S04]  /*3f860*/  STL [R1+0x4e80], R0 ;  /* 0x004e800001007387 */ /* 0x0003e80000100800 */
[----:B------:R1:W-:Y:S02]  /*3f870*/  STL [R1+0x4e8c], R188 ;  /* 0x004e8cbc01007387 */ /* 0x0003e40000100800 */
[----:B-1----:R-:W-:Y:S02]  /*3f880*/  IMAD.MOV.U32 R0, RZ, RZ, R189 ;  /* 0x000000ffff007224 */ /* 0x002fe400078e00bd */
        /* <DEDUP_REMOVED lines=30> */
[----:B------:R1:W-:Y:S02]  /*3fa70*/  STL [R1+0x4ec0], R0 ;  /* 0x004ec00001007387 */ /* 0x0003e40000100800 */
[----:B-1----:R-:W-:Y:S02]  /*3fa80*/  IMAD.MOV.U32 R0, RZ, RZ, R193 ;  /* 0x000000ffff007224 */ /* 0x002fe400078e00c1 */
[----:B------:R1:W-:Y:S04]  /*3fa90*/  STL [R1+0x4ecc], R192 ;  /* 0x004eccc001007387 */ /* 0x0003e80000100800 */
[----:B------:R-:W-:Y:S04]  /*3faa0*/  STL [R1+0x4ed4], R194 ;  /* 0x004ed4c201007387 */ /* 0x000fe80000100800 */
[----:B------:R1:W-:Y:S04]  /*3fab0*/  STL [R1+0x4ec8], R0 ;  /* 0x004ec80001007387 */ /* 0x0003e80000100800 */
[----:B-1----:R-:W4:Y:S01]  /*3fac0*/  LDL.LU.64 R192, [R1+0xe50] ;  /* 0x000e500001c07983 */ /* 0x002f220000300a00 */
[----:B------:R-:W-:-:S03]  /*3fad0*/  IMAD.MOV.U32 R0, RZ, RZ, R195 ;  /* 0x000000ffff007224 */ /* 0x000fc600078e00c3 */
[----:B------:R-:W-:Y:S04]  /*3fae0*/  STL [R1+0x4edc], R200 ;  /* 0x004edcc801007387 */ /* 0x000fe80000100800 */
[----:B------:R1:W-:Y:S04]  /*3faf0*/  STL [R1+0x4ed0], R0 ;  /* 0x004ed00001007387 */ /* 0x0003e80000100800 */
[----:B------:R-:W4:Y:S01]  /*3fb00*/  LDL.LU.64 R194, [R1+0xe28] ;  /* 0x000e280001c27983 */ /* 0x000f220000300a00 */
[----:B-1----:R-:W-:-:S03]  /*3fb10*/  IMAD.MOV.U32 R0, RZ, RZ, R201 ;  /* 0x000000ffff007224 */ /* 0x002fc600078e00c9 */
[----:B------:R-:W-:Y:S04]  /*3fb20*/  STL [R1+0x4ee4], R188 ;  /* 0x004ee4bc01007387 */ /* 0x000fe80000100800 */
[----:B------:R1:W-:Y:S02]  /*3fb30*/  STL [R1+0x4ed8], R0 ;  /* 0x004ed80001007387 */ /* 0x0003e40000100800 */
[----:B-1----:R-:W-:Y:S02]  /*3fb40*/  IMAD.MOV.U32 R0, RZ, RZ, R189 ;  /* 0x000000ffff007224 */ /* 0x002fe400078e00bd */
[----:B------:R-:W4:Y:S04]  /*3fb50*/  LDL.LU.64 R188, [R1+0xd48] ;  /* 0x000d480001bc7983 */ /* 0x000f280000300a00 */
[----:B------:R1:W-:Y:S04]  /*3fb60*/  STL [R1+0x4ee0], R0 ;  /* 0x004ee00001007387 */ /* 0x0003e80000100800 */
[----:B------:R1:W-:Y:S02]  /*3fb70*/  STL [R1+0x4eec], R190 ;  /* 0x004eecbe01007387 */ /* 0x0003e40000100800 */
[----:B-1----:R-:W-:-:S02]  /*3fb80*/  IMAD.MOV.U32 R0, RZ, RZ, R191 ;  /* 0x000000ffff007224 */ /* 0x002fc400078e00bf */
[----:B------:R-:W-:Y:S04]  /*3fb90*/  STL [R1+0x4ef4], R202 ;  /* 0x004ef4ca01007387 */ /* 0x000fe80000100800 */
[----:B------:R1:W-:Y:S04]  /*3fba0*/  STL [R1+0x4ee8], R0 ;  /* 0x004ee80001007387 */ /* 0x0003e80000100800 */
[----:B------:R-:W4:Y:S01]  /*3fbb0*/  LDL.LU.64 R190, [R1+0xd30] ;  /* 0x000d300001be7983 */ /* 0x000f220000300a00 */
[----:B-1----:R-:W-:-:S03]  /*3fbc0*/  IMAD.MOV.U32 R0, RZ, RZ, R203 ;  /* 0x000000ffff007224 */ /* 0x002fc600078e00cb */
[----:B--2---:R-:W-:Y:S04]  /*3fbd0*/  STL [R1+0x4efc], R208 ;  /* 0x004efcd001007387 */ /* 0x004fe80000100800 */
[----:B------:R1:W-:Y:S02]  /*3fbe0*/  STL [R1+0x4ef0], R0 ;  /* 0x004ef00001007387 */ /* 0x0003e40000100800 */
[----:B-1----:R-:W-:Y:S02]  /*3fbf0*/  IMAD.MOV.U32 R0, RZ, RZ, R209 ;  /* 0x000000ffff007224 */ /* 0x002fe400078e00d1 */
        /* <DEDUP_REMOVED lines=18> */
[----:B------:R-:W4:Y:S04]  /*3fd20*/  LDL.LU.64 R210, [R1+0x2f38] ;  /* 0x002f380001d27983 */ /* 0x000f280000300a00 */
[----:B------:R-:W4:Y:S01]  /*3fd30*/  LDL.LU.64 R204, [R1+0x2f40] ;  /* 0x002f400001cc7983 */ /* 0x000f220000300a00 */
[----:B-1----:R-:W-:-:S05]  /*3fd40*/  IMAD.MOV.U32 R0, RZ, RZ, R199 ;  /* 0x000000ffff007224 */ /* 0x002fca00078e00c7 */
[----:B------:R1:W-:Y:S04]  /*3fd50*/  STL [R1+0x4f20], R0 ;  /* 0x004f200001007387 */ /* 0x0003e80000100800 */
[----:B------:R-:W-:Y:S01]  /*3fd60*/  STL [R1+0x4f2c], R192 ;  /* 0x004f2cc001007387 */ /* 0x000fe20000100800 */
        /* <DEDUP_REMOVED lines=13> */
[----:B------:R-:W-:Y:S01]  /*3fe40*/  STL [R1+0x4f44], R190 ;  /* 0x004f44be01007387 */ /* 0x000fe20000100800 */
[----:B-1----:R-:W-:-:S03]  /*3fe50*/  IMAD.MOV.U32 R0, RZ, RZ, R191 ;  /* 0x000000ffff007224 */ /* 0x002fc600078e00bf */
[----:B------:R-:W4:Y:S04]  /*3fe60*/  LDL.LU.64 R192, [R1+0xf20] ;  /* 0x000f200001c07983 */ /* 0x000f280000300a00 */
[----:B------:R-:W4:Y:S04]  /*3fe70*/  LDL.LU.64 R194, [R1+0xe58] ;  /* 0x000e580001c27983 */ /* 0x000f280000300a00 */
[----:B------:R2:W-:Y:S02]  /*3fe80*/  STL [R1+0x4f40], R0 ;  /* 0x004f400001007387 */ /* 0x0005e40000100800 */
[----:B--2---:R-:W-:-:S02]  /*3fe90*/  IMAD.MOV.U32 R0, RZ, RZ, R209 ;  /* 0x000000ffff007224 */ /* 0x004fc400078e00d1 */
[----:B------:R1:W-:Y:S04]  /*3fea0*/  STL [R1+0x4f4c], R208 ;  /* 0x004f4cd001007387 */ /* 0x0003e80000100800 */
[----:B------:R-:W2:Y:S04]  /*3feb0*/  LDL.LU.64 R188, [R1+0xe20] ;  /* 0x000e200001bc7983 */ /* 0x000ea80000300a00 */
[----:B-1----:R-:W2:Y:S04]  /*3fec0*/  LDL.LU.64 R208, [R1+0xd50] ;  /* 0x000d500001d07983 */ /* 0x002ea80000300a00 */
[----:B------:R1:W-:Y:S04]  /*3fed0*/  STL [R1+0x4f48], R0 ;  /* 0x004f480001007387 */ /* 0x0003e80000100800 */
[----:B------:R1:W-:Y:S02]  /*3fee0*/  STL [R1+0x4f54], R220 ;  /* 0x004f54dc01007387 */ /* 0x0003e40000100800 */
[----:B-1----:R-:W-:-:S02]  /*3fef0*/  IMAD.MOV.U32 R0, RZ, RZ, R221 ;  /* 0x000000ffff007224 */ /* 0x002fc400078e00dd */
[----:B------:R-:W2:Y:S04]  /*3ff00*/  LDL.LU.64 R190, [R1+0xd28] ;  /* 0x000d280001be7983 */ /* 0x000ea80000300a00 */
        /* <DEDUP_REMOVED lines=10> */
[----:B------:R-:W-:Y:S01]  /*3ffb0*/  STL [R1+0x4f74], R204 ;  /* 0x004f74cc01007387 */ /* 0x000fe20000100800 */
[----:B-1----:R-:W-:-:S05]  /*3ffc0*/  MOV R0, R211 ;  /* 0x000000d300007202 */ /* 0x002fca0000000f00 */
[----:B------:R1:W-:Y:S04]  /*3ffd0*/  STL [R1+0x4f68], R0 ;  /* 0x004f680001007387 */ /* 0x0003e80000100800 */
[----:B------:R-:W4:Y:S01]  /*3ffe0*/  LDL.LU.64 R210, [R1+0x30b8] ;  /* 0x0030b80001d27983 */ /* 0x000f220000300a00 */
[----:B-1----:R-:W-:-:S03]  /*3fff0*/  IMAD.MOV.U32 R0, RZ, RZ, R205 ;  /* 0x000000ffff007224 */ /* 0x002fc600078e00cd */
[----:B------:R-:W-:Y:S04]  /*40000*/  STL [R1+0x4f7c], R206 ;  /* 0x004f7cce01007387 */ /* 0x000fe80000100800 */
[----:B------:R1:W-:Y:S02]  /*40010*/  STL [R1+0x4f70], R0 ;  /* 0x004f700001007387 */ /* 0x0003e40000100800 */
[----:B-1----:R-:W-:Y:S02]  /*40020*/  IMAD.MOV.U32 R0, RZ, RZ, R207 ;  /* 0x000000ffff007224 */ /* 0x002fe400078e00cf */
[----:B------:R-:W-:Y:S04]  /*40030*/  STL [R1+0x4f84], R200 ;  /* 0x004f84c801007387 */ /* 0x000fe80000100800 */
[----:B------:R1:W-:Y:S04]  /*40040*/  STL [R1+0x4f78], R0 ;  /* 0x004f780001007387 */ /* 0x0003e80000100800 */
[----:B------:R-:W-:Y:S01]  /*40050*/  STL [R1+0x4f8c], R202 ;  /* 0x004f8cca01007387 */ /* 0x000fe20000100800 */
[----:B-1----:R-:W-:-:S05]  /*40060*/  IMAD.MOV.U32 R0, RZ, RZ, R201 ;  /* 0x000000ffff007224 */ /* 0x002fca00078e00c9 */
        /* <DEDUP_REMOVED lines=14> */
[----:B--2---:R-:W-:Y:S04]  /*40150*/  STL [R1+0x4fb4], R188 ;  /* 0x004fb4bc01007387 */ /* 0x004fe80000100800 */
[----:B------:R1:W-:Y:S04]  /*40160*/  STL [R1+0x4fa8], R0 ;  /* 0x004fa80001007387 */ /* 0x0003e80000100800 */
[----:B------:R-:W-:Y:S01]  /*40170*/  STL [R1+0x4fbc], R208 ;  /* 0x004fbcd001007387 */ /* 0x000fe20000100800 */
[----:B-1----:R-:W-:-:S05]  /*40180*/  IMAD.MOV.U32 R0, RZ, RZ, R189 ;  /* 0x000000ffff007224 */ /* 0x002fca00078e00bd */
[----:B------:R1:W-:Y:S04]  /*40190*/  STL [R1+0x4fb0], R0 ;  /* 0x004fb00001007387 */ /* 0x0003e80000100800 */
[----:B------:R-:W-:Y:S01]  /*401a0*/  STL [R1+0x4fc4], R190 ;  /* 0x004fc4be01007387 */ /* 0x000fe20000100800 */
[----:B-1----:R-:W-:-:S05]  /*401b0*/  IMAD.MOV.U32 R0, RZ, RZ, R209 ;  /* 0x000000ffff007224 */ /* 0x002fca00078e00d1 */
[----:B------:R1:W-:Y:S02]  /*401c0*/  STL [R1+0x4fb8], R0 ;  /* 0x004fb80001007387 */ /* 0x0003e40000100800 */
[----:B-1----:R-:W-:Y:S02]  /*401d0*/  IMAD.MOV.U32 R0, RZ, RZ, R191 ;  /* 0x000000ffff007224 */ /* 0x002fe400078e00bf */
[----:B------:R-:W-:Y:S04]  /*401e0*/  STL [R1+0x4fcc], R220 ;  /* 0x004fccdc01007387 */ /* 0x000fe80000100800 */
[----:B------:R1:W-:Y:S02]  /*401f0*/  STL [R1+0x4fc0], R0 ;  /* 0x004fc00001007387 */ /* 0x0003e40000100800 */
[----:B-1----:R-:W-:-:S05]  /*40200*/  IMAD.MOV.U32 R0, RZ, RZ, R221 ;  /* 0x000000ffff007224 */ /* 0x002fca00078e00dd */
[----:B------:R-:W-:Y:S01]  /*40210*/  STL [R1+0x4fc8], R0 ;  /* 0x004fc80001007387 */ /* 0x000fe20000100800 */
[----:B---3--:R-:W-:-:S03]  /*40220*/  IMAD.MOV.U32 R2, RZ, RZ, R223 ;  /* 0x000000ffff027224 */ /* 0x008fc600078e00df */
[----:B------:R-:W-:Y:S04]  /*40230*/  STL [R1+0x4fd4], R222 ;  /* 0x004fd4de01007387 */ /* 0x000fe80000100800 */
[----:B------:R-:W-:Y:S01]  /*40240*/  STL [R1+0x4fd0], R2 ;  /* 0x004fd00201007387 */ /* 0x000fe20000100800 */
[----:B----4-:R-:W-:-:S03]  /*40250*/  IMAD.MOV.U32 R4, RZ, RZ, R211 ;  /* 0x000000ffff047224 */ /* 0x010fc600078e00d3 */
[----:B------:R-:W-:Y:S04]  /*40260*/  STL [R1+0x4fdc], R210 ;  /* 0x004fdcd201007387 */ /* 0x000fe80000100800 */
[----:B------:R1:W-:Y:S04]  /*40270*/  STL [R1+0x4fd8], R4 ;  /* 0x004fd80401007387 */ /* 0x0003e80000100800 */
[----:B-1----:R-:W2:Y:S01]  /*40280*/  LDL.LU.64 R4, [R1+0x3348] ;  /* 0x0033480001047983 */ /* 0x002ea20000300a00 */
[----:B------:R-:W1:Y:S02]  /*40290*/  S2R R209, SR_TID.X ;  /* 0x0000000000d17919 */ /* 0x000e640000002100 */
[C---:B-1----:R-:W-:Y:S01]  /*402a0*/  LOP3.LUT R252, R209.reuse, 0x7, RZ, 0xc0, !PT ;  /* 0x00000007d1fc7812 */ /* 0x042fe200078ec0ff */
[C---:B------:R-:W-:Y:S01]  /*402b0*/  IMAD.SHL.U32 R2, R209.reuse, 0x2, RZ ;  /* 0x00000002d1027824 */ /* 0x040fe200078e00ff */
[----:B------:R-:W-:-:S02]  /*402c0*/  LOP3.LUT R3, R209, 0x3, RZ, 0xc0, !PT ;  /* 0x00000003d1037812 */ /* 0x000fc400078ec0ff */
[----:B------:R-:W-:Y:S01]  /*402d0*/  LOP3.LUT R0, R209, 0x1c, RZ, 0xc0, !PT ;  /* 0x0000001cd1007812 */ /* 0x000fe200078ec0ff */
[----:B------:R-:W-:-:S04]  /*402e0*/  IMAD R252, R252, 0x110, RZ ;  /* 0x00000110fcfc7824 */ /* 0x000fc800078e02ff */
[----:B------:R-:W-:Y:S01]  /*402f0*/  IMAD R0, R3, 0x420, R0 ;  /* 0x0000042003007824 */ /* 0x000fe200078e0200 */
[----:B------:R-:W-:Y:S02]  /*40300*/  LOP3.LUT R252, R252, 0x30, R2, 0x78, !PT ;  /* 0x00000030fcfc7812 */ /* 0x000fe400078e7802 */
[----:B------:R-:W3:Y:S04]  /*40310*/  LDL.LU.64 R2, [R1+0x3188] ;  /* 0x0031880001027983 */ /* 0x000ee80000300a00 */
[----:B--2---:R1:W-:Y:S04]  /*40320*/  STL.64 [R1+0x42b0], R4 ;  /* 0x0042b00401007387 */ /* 0x0043e80000100a00 */
[----:B-1----:R-:W2:Y:S04]  /*40330*/  LDL.LU.64 R4, [R1+0x3180] ;  /* 0x0031800001047983 */ /* 0x002ea80000300a00 */
[----:B---3--:R1:W-:Y:S04]  /*40340*/  STL.64 [R1+0x42a8], R2 ;  /* 0x0042a80201007387 */ /* 0x0083e80000100a00 */
[----:B-1----:R-:W3:Y:S04]  /*40350*/  LDL.LU.64 R2, [R1+0x3118] ;  /* 0x0031180001027983 */ /* 0x002ee80000300a00 */
        /* <DEDUP_REMOVED lines=883> */
[----:B--2---:R2:W-:Y:S04]  /*43a90*/  STL.64 [R1+0x39c0], R4 ;  /* 0x0039c00401007387 */ /* 0x0045e80000100a00 */
        /* <DEDUP_REMOVED lines=1927> */
[----:B------:R3:W-:Y:S01]  /*4b310*/  STL [R1+0x333c], RZ ;  /* 0x00333cff01007387 */ /* 0x0007e20000100800 */
[----:B------:R-:W-:Y:S01]  /*4b320*/  USHF.R.S32.HI UR9, URZ, 0x1f, UR8 ;  /* 0x0000001f3f097899 */ /* 0x000fe20008011408 */
[----:B-1----:R-:W-:-:S02]  /*4b330*/  SHF.R.S32.HI R2, RZ, 0x1f, R17 ;  /* 0x0000001fff027819 */ /* 0x002fc40000011411 */
[----:B------:R-:W-:Y:S01]  /*4b340*/  SHF.R.S32.HI R3, RZ, 0x1f, R16 ;  /* 0x0000001fff037819 */ /* 0x000fe20000011410 */
[----:B------:R-:W-:Y:S01]  /*4b350*/  ULEA.HI UR8, UR9, UR8, URZ, 0x6 ;  /* 0x0000000809087291 */ /* 0x000fe2000f8f303f */
[----:B------:R-:W-:Y:S02]  /*4b360*/  SHF.L.U64.HI R2, R17, 0x2, R2 ;  /* 0x0000000211027819 */ /* 0x000fe40000010202 */
[----:B------:R-:W-:Y:S02]  /*4b370*/  CS2R R72, SRZ ;  /* 0x0000000000487805 */ /* 0x000fe4000001ff00 */
[----:B------:R-:W-:Y:S02]  /*4b380*/  SHF.L.U64.HI R3, R16, 0x2, R3 ;  /* 0x0000000210037819 */ /* 0x000fe40000010203 */
        /* <DEDUP_REMOVED lines=15> */
[----:B--2---:R-:W-:Y:S02]  /*4b480*/  CS2R R4, SRZ ;  /* 0x0000000000047805 */ /* 0x004fe4000001ff00 */
        /* <DEDUP_REMOVED lines=42> */
[----:B------:R-:W-:Y:S01]  /*4b730*/  CS2R R210, SRZ ;  /* 0x0000000000d27805 */ /* 0x000fe2000001ff00 */
[----:B------:R-:W-:Y:S01]  /*4b740*/  UMOV UR5, URZ ;  /* 0x0000003f00057c82 */ /* 0x000fe20008000000 */
[----:B------:R-:W-:Y:S01]  /*4b750*/  UMOV UR7, 0x1 ;  /* 0x0000000100077882 */ /* 0x000fe20000000000 */
[----:B------:R-:W-:Y:S01]  /*4b760*/  USHF.R.S32.HI UR8, URZ, 0x6, UR8 ;  /* 0x000000063f087899 */ /* 0x000fe20008011408 */
[----:B---3--:R-:W-:-:S11]  /*4b770*/  UMOV UR9, 0xffffffff ;  /* 0xffffffff00097882 */ /* 0x008fd60000000000 */
.L_x_1:
[----:B------:R-:W-:-:S04]  /*4b780*/  DEPBAR.LE SB0, 0x2 ;  /* 0x000080800000791a */ /* 0x000fc80000000000 */
[----:B------:R-:W-:Y:S01]  /*4b790*/  UIADD3 UR9, UR9, 0x1, URZ ;  /* 0x0000000109097890 */ /* 0x000fe2000fffe03f */
[C---:B-1----:R-:W-:Y:S01]  /*4b7a0*/  LOP3.LUT R16, R0.reuse, 0x20, RZ, 0x3c, !PT ;  /* 0x0000002000107812 */ /* 0x042fe200078e3cff */
[----:B-----5:R-:W-:Y:S02]  /*4b7b0*/  STL.64 [R1+0x6a88], R42 ;  /* 0x006a882a01007387 */ /* 0x020fe40000100a00 */
[----:B------:R-:W-:Y:S02]  /*4b7c0*/  UISETP.GT.AND UP0, UPT, UR9, 0x1, UPT ;  /* 0x000000010900788c */ /* 0x000fe4000bf04270 */
[----:B------:R-:W-:Y:S02]  /*4b7d0*/  STL.64 [R1+0x6a80], R40 ;  /* 0x006a802801007387 */ /* 0x000fe40000100a00 */
[----:B------:R-:W-:Y:S02]  /*4b7e0*/  USEL UR9, UR9, URZ, !UP0 ;  /* 0x0000003f09097287 */ /* 0x000fe4000c000000 */
[----:B------:R-:W-:Y:S02]  /*4b7f0*/  STL.64 [R1+0x6a78], R46 ;  /* 0x006a782e01007387 */ /* 0x000fe40000100a00 */
[----:B------:R-:W-:Y:S01]  /*4b800*/  ULEA UR10, UR9, UR4, 0x10 ;  /* 0x00000004090a7291 */ /* 0x000fe2000f8e803f */
[----:B------:R-:W-:Y:S06]  /*4b810*/  BAR.SYNC.DEFER_BLOCKING 0x0 ;  /* 0x0000000000007b1d */ /* 0x000fec0000010000 */
[----:B------:R-:W-:Y:S04]  /*4b820*/  STL.64 [R1+0x6a70], R44 ;  /* 0x006a702c01007387 */ /* 0x000fe80000100a00 */
[----:B------:R-:W-:Y:S04]  /*4b830*/  STL.64 [R1+0x6a68], R50 ;  /* 0x006a683201007387 */ /* 0x000fe80000100a00 */
[----:B------:R-:W-:Y:S04]  /*4b840*/  STL.64 [R1+0x6a60], R48 ;  /* 0x006a603001007387 */ /* 0x000fe80000100a00 */
[----:B------:R-:W-:Y:S04]  /*4b850*/  STL.64 [R1+0x6a58], R54 ;  /* 0x006a583601007387 */ /* 0x000fe80000100a00 */
[----:B------:R-:W-:Y:S04]  /*4b860*/  LDS R176, [R0+UR10] ;  /* 0x0000000a00b07984 */ /* 0x000fe80008000800 */
[----:B------:R-:W-:Y:S04]  /*4b870*/  LDS R178, [R0+UR10+0x1000] ;  /* 0x0010000a00b27984 */ /* 0x000fe80008000800 */
[----:B------:R-:W-:Y:S04]  /*4b880*/  LDS R177, [R16+UR10] ;  /* 0x0000000a10b17984 */ /* 0x000fe80008000800 */
[----:B------:R-:W-:Y:S04]  /*4b890*/  LDS R179, [R16+UR10+0x1000] ;  /* 0x0010000a10b37984 */ /* 0x000fe80008000800 */
[----:B------:R-:W1:Y:S04]  /*4b8a0*/  LDSM.16.M88.4 R132, [R252+UR10+0x21000] ;  /* 0x0210000afc84783b */ /* 0x000e680008000200 */
[----:B------:R-:W2:Y:S04]  /*4b8b0*/  LDSM.16.M88.4 R140, [R252+UR10+0x20000] ;  /* 0x0200000afc8c783b */ /* 0x000ea80008000200 */
[----:B------:R-:W3:Y:S04]  /*4b8c0*/  LDSM.16.M88.4 R136, [R252+UR10+0x20800] ;  /* 0x0208000afc88783b */ /* 0x000ee80008000200 */
[----:B------:R-:W4:Y:S04]  /*4b8d0*/  LDSM.16.M88.4 R128, [R252+UR10+0x21800] ;  /* 0x0218000afc80783b */ /* 0x000f280008000200 */
[----:B------:R-:W-:Y:S04]  /*4b8e0*/  STL.64 [R1+0x6a50], R52 ;  /* 0x006a503401007387 */ /* 0x000fe80000100a00 */
[----:B------:R-:W-:Y:S04]  /*4b8f0*/  STL.64 [R1+0x6a48], R58 ;  /* 0x006a483a01007387 */ /* 0x000fe80000100a00 */
[----:B------:R-:W-:Y:S04]  /*4b900*/  STL.64 [R1+0x6a40], R56 ;  /* 0x006a403801007387 */ /* 0x000fe80000100a00 */
[----:B------:R-:W-:Y:S04]  /*4b910*/  STL.64 [R1+0x6a38], R230 ;  /* 0x006a38e601007387 */ /* 0x000fe80000100a00 */
[----:B------:R-:W-:Y:S04]  /*4b920*/  STL.64 [R1+0x6a30], R228 ;  /* 0x006a30e401007387 */ /* 0x000fe80000100a00 */
[----:B------:R-:W-:Y:S01]  /*4b930*/  STL.64 [R1+0x6a28], R218 ;  /* 0x006a28da01007387 */ /* 0x000fe20000100a00 */
[C---:B-1----:R-:W-:Y:S03]  /*4b940*/  HMMA.1688.F32.TF32 R16, R176.reuse, R132, R64 ;  /* 0x00000084b010723c */ /* 0x042fe60000081040 */
[----:B------:R-:W-:Y:S04]  /*4b950*/  STL.64 [R1+0x6a20], R216 ;  /* 0x006a20d801007387 */ /* 0x000fe80000100a00 */
[----:B------:R-:W-:Y:S01]  /*4b960*/  STL.64 [R1+0x6a18], R214 ;  /* 0x006a18d601007387 */ /* 0x000fe20000100a00 */
[C---:B--2---:R-:W-:Y:S03]  /*4b970*/  HMMA.1688.F32.TF32 R40, R176.reuse, R140, R72 ;  /* 0x0000008cb028723c */ /* 0x044fe60000081048 */
[----:B------:R-:W-:Y:S03]  /*4b980*/  STL.64 [R1+0x6a10], R212 ;  /* 0x006a10d401007387 */ /* 0x000fe60000100a00 */
[----:B---3--:R-:W-:Y:S01]  /*4b990*/  HMMA.1688.F32.TF32 R20, R176, R136, R68 ;  /* 0x00000088b014723c */ /* 0x008fe20000081044 */
        /* <DEDUP_REMOVED lines=14> */
[----:B------:R1:W-:Y:S04]  /*4ba80*/  STL [R1+0x563c], R3 ;  /* 0x00563c0301007387 */ /* 0x0003e80000100800 */
[----:B------:R2:W-:Y:S04]  /*4ba90*/  STL [R1+0x5638], R2 ;  /* 0x0056380201007387 */ /* 0x0005e80000100800 */
[----:B------:R3:W-:Y:S01]  /*4baa0*/  STL [R1+0x6994], R142 ;  /* 0x0069948e01007387 */ /* 0x0007e20000100800 */
[----:B-1----:R-:W-:-:S03]  /*4bab0*/  LOP3.LUT R3, R0, 0x40, RZ, 0x3c, !PT ;  /* 0x0000004000037812 */ /* 0x002fc600078e3cff */
[----:B------:R1:W-:Y:S01]  /*4bac0*/  STL [R1+0x6990], R143 ;  /* 0x0069908f01007387 */ /* 0x0003e20000100800 */
[----:B--2---:R-:W-:-:S03]  /*4bad0*/  LOP3.LUT R2, R0, 0x60, RZ, 0x3c, !PT ;  /* 0x0000006000027812 */ /* 0x004fc600078e3cff */
[----:B------:R2:W-:Y:S01]  /*4bae0*/  STL [R1+0x699c], R138 ;  /* 0x00699c8a01007387 */ /* 0x0005e20000100800 */
[----:B---3--:R-:W-:-:S03]  /*4baf0*/  IMAD.MOV.U32 R142, RZ, RZ, R18 ;  /* 0x000000ffff8e7224 */ /* 0x008fc600078e0012 */
[----:B------:R3:W-:Y:S01]  /*4bb00*/  STL [R1+0x6998], R139 ;  /* 0x0069988b01007387 */ /* 0x0007e20000100800 */
[----:B-1----:R-:W-:-:S03]  /*4bb10*/  IMAD.MOV.U32 R143, RZ, RZ, R19 ;  /* 0x000000ffff8f7224 */ /* 0x002fc600078e0013 */
[----:B------:R1:W-:Y:S01]  /*4bb20*/  STL [R1+0x698c], R134 ;  /* 0x00698c8601007387 */ /* 0x0003e20000100800 */
[----:B--2---:R-:W-:-:S03]  /*4bb30*/  IMAD.MOV.U32 R138, RZ, RZ, R16 ;  /* 0x000000ffff8a7224 */ /* 0x004fc600078e0010 */
[----:B------:R2:W-:Y:S01]  /*4bb40*/  STL [R1+0x6988], R135 ;  /* 0x0069888701007387 */ /* 0x0005e20000100800 */
[----:B---3--:R-:W-:Y:S02]  /*4bb50*/  IMAD.MOV.U32 R139, RZ, RZ, R17 ;  /* 0x000000ffff8b7224 */ /* 0x008fe400078e0011 */
[----:B----4-:R-:W-:Y:S01]  /*4bb60*/  HMMA.1688.F32.TF32 R16, R176, R128, R60 ;  /* 0x00000080b010723c */ /* 0x010fe2000008103c */
[----:B------:R-:W-:Y:S04]  /*4bb70*/  STL [R1+0x6960], R130 ;  /* 0x0069608201007387 */ /* 0x000fe80000100800 */
[----:B------:R-:W-:Y:S04]  /*4bb80*/  STL [R1+0x695c], R131 ;  /* 0x00695c8301007387 */ /* 0x000fe80000100800 */
[----:B------:R3:W-:Y:S04]  /*4bb90*/  STL.64 [R1+0x2450], R40 ;  /* 0x0024502801007387 */ /* 0x0007e80000100a00 */
[----:B------:R4:W-:Y:S04]  /*4bba0*/  STL.64 [R1+0x2458], R42 ;  /* 0x0024582a01007387 */ /* 0x0009e80000100a00 */
[----:B------:R-:W-:Y:S04]  /*4bbb0*/  STL.64 [R1+0x2440], R20 ;  /* 0x0024401401007387 */ /* 0x000fe80000100a00 */
[----:B------:R-:W-:Y:S03]  /*4bbc0*/  STL.64 [R1+0x2448], R22 ;  /* 0x0024481601007387 */ /* 0x000fe60000100a00 */
[----:B-1----:R-:W-:Y:S01]  /*4bbd0*/  IMAD.MOV.U32 R134, RZ, RZ, R17 ;  /* 0x000000ffff867224 */ /* 0x002fe200078e0011 */
[----:B------:R-:W-:Y:S01]  /*4bbe0*/  STL [R1+0x2420], R16 ;  /* 0x0024201001007387 */ /* 0x000fe20000100800 */
[----:B--2---:R-:W-:-:S03]  /*4bbf0*/  IMAD.MOV.U32 R135, RZ, RZ, R18 ;  /* 0x000000ffff877224 */ /* 0x004fc600078e0012 */
[----:B------:R-:W-:Y:S04]  /*4bc00*/  STL [R1+0x242c], R19 ;  /* 0x00242c1301007387 */ /* 0x000fe80000100800 */
[----:B------:R-:W2:Y:S04]  /*4bc10*/  LDL.LU.64 R52, [R1+0x250] ;  /* 0x0002500001347983 */ /* 0x000ea80000300a00 */
[----:B------:R-:W2:Y:S04]  /*4bc20*/  LDL.LU.64 R54, [R1+0x258] ;  /* 0x0002580001367983 */ /* 0x000ea80000300a00 */
[----:B---3--:R-:W3:Y:S04]  /*4bc30*/  LDL.LU.64 R40, [R1+0x240] ;  /* 0x0002400001287983 */ /* 0x008ee80000300a00 */
[----:B----4-:R-:W3:Y:S04]  /*4bc40*/  LDL.LU.64 R42, [R1+0x248] ;  /* 0x00024800012a7983 */ /* 0x010ee80000300a00 */
[----:B------:R-:W1:Y:S04]  /*4bc50*/  LDSM.16.M88.4 R124, [R252+UR10+0x22000] ;  /* 0x0220000afc7c783b */ /* 0x000e680008000200 */
[----:B------:R-:W4:Y:S04]  /*4bc60*/  LDSM.16.M88.4 R172, [R252+UR10+0x22800] ;  /* 0x0228000afcac783b */ /* 0x000f280008000200 */
        /* <DEDUP_REMOVED lines=15> */
[----:B------:R-:W3:Y:S04]  /*4bd60*/  LDL.LU.64 R48, [R1+0x230] ;  /* 0x0002300001307983 */ /* 0x000ee80000300a00 */
[----:B------:R-:W4:Y:S04]  /*4bd70*/  LDSM.16.M88.4 R96, [R252+UR10+0x2a800] ;  /* 0x02a8000afc60783b */ /* 0x000f280008000200 */
[----:B------:R-:W3:Y:S04]  /*4bd80*/  LDL.LU.64 R50, [R1+0x238] ;  /* 0x0002380001327983 */ /* 0x000ee80000300a00 */
[----:B------:R-:W3:Y:S04]  /*4bd90*/  LDL.LU.64 R44, [R1+0x220] ;  /* 0x00022000012c7983 */ /* 0x000ee80000300a00 */
[----:B------:R-:W2:Y:S04]  /*4bda0*/  LDSM.16.M88.4 R92, [R252+UR10+0x2b000] ;  /* 0x02b0000afc5c783b */ /* 0x000ea80008000200 */
[----:B------:R-:W3:Y:S04]  /*4bdb0*/  LDL.LU.64 R46, [R1+0x228] ;  /* 0x00022800012e7983 */ /* 0x000ee80000300a00 */
[----:B------:R-:W3:Y:S04]  /*4bdc0*/  LDL.LU.64 R56, [R1+0x210] ;  /* 0x0002100001387983 */ /* 0x000ee80000300a00 */
[----:B------:R-:W2:Y:S04]  /*4bdd0*/  LDSM.16.M88.4 R88, [R252+UR10+0x2b800] ;  /* 0x02b8000afc58783b */ /* 0x000ea80008000200 */
[----:B------:R-:W3:Y:S04]  /*4bde0*/  LDL.LU.64 R58, [R1+0x218] ;  /* 0x00021800013a7983 */ /* 0x000ee80000300a00 */
[----:B-1----:R-:W-:Y:S04]  /*4bdf0*/  STL [R1+0x6958], R126 ;  /* 0x0069587e01007387 */ /* 0x002fe80000100800 */
[----:B------:R-:W1:Y:S04]  /*4be00*/  LDSM.16.M88.4 R84, [R252+UR10+0x2c000] ;  /* 0x02c0000afc54783b */ /* 0x000e680008000200 */
[----:B------:R-:W-:Y:S04]  /*4be10*/  STL [R1+0x6954], R127 ;  /* 0x0069547f01007387 */ /* 0x000fe80000100800 */
[----:B----4-:R-:W-:Y:S04]  /*4be20*/  STL [R1+0x694c], R174 ;  /* 0x00694cae01007387 */ /* 0x010fe80000100800 */
[----:B------:R-:W4:Y:S04]  /*4be30*/  LDSM.16.M88.4 R80, [R252+UR10+0x2c800] ;  /* 0x02c8000afc50783b */ /* 0x000f280008000200 */
[----:B------:R-:W-:Y:S04]  /*4be40*/  STL [R1+0x6948], R175 ;  /* 0x006948af01007387 */ /* 0x000fe80000100800 */
[----:B------:R-:W-:Y:S04]  /*4be50*/  STL [R1+0x6964], R170 ;  /* 0x006964aa01007387 */ /* 0x000fe80000100800 */
        /* <DEDUP_REMOVED lines=37> */
[----:B--2---:R-:W-:Y:S04]  /*4c0b0*/  STL [R1+0x67f4], R94 ;  /* 0x0067f45e01007387 */ /* 0x004fe80000100800 */
[----:B------:R-:W-:Y:S01]  /*4c0c0*/  STL [R1+0x67f0], R95 ;  /* 0x0067f05f01007387 */ /* 0x000fe20000100800 */
[C---:B------:R-:W-:Y:S03]  /*4c0d0*/  HMMA.1688.F32.TF32 R184, R176.reuse, R124, R52 ;  /* 0x0000007cb0b8723c */ /* 0x040fe60000081034 */
[----:B------:R-:W-:Y:S04]  /*4c0e0*/  STL [R1+0x67fc], R90 ;  /* 0x0067fc5a01007387 */ /* 0x000fe80000100800 */
[----:B------:R-:W-:Y:S01]  /*4c0f0*/  STL [R1+0x67f8], R91 ;  /* 0x0067f85b01007387 */ /* 0x000fe20000100800 */
[C---:B---3--:R-:W-:Y:S03]  /*4c100*/  HMMA.1688.F32.TF32 R52, R176.reuse, R172, R40 ;  /* 0x000000acb034723c */ /* 0x048fe60000081028 */
[----:B-1----:R-:W-:Y:S04]  /*4c110*/  STL [R1+0x6804], R86 ;  /* 0x0068045601007387 */ /* 0x002fe80000100800 */
[----:B------:R-:W-:Y:S04]  /*4c120*/  STL [R1+0x6800], R87 ;  /* 0x0068005701007387 */ /* 0x000fe80000100800 */
[----:B----4-:R-:W-:Y:S04]  /*4c130*/  STL [R1+0x680c], R82 ;  /* 0x00680c5201007387 */ /* 0x010fe80000100800 */
        /* <DEDUP_REMOVED lines=14> */
[----:B------:R-:W2:Y:S04]  /*4c220*/  LDL.LU.64 R40, [R1+0x200] ;  /* 0x0002000001287983 */ /* 0x000ea80000300a00 */
[----:B------:R-:W-:Y:S04]  /*4c230*/  STL.64 [R1+0x2410], R184 ;  /* 0x002410b801007387 */ /* 0x000fe80000100a00 */
[----:B------:R-:W-:Y:S04]  /*4c240*/  STL.64 [R1+0x2418], R186 ;  /* 0x002418ba01007387 */ /* 0x000fe80000100a00 */
[----:B------:R-:W2:Y:S01]  /*4c250*/  LDL.LU.64 R42, [R1+0x208] ;  /* 0x00020800012a7983 */ /* 0x000ea20000300a00 */
[C---:B------:R-:W-:Y:S03]  /*4c260*/  HMMA.1688.F32.TF32 R48, R176.reuse, R168, R48 ;  /* 0x000000a8b030723c */ /* 0x040fe60000081030 */
[----:B------:R-:W-:Y:S04]  /*4c270*/  LDS R180, [R3+UR10] ;  /* 0x0000000a03b47984 */ /* 0x000fe80008000800 */
[----:B------:R-:W-:Y:S01]  /*4c280*/  LDS R182, [R3+UR10+0x1000] ;  /* 0x0010000a03b67984 */ /* 0x000fe20008000800 */
[----:B------:R-:W-:Y:S03]  /*4c290*/  HMMA.1688.F32.TF32 R44, R176, R164, R44 ;  /* 0x000000a4b02c723c */ /* 0x000fe6000008102c */
[----:B------:R1:W-:Y:S04]  /*4c2a0*/  STL.64 [R1+0x2290], R52 ;  /* 0x0022903401007387 */ /* 0x0003e80000100a00 */
[----:B------:R3:W-:Y:S04]  /*4c2b0*/  STL.64 [R1+0x2298], R54 ;  /* 0x0022983601007387 */ /* 0x0007e80000100a00 */
[----:B------:R-:W-:Y:S04]  /*4c2c0*/  LDS R181, [R2+UR10] ;  /* 0x0000000a02b57984 */ /* 0x000fe80008000800 */
[----:B-1----:R-:W4:Y:S04]  /*4c2d0*/  LDL.LU.64 R52, [R1+0x1f0] ;  /* 0x0001f00001347983 */ /* 0x002f280000300a00 */
[----:B---3--:R-:W4:Y:S04]  /*4c2e0*/  LDL.LU.64 R54, [R1+0x1f8] ;  /* 0x0001f80001367983 */ /* 0x008f280000300a00 */
[----:B------:R1:W-:Y:S04]  /*4c2f0*/  STL.64 [R1+0x2280], R48 ;  /* 0x0022803001007387 */ /* 0x0003e80000100a00 */
[----:B------:R3:W-:Y:S01]  /*4c300*/  STL.64 [R1+0x2288], R50 ;  /* 0x0022883201007387 */ /* 0x0007e20000100a00 */
[----:B------:R-:W-:-:S03]  /*4c310*/  IMAD.MOV.U32 R154, RZ, RZ, R44 ;  /* 0x000000ffff9a7224 */ /* 0x000fc600078e002c */
[----:B------:R-:W4:Y:S04]  /*4c320*/  LDS R183, [R2+UR10+0x1000] ;  /* 0x0010000a02b77984 */ /* 0x000f280008000800 */
[----:B-1----:R-:W4:Y:S04]  /*4c330*/  LDL.LU.64 R48, [R1+0x1e0] ;  /* 0x0001e00001307983 */ /* 0x002f280000300a00 */
[----:B---3--:R-:W4:Y:S01]  /*4c340*/  LDL.LU.64 R50, [R1+0x1e8] ;  /* 0x0001e80001327983 */ /* 0x008f220000300a00 */
[----:B------:R-:W-:Y:S02]  /*4c350*/  IMAD.MOV.U32 R155, RZ, RZ, R45 ;  /* 0x000000ffff9b7224 */ /* 0x000fe400078e002d */
[----:B------:R-:W-:Y:S01]  /*4c360*/  IMAD.MOV.U32 R158, RZ, RZ, R46 ;  /* 0x000000ffff9e7224 */ /* 0x000fe200078e002e */
[----:B------:R-:W3:Y:S01]  /*4c370*/  LDL.LU.64 R44, [R1+0x1c0] ;  /* 0x0001c000012c7983 */ /* 0x000ee20000300a00 */
[----:B------:R-:W-:-:S03]  /*4c380*/  IMAD.MOV.U32 R159, RZ, RZ, R47 ;  /* 0x000000ffff9f7224 */ /* 0x000fc600078e002f */
[----:B------:R-:W3:Y:S01]  /*4c390*/  LDL.LU.64 R46, [R1+0x1c8] ;  /* 0x0001c800012e7983 */ /* 0x000ee20000300a00 */
[----:B--2---:R-:W-:-:S15]  /*4c3a0*/  HMMA.1688.F32.TF32 R40, R176, R156, R40 ;  /* 0x0000009cb028723c */ /* 0x004fde0000081028 */
[----:B------:R-:W-:-:S09]  /*4c3b0*/  NOP ;  /* 0x0000000000007918 */ /* 0x000fd20000000000 */
[----:B------:R-:W-:Y:S01]  /*4c3c0*/  IMAD.MOV.U32 R127, RZ, RZ, R40 ;  /* 0x000000ffff7f7224 */ /* 0x000fe200078e0028 */
[----:B------:R-:W-:Y:S01]  /*4c3d0*/  MOV R171, R41 ;  /* 0x0000002900ab7202 */ /* 0x000fe20000000f00 */
[----:B------:R-:W-:Y:S01]  /*4c3e0*/  IMAD.MOV.U32 R174, RZ, RZ, R42 ;  /* 0x000000ffffae7224 */ /* 0x000fe200078e002a */
[----:B------:R-:W2:Y:S01]  /*4c3f0*/  LDL.LU.64 R40, [R1+0x1b0] ;  /* 0x0001b00001287983 */ /* 0x000ea20000300a00 */
[----:B------:R-:W-:-:S03]  /*4c400*/  IMAD.MOV.U32 R175, RZ, RZ, R43 ;  /* 0x000000ffffaf7224 */ /* 0x000fc600078e002b */
[----:B------:R-:W2:Y:S01]  /*4c410*/  LDL.LU.64 R42, [R1+0x1b8] ;  /* 0x0001b800012a7983 */ /* 0x000ea20000300a00 */
[C---:B----4-:R-:W-:Y:S06]  /*4c420*/  HMMA.1688.F32.TF32 R48, R176.reuse, R148, R48 ;  /* 0x00000094b030723c */ /* 0x050fec0000081030 */
[----:B---3--:R-:W-:-:S15]  /*4c430*/  HMMA.1688.F32.TF32 R44, R176, R144, R44 ;  /* 0x00000090b02c723c */ /* 0x008fde000008102c */
[----:B------:R-:W-:-:S03]  /*4c440*/  NOP ;  /* 0x0000000000007918 */ /* 0x000fc60000000000 */
[----:B------:R-:W-:Y:S02]  /*4c450*/  IMAD.MOV.U32 R70, RZ, RZ, R48 ;  /* 0x000000ffff467224 */ /* 0x000fe400078e0030 */
[----:B------:R-:W-:Y:S02]  /*4c460*/  IMAD.MOV.U32 R71, RZ, RZ, R49 ;  /* 0x000000ffff477224 */ /* 0x000fe400078e0031 */
[----:B------:R-:W-:Y:S01]  /*4c470*/  IMAD.MOV.U32 R75, RZ, RZ, R51 ;  /* 0x000000ffff4b7224 */ /* 0x000fe200078e0033 */
[----:B------:R-:W3:Y:S01]  /*4c480*/  LDL.LU.64 R48, [R1+0x1a0] ;  /* 0x0001a00001307983 */ /* 0x000ee20000300a00 */
[----:B------:R-:W-:-:S03]  /*4c490*/  IMAD.MOV.U32 R74, RZ, RZ, R50 ;  /* 0x000000ffff4a7224 */ /* 0x000fc600078e0032 */
[----:B------:R-:W3:Y:S01]  /*4c4a0*/  LDL.LU.64 R50, [R1+0x1a8] ;  /* 0x0001a80001327983 */ /* 0x000ee20000300a00 */
[----:B------:R-:W-:-:S03]  /*4c4b0*/  IMAD.MOV.U32 R62, RZ, RZ, R44 ;  /* 0x000000ffff3e7224 */ /* 0x000fc600078e002c */
[----:B------:R-:W-:Y:S01]  /*4c4c0*/  STL [R1+0x684c], R75 ;  /* 0x00684c4b01007387 */ /* 0x000fe20000100800 */
[----:B------:R-:W-:-:S03]  /*4c4d0*/  IMAD.MOV.U32 R63, RZ, RZ, R45 ;  /* 0x000000ffff3f7224 */ /* 0x000fc600078e002d */
[----:B------:R-:W-:Y:S01]  /*4c4e0*/  STL [R1+0x6848], R74 ;  /* 0x0068484a01007387 */ /* 0x000fe20000100800 */
[----:B------:R-:W-:-:S03]  /*4c4f0*/  IMAD.MOV.U32 R66, RZ, RZ, R46 ;  /* 0x000000ffff427224 */ /* 0x000fc600078e002e */
[----:B------:R1:W-:Y:S01]  /*4c500*/  STL [R1+0x6844], R71 ;  /* 0x0068444701007387 */ /* 0x0003e20000100800 */
[----:B------:R-:W-:-:S03]  /*4c510*/  IMAD.MOV.U32 R67, RZ, RZ, R47 ;  /* 0x000000ffff437224 */ /* 0x000fc600078e002f */
[----:B------:R4:W-:Y:S04]  /*4c520*/  STL [R1+0x6840], R70 ;  /* 0x0068404601007387 */ /* 0x0009e80000100800 */
[----:B------:R-:W4:Y:S04]  /*4c530*/  LDL.LU.64 R44, [R1+0x190] ;  /* 0x00019000012c7983 */ /* 0x000f280000300a00 */
[----:B------:R-:W4:Y:S04]  /*4c540*/  LDL.LU.64 R46, [R1+0x198] ;  /* 0x00019800012e7983 */ /* 0x000f280000300a00 */
[----:B------:R-:W-:Y:S04]  /*4c550*/  STL [R1+0x685c], R67 ;  /* 0x00685c4301007387 */ /* 0x000fe80000100800 */
[----:B------:R-:W-:Y:S04]  /*4c560*/  STL [R1+0x6858], R66 ;  /* 0x0068584201007387 */ /* 0x000fe80000100800 */
[----:B------:R1:W-:Y:S04]  /*4c570*/  STL [R1+0x6854], R63 ;  /* 0x0068543f01007387 */ /* 0x0003e80000100800 */
[----:B------:R1:W-:Y:S01]  /*4c580*/  STL [R1+0x6850], R62 ;  /* 0x0068503e01007387 */ /* 0x0003e20000100800 */
[----:B--2---:R-:W-:-:S15]  /*4c590*/  HMMA.1688.F32.TF32 R40, R176, R120, R40 ;  /* 0x00000078b028723c */ /* 0x004fde0000081028 */
[----:B------:R-:W-:-:S09]  /*4c5a0*/  NOP ;  /* 0x0000000000007918 */ /* 0x000fd20000000000 */
[----:B------:R-:W-:Y:S02]  /*4c5b0*/  IMAD.MOV.U32 R78, RZ, RZ, R40 ;  /* 0x000000ffff4e7224 */ /* 0x000fe400078e0028 */
[----:B------:R-:W-:Y:S02]  /*4c5c0*/  IMAD.MOV.U32 R79, RZ, RZ, R41 ;  /* 0x000000ffff4f7224 */ /* 0x000fe400078e0029 */
[----:B------:R-:W-:Y:S01]  /*4c5d0*/  IMAD.MOV.U32 R82, RZ, RZ, R42 ;  /* 0x000000ffff527224 */ /* 0x000fe200078e002a */
[----:B------:R-:W2:Y:S01]  /*4c5e0*/  LDL.LU.64 R40, [R1+0x180] ;  /* 0x0001800001287983 */ /* 0x000ea20000300a00 */
[----:B------:R-:W-:-:S03]  /*4c5f0*/  IMAD.MOV.U32 R83, RZ, RZ, R43 ;  /* 0x000000ffff537224 */ /* 0x000fc600078e002b */
[----:B------:R-:W2:Y:S01]  /*4c600*/  LDL.LU.64 R42, [R1+0x188] ;  /* 0x00018800012a7983 */ /* 0x000ea20000300a00 */
[C---:B---3--:R-:W-:Y:S03]  /*4c610*/  HMMA.1688.F32.TF32 R48, R176.reuse, R116, R48 ;  /* 0x00000074b030723c */ /* 0x048fe60000081030 */
[----:B------:R-:W-:Y:S04]  /*4c620*/  STL [R1+0x686c], R83 ;  /* 0x00686c5301007387 */ /* 0x000fe80000100800 */
[----:B------:R-:W-:Y:S04]  /*4c630*/  STL [R1+0x6868], R82 ;  /* 0x0068685201007387 */ /* 0x000fe80000100800 */
[----:B------:R3:W-:Y:S01]  /*4c640*/  STL [R1+0x6864], R79 ;  /* 0x0068644f01007387 */ /* 0x0007e20000100800 */
[----:B----4-:R-:W-:Y:S03]  /*4c650*/  HMMA.1688.F32.TF32 R44, R176, R20, R44 ;  /* 0x00000014b02c723c */ /* 0x010fe6000008102c */
[----:B------:R4:W-:Y:S09]  /*4c660*/  STL [R1+0x6860], R78 ;  /* 0x0068604e01007387 */ /* 0x0009f20000100800 */
[----:B-1----:R-:W-:-:S02]  /*4c670*/  IMAD.MOV.U32 R71, RZ, RZ, R48 ;  /* 0x000000ffff477224 */ /* 0x002fc400078e0030 */
[----:B------:R-:W-:Y:S02]  /*4c680*/  IMAD.MOV.U32 R70, RZ, RZ, R49 ;  /* 0x000000ffff467224 */ /* 0x000fe400078e0031 */
[----:B------:R-:W-:Y:S01]  /*4c690*/  IMAD.MOV.U32 R243, RZ, RZ, R51 ;  /* 0x000000fffff37224 */ /* 0x000fe200078e0033 */
[----:B------:R-:W4:Y:S01]  /*4c6a0*/  LDL.LU.64 R48, [R1+0x170] ;  /* 0x0001700001307983 */ /* 0x000f220000300a00 */
[----:B------:R-:W-:-:S03]  /*4c6b0*/  IMAD.MOV.U32 R242, RZ, RZ, R50 ;  /* 0x000000fffff27224 */ /* 0x000fc600078e0032 */
[----:B------:R-:W4:Y:S04]  /*4c6c0*/  LDL.LU.64 R50, [R1+0x178] ;  /* 0x0001780001327983 */ /* 0x000f280000300a00 */
[----:B------:R-:W-:Y:S04]  /*4c6d0*/  STL [R1+0x687c], R243 ;  /* 0x00687cf301007387 */ /* 0x000fe80000100800 */
[----:B------:R-:W-:Y:S04]  /*4c6e0*/  STL [R1+0x6878], R242 ;  /* 0x006878f201007387 */ /* 0x000fe80000100800 */
[----:B------:R1:W-:Y:S01]  /*4c6f0*/  STL [R1+0x6874], R70 ;  /* 0x0068744601007387 */ /* 0x0003e20000100800 */
[----:B------:R-:W-:-:S02]  /*4c700*/  IMAD.MOV.U32 R63, RZ, RZ, R44 ;  /* 0x000000ffff3f7224 */ /* 0x000fc400078e002c */
[----:B------:R-:W-:Y:S01]  /*4c710*/  IMAD.MOV.U32 R62, RZ, RZ, R45 ;  /* 0x000000ffff3e7224 */ /* 0x000fe200078e002d */
[----:B------:R1:W-:Y:S01]  /*4c720*/  STL [R1+0x6870], R71 ;  /* 0x0068704701007387 */ /* 0x0003e20000100800 */
[----:B------:R-:W-:Y:S02]  /*4c730*/  IMAD.MOV.U32 R75, RZ, RZ, R46 ;  /* 0x000000ffff4b7224 */ /* 0x000fe400078e002e */
[----:B------:R-:W-:Y:S01]  /*4c740*/  IMAD.MOV.U32 R74, RZ, RZ, R47 ;  /* 0x000000ffff4a7224 */ /* 0x000fe200078e002f */
        /* <DEDUP_REMOVED lines=8> */
[----:B---3--:R-:W-:Y:S02]  /*4c7d0*/  IMAD.MOV.U32 R79, RZ, RZ, R40 ;  /* 0x000000ffff4f7224 */ /* 0x008fe400078e0028 */
[----:B----4-:R-:W-:Y:S02]  /*4c7e0*/  IMAD.MOV.U32 R78, RZ, RZ, R41 ;  /* 0x000000ffff4e7224 */ /* 0x010fe400078e0029 */
[----:B------:R-:W-:Y:S01]  /*4c7f0*/  IMAD.MOV.U32 R67, RZ, RZ, R42 ;  /* 0x000000ffff437224 */ /* 0x000fe200078e002a */
[----:B------:R-:W2:Y:S01]  /*4c800*/  LDL.LU.64 R40, [R1+0x150] ;  /* 0x0001500001287983 */ /* 0x000ea20000300a00 */
[----:B------:R-:W-:-:S03]  /*4c810*/  IMAD.MOV.U32 R66, RZ, RZ, R43 ;  /* 0x000000ffff427224 */ /* 0x000fc600078e002b */
[----:B------:R-:W2:Y:S01]  /*4c820*/  LDL.LU.64 R42, [R1+0x158] ;  /* 0x00015800012a7983 */ /* 0x000ea20000300a00 */
[C---:B------:R-:W-:Y:S03]  /*4c830*/  HMMA.1688.F32.TF32 R48, R176.reuse, R112, R48 ;  /* 0x00000070b030723c */ /* 0x040fe60000081030 */
[----:B------:R-:W-:Y:S04]  /*4c840*/  STL [R1+0x689c], R66 ;  /* 0x00689c4201007387 */ /* 0x000fe80000100800 */
[----:B------:R-:W-:Y:S04]  /*4c850*/  STL [R1+0x6898], R67 ;  /* 0x0068984301007387 */ /* 0x000fe80000100800 */
[----:B------:R3:W-:Y:S01]  /*4c860*/  STL [R1+0x6894], R78 ;  /* 0x0068944e01007387 */ /* 0x0007e20000100800 */
[----:B------:R-:W-:Y:S03]  /*4c870*/  HMMA.1688.F32.TF32 R44, R176, R108, R44 ;  /* 0x0000006cb02c723c */ /* 0x000fe6000008102c */
[----:B------:R4:W-:Y:S09]  /*4c880*/  STL [R1+0x6890], R79 ;  /* 0x0068904f01007387 */ /* 0x0009f20000100800 */
[----:B------:R-:W-:Y:S01]  /*4c890*/  MOV R86, R48 ;  /* 0x0000003000567202 */ /* 0x000fe20000000f00 */
[----:B------:R-:W-:-:S02]  /*4c8a0*/  IMAD.MOV.U32 R87, RZ, RZ, R49 ;  /* 0x000000ffff577224 */ /* 0x000fc400078e0031 */
[----:B------:R-:W-:Y:S01]  /*4c8b0*/  IMAD.MOV.U32 R91, RZ, RZ, R51 ;  /* 0x000000ffff5b7224 */ /* 0x000fe200078e0033 */
[----:B------:R-:W3:Y:S01]  /*4c8c0*/  LDL.LU.64 R48, [R1+0x140] ;  /* 0x0001400001307983 */ /* 0x000ee20000300a00 */
[----:B------:R-:W-:-:S03]  /*4c8d0*/  IMAD.MOV.U32 R90, RZ, RZ, R50 ;  /* 0x000000ffff5a7224 */ /* 0x000fc600078e0032 */
[----:B------:R-:W3:Y:S04]  /*4c8e0*/  LDL.LU.64 R50, [R1+0x148] ;  /* 0x0001480001327983 */ /* 0x000ee80000300a00 */
[----:B------:R-:W-:Y:S04]  /*4c8f0*/  STL [R1+0x68ac], R91 ;  /* 0x0068ac5b01007387 */ /* 0x000fe80000100800 */
[----:B------:R-:W-:Y:S04]  /*4c900*/  STL [R1+0x68a8], R90 ;  /* 0x0068a85a01007387 */ /* 0x000fe80000100800 */
[----:B------:R4:W-:Y:S01]  /*4c910*/  STL [R1+0x68a4], R87 ;  /* 0x0068a45701007387 */ /* 0x0009e20000100800 */
[----:B-1----:R-:W-:-:S03]  /*4c920*/  IMAD.MOV.U32 R70, RZ, RZ, R44 ;  /* 0x000000ffff467224 */ /* 0x002fc600078e002c */
[----:B------:R1:W-:Y:S01]  /*4c930*/  STL [R1+0x68a0], R86 ;  /* 0x0068a05601007387 */ /* 0x0003e20000100800 */
[----:B------:R-:W-:Y:S02]  /*4c940*/  IMAD.MOV.U32 R71, RZ, RZ, R45 ;  /* 0x000000ffff477224 */ /* 0x000fe400078e002d */
[----:B------:R-:W-:Y:S01]  /*4c950*/  IMAD.MOV.U32 R83, RZ, RZ, R46 ;  /* 0x000000ffff537224 */ /* 0x000fe200078e002e */
[----:B------:R-:W4:Y:S01]  /*4c960*/  LDL.LU.64 R44, [R1+0x130] ;  /* 0x00013000012c7983 */ /* 0x000f220000300a00 */
[----:B------:R-:W-:-:S03]  /*4c970*/  IMAD.MOV.U32 R82, RZ, RZ, R47 ;  /* 0x000000ffff527224 */ /* 0x000fc600078e002f */
        /* <DEDUP_REMOVED lines=19> */
[----:B------:R-:W-:-:S02]  /*4cab0*/  IMAD.MOV.U32 R78, RZ, RZ, R48 ;  /* 0x000000ffff4e7224 */ /* 0x000fc400078e0030 */
[----:B------:R-:W-:Y:S02]  /*4cac0*/  IMAD.MOV.U32 R79, RZ, RZ, R49 ;  /* 0x000000ffff4f7224 */ /* 0x000fe400078e0031 */
[----:B------:R-:W-:Y:S01]  /*4cad0*/  IMAD.MOV.U32 R75, RZ, RZ, R51 ;  /* 0x000000ffff4b7224 */ /* 0x000fe200078e0033 */
[----:B------:R-:W3:Y:S01]  /*4cae0*/  LDL.LU.64 R48, [R1+0x90] ;  /* 0x0000900001307983 */ /* 0x000ee20000300a00 */
[----:B------:R-:W-:-:S03]  /*4caf0*/  IMAD.MOV.U32 R74, RZ, RZ, R50 ;  /* 0x000000ffff4a7224 */ /* 0x000fc600078e0032 */
[----:B------:R-:W3:Y:S04]  /*4cb00*/  LDL.LU.64 R50, [R1+0x98] ;  /* 0x0000980001327983 */ /* 0x000ee80000300a00 */
        /* <DEDUP_REMOVED lines=17> */
[----:B-1----:R-:W-:Y:S02]  /*4cc20*/  IMAD.MOV.U32 R86, RZ, RZ, R41 ;  /* 0x000000ffff567224 */ /* 0x002fe400078e0029 */
        /* <DEDUP_REMOVED lines=19> */
[----:B------:R-:W-:Y:S01]  /*4cd60*/  IMAD.MOV.U32 R63, RZ, RZ, R44 ;  /* 0x000000ffff3f7224 */ /* 0x000fe200078e002c */
[----:B------:R-:W-:Y:S01]  /*4cd70*/  MOV R83, R47 ;  /* 0x0000002f00537202 */ /* 0x000fe20000000f00 */
[----:B------:R-:W-:Y:S01]  /*4cd80*/  IMAD.MOV.U32 R62, RZ, RZ, R45 ;  /* 0x000000ffff3e7224 */ /* 0x000fe200078e002d */
[----:B------:R3:W-:Y:S01]  /*4cd90*/  STL [R1+0x6900], R71 ;  /* 0x0069004701007387 */ /* 0x0007e20000100800 */
[----:B------:R-:W-:-:S03]  /*4cda0*/  IMAD.MOV.U32 R82, RZ, RZ, R46 ;  /* 0x000000ffff527224 */ /* 0x000fc600078e002e */
[----:B------:R-:W3:Y:S04]  /*4cdb0*/  LDL.LU.64 R44, [R1+0x50] ;  /* 0x00005000012c7983 */ /* 0x000ee80000300a00 */
[----:B------:R-:W3:Y:S04]  /*4cdc0*/  LDL.LU.64 R46, [R1+0x58] ;  /* 0x00005800012e7983 */ /* 0x000ee80000300a00 */
        /* <DEDUP_REMOVED lines=12> */
[C---:B------:R-:W-:Y:S06]  /*4ce90*/  HMMA.1688.F32.TF32 R56, R176.reuse, R160, R56 ;  /* 0x000000a0b038723c */ /* 0x040fec0000081038 */
[C---:B------:R-:W-:Y:S06]  /*4cea0*/  HMMA.1688.F32.TF32 R52, R176.reuse, R152, R52 ;  /* 0x00000098b034723c */ /* 0x040fec0000081034 */
[----:B----4-:R-:W-:-:S12]  /*4ceb0*/  HMMA.1688.F32.TF32 R48, R176, R76, R48 ;  /* 0x0000004cb030723c */ /* 0x010fd80000081030 */
[----:B------:R-:W-:Y:S02]  /*4cec0*/  IMAD.MOV.U32 R162, RZ, RZ, R56 ;  /* 0x000000ffffa27224 */ /* 0x000fe400078e0038 */
[----:B------:R-:W-:Y:S02]  /*4ced0*/  IMAD.MOV.U32 R163, RZ, RZ, R57 ;  /* 0x000000ffffa37224 */ /* 0x000fe400078e0039 */
[----:B------:R-:W-:Y:S01]  /*4cee0*/  IMAD.MOV.U32 R166, RZ, RZ, R58 ;  /* 0x000000ffffa67224 */ /* 0x000fe200078e003a */
[----:B------:R-:W4:Y:S01]  /*4cef0*/  LDL.LU.64 R56, [R1+0x30] ;  /* 0x0000300001387983 */ /* 0x000f220000300a00 */
[----:B------:R-:W-:-:S03]  /*4cf00*/  IMAD.MOV.U32 R167, RZ, RZ, R59 ;  /* 0x000000ffffa77224 */ /* 0x000fc600078e003b */
[----:B------:R-:W4:Y:S01]  /*4cf10*/  LDL.LU.64 R58, [R1+0x38] ;  /* 0x00003800013a7983 */ /* 0x000f220000300a00 */
[----:B---3--:R-:W-:Y:S03]  /*4cf20*/  HMMA.1688.F32.TF32 R44, R176, R72, R44 ;  /* 0x00000048b02c723c */ /* 0x008fe6000008102c */
[----:B------:R-:W-:Y:S01]  /*4cf30*/  STL [R1+0x692c], R107 ;  /* 0x00692c6b01007387 */ /* 0x000fe20000100800 */
[----:B------:R-:W-:-:S03]  /*4cf40*/  IMAD.MOV.U32 R170, RZ, RZ, R52 ;  /* 0x000000ffffaa7224 */ /* 0x000fc600078e0034 */
[----:B------:R-:W-:Y:S01]  /*4cf50*/  STL [R1+0x6928], R106 ;  /* 0x0069286a01007387 */ /* 0x000fe20000100800 */
[----:B------:R-:W-:Y:S02]  /*4cf60*/  IMAD.MOV.U32 R130, RZ, RZ, R53 ;  /* 0x000000ffff827224 */ /* 0x000fe400078e0035 */
[----:B------:R-:W-:Y:S01]  /*4cf70*/  IMAD.MOV.U32 R243, RZ, RZ, R51 ;  /* 0x000000fffff37224 */ /* 0x000fe200078e0033 */
[----:B------:R3:W-:Y:S01]  /*4cf80*/  STL [R1+0x6924], R103 ;  /* 0x0069246701007387 */ /* 0x0007e20000100800 */
[----:B------:R-:W-:Y:S02]  /*4cf90*/  IMAD.MOV.U32 R131, RZ, RZ, R54 ;  /* 0x000000ffff837224 */ /* 0x000fe400078e0036 */
[----:B------:R-:W-:Y:S01]  /*4cfa0*/  IMAD.MOV.U32 R126, RZ, RZ, R55 ;  /* 0x000000ffff7e7224 */ /* 0x000fe200078e0037 */
[----:B------:R3:W-:Y:S01]  /*4cfb0*/  STL [R1+0x6920], R102 ;  /* 0x0069206601007387 */ /* 0x0007e20000100800 */
[----:B------:R-:W-:Y:S02]  /*4cfc0*/  IMAD.MOV.U32 R242, RZ, RZ, R50 ;  /* 0x000000fffff27224 */ /* 0x000fe400078e0032 */
[----:B------:R-:W-:Y:S01]  /*4cfd0*/  IMAD.MOV.U32 R79, RZ, RZ, R48 ;  /* 0x000000ffff4f7224 */ /* 0x000fe200078e0030 */
[----:B------:R-:W3:Y:S01]  /*4cfe0*/  LDL.LU.64 R52, [R1+0x20] ;  /* 0x0000200001347983 */ /* 0x000ee20000300a00 */
[----:B------:R-:W-:-:S03]  /*4cff0*/  IMAD.MOV.U32 R78, RZ, RZ, R49 ;  /* 0x000000ffff4e7224 */ /* 0x000fc600078e0031 */
[----:B------:R-:W3:Y:S04]  /*4d000*/  LDL.LU.64 R54, [R1+0x28] ;  /* 0x0000280001367983 */ /* 0x000ee80000300a00 */
[----:B------:R-:W3:Y:S04]  /*4d010*/  LDL.LU.64 R48, [R1+0x10] ;  /* 0x0000100001307983 */ /* 0x000ee80000300a00 */
[----:B------:R-:W3:Y:S01]  /*4d020*/  LDL.LU.64 R50, [R1+0x18] ;  /* 0x0000180001327983 */ /* 0x000ee20000300a00 */
[----:B------:R-:W-:-:S03]  /*4d030*/  IMAD.MOV.U32 R95, RZ, RZ, R44 ;  /* 0x000000ffff5f7224 */ /* 0x000fc600078e002c */
[----:B------:R-:W-:Y:S01]  /*4d040*/  STL [R1+0x693c], R243 ;  /* 0x00693cf301007387 */ /* 0x000fe20000100800 */
[----:B------:R-:W-:-:S03]  /*4d050*/  IMAD.MOV.U32 R94, RZ, RZ, R45 ;  /* 0x000000ffff5e7224 */ /* 0x000fc600078e002d */
[----:B------:R-:W-:Y:S01]  /*4d060*/  STL [R1+0x6938], R242 ;  /* 0x006938f201007387 */ /* 0x000fe20000100800 */
[----:B------:R-:W-:-:S03]  /*4d070*/  IMAD.MOV.U32 R75, RZ, RZ, R46 ;  /* 0x000000ffff4b7224 */ /* 0x000fc600078e002e */
[----:B------:R-:W-:Y:S01]  /*4d080*/  STL [R1+0x6934], R78 ;  /* 0x0069344e01007387 */ /* 0x000fe20000100800 */
[----:B------:R-:W-:-:S03]  /*4d090*/  IMAD.MOV.U32 R74, RZ, RZ, R47 ;  /* 0x000000ffff4a7224 */ /* 0x000fc600078e002f */
[----:B------:R-:W-:Y:S04]  /*4d0a0*/  STL [R1+0x6930], R79 ;  /* 0x0069304f01007387 */ /* 0x000fe80000100800 */
[----:B------:R-:W3:Y:S04]  /*4d0b0*/  LDL.LU.64 R44, [R1+0x1170] ;  /* 0x00117000012c7983 */ /* 0x000ee80000300a00 */
[----:B------:R-:W3:Y:S04]  /*4d0c0*/  LDL.LU.64 R46, [R1+0x1178] ;  /* 0x00117800012e7983 */ /* 0x000ee80000300a00 */
[----:B------:R-:W-:Y:S04]  /*4d0d0*/  STL [R1+0x6944], R94 ;  /* 0x0069445e01007387 */ /* 0x000fe80000100800 */
[----:B------:R-:W-:Y:S01]  /*4d0e0*/  STL [R1+0x6940], R95 ;  /* 0x0069405f01007387 */ /* 0x000fe20000100800 */
[----:B--2---:R-:W-:-:S15]  /*4d0f0*/  HMMA.1688.F32.TF32 R40, R176, R68, R40 ;  /* 0x00000044b028723c */ /* 0x004fde0000081028 */
[----:B------:R-:W-:-:S09]  /*4d100*/  NOP ;  /* 0x0000000000007918 */ /* 0x000fd20000000000 */
[----:B-1----:R-:W-:Y:S02]  /*4d110*/  IMAD.MOV.U32 R86, RZ, RZ, R40 ;  /* 0x000000ffff567224 */ /* 0x002fe400078e0028 */
[----:B------:R-:W-:Y:S02]  /*4d120*/  IMAD.MOV.U32 R87, RZ, RZ, R41 ;  /* 0x000000ffff577224 */ /* 0x000fe400078e0029 */
[----:B------:R-:W-:Y:S01]  /*4d130*/  IMAD.MOV.U32 R99, RZ, RZ, R42 ;  /* 0x000000ffff637224 */ /* 0x000fe200078e002a */
[----:B------:R-:W2:Y:S01]  /*4d140*/  LDL.LU.64 R40, [R1+0x1160] ;  /* 0x0011600001287983 */ /* 0x000ea20000300a00 */
[----:B------:R-:W-:-:S03]  /*4d150*/  IMAD.MOV.U32 R98, RZ, RZ, R43 ;  /* 0x000000ffff627224 */ /* 0x000fc600078e002b */
[----:B------:R-:W2:Y:S01]  /*4d160*/  LDL.LU.64 R42, [R1+0x1168] ;  /* 0x00116800012a7983 */ /* 0x000ea20000300a00 */
[C---:B----4-:R-:W-:Y:S03]  /*4d170*/  HMMA.1688.F32.TF32 R56, R176.reuse, R64, R56 ;  /* 0x00000040b038723c */ /* 0x050fe60000081038 */
[----:B------:R-:W4:Y:S04]  /*4d180*/  LDL.LU.64 R192, [R1+0x1150] ;  /* 0x0011500001c07983 */ /* 0x000f280000300a00 */
[----:B------:R-:W4:Y:S04]  /*4d190*/  LDL.LU.64 R194, [R1+0x1158] ;  /* 0x0011580001c27983 */ /* 0x000f280000300a00 */
[----:B------:R-:W4:Y:S04]  /*4d1a0*/  LDL.LU.64 R188, [R1+0x1140] ;  /* 0x0011400001bc7983 */ /* 0x000f280000300a00 */
[----:B------:R-:W4:Y:S04]  /*4d1b0*/  LDL.LU.64 R190, [R1+0x1148] ;  /* 0x0011480001be7983 */ /* 0x000f280000300a00 */
[----:B------:R-:W4:Y:S04]  /*4d1c0*/  LDL.LU.64 R184, [R1+0x1130] ;  /* 0x0011300001b87983 */ /* 0x000f280000300a00 */
[----:B------:R-:W4:Y:S01]  /*4d1d0*/  LDL.LU.64 R186, [R1+0x1138] ;  /* 0x0011380001ba7983 */ /* 0x000f220000300a00 */
[C---:B---3--:R-:W-:Y:S06]  /*4d1e0*/  HMMA.1688.F32.TF32 R52, R176.reuse, R60, R52 ;  /* 0x0000003cb034723c */ /* 0x048fec0000081034 */
[----:B------:R-:W-:Y:S01]  /*4d1f0*/  HMMA.1688.F32.TF32 R48, R176, R240, R48 ;  /* 0x000000f0b030723c */ /* 0x000fe20000081030 */
[----:B------:R-:W3:Y:S01]  /*4d200*/  LDL.LU.64 R176, [R1+0x1120] ;  /* 0x0011200001b07983 */ /* 0x000ee20000300a00 */
[----:B------:R-:W-:-:S02]  /*4d210*/  IMAD.MOV.U32 R110, RZ, RZ, R56 ;  /* 0x000000ffff6e7224 */ /* 0x000fc400078e0038 */
[----:B------:R-:W-:Y:S01]  /*4d220*/  IMAD.MOV.U32 R111, RZ, RZ, R57 ;  /* 0x000000ffff6f7224 */ /* 0x000fe200078e0039 */
[----:B------:R-:W3:Y:S01]  /*4d230*/  LDL.LU.64 R178, [R1+0x1128] ;  /* 0x0011280001b27983 */ /* 0x000ee20000300a00 */
[----:B------:R-:W-:Y:S01]  /*4d240*/  HMMA.1688.F32.TF32 R44, R180, R140, R44 ;  /* 0x0000008cb42c723c */ /* 0x000fe2000008102c */
[----:B------:R-:W-:Y:S02]  /*4d250*/  IMAD.MOV.U32 R114, RZ, RZ, R58 ;  /* 0x000000ffff727224 */ /* 0x000fe400078e003a */
[----:B------:R-:W4:Y:S01]  /*4d260*/  LDL.LU.64 R56, [R1+0x1110] ;  /* 0x0011100001387983 */ /* 0x000f220000300a00 */
[----:B------:R-:W-:-:S08]  /*4d270*/  IMAD.MOV.U32 R115, RZ, RZ, R59 ;  /* 0x000000ffff737224 */ /* 0x000fd000078e003b */
[----:B------:R-:W-:Y:S01]  /*4d280*/  IMAD.MOV.U32 R70, RZ, RZ, R52 ;  /* 0x000000ffff467224 */ /* 0x000fe200078e0034 */
[----:B------:R-:W4:Y:S01]  /*4d290*/  LDL.LU.64 R58, [R1+0x1118] ;  /* 0x00111800013a7983 */ /* 0x000f220000300a00 */
[----:B------:R-:W-:Y:S02]  /*4d2a0*/  IMAD.MOV.U32 R71, RZ, RZ, R53 ;  /* 0x000000ffff477224 */ /* 0x000fe400078e0035 */
[----:B------:R-:W-:Y:S01]  /*4d2b0*/  IMAD.MOV.U32 R67, RZ, RZ, R54 ;  /* 0x000000ffff437224 */ /* 0x000fe200078e0036 */
[----:B------:R-:W3:Y:S01]  /*4d2c0*/  LDL.LU.64 R52, [R1+0x1100] ;  /* 0x0011000001347983 */ /* 0x000ee20000300a00 */
[----:B------:R-:W-:Y:S02]  /*4d2d0*/  IMAD.MOV.U32 R66, RZ, RZ, R55 ;  /* 0x000000ffff427224 */ /* 0x000fe400078e0037 */
[----:B------:R-:W-:Y:S01]  /*4d2e0*/  IMAD.MOV.U32 R62, RZ, RZ, R48 ;  /* 0x000000ffff3e7224 */ /* 0x000fe200078e0030 */
[----:B------:R-:W3:Y:S01]  /*4d2f0*/  LDL.LU.64 R54, [R1+0x1108] ;  /* 0x0011080001367983 */ /* 0x000ee20000300a00 */
[----:B------:R-:W-:-:S02]  /*4d300*/  IMAD.MOV.U32 R63, RZ, RZ, R49 ;  /* 0x000000ffff3f7224 */ /* 0x000fc400078e0031 */
[----:B------:R-:W-:Y:S01]  /*4d310*/  IMAD.MOV.U32 R90, RZ, RZ, R50 ;  /* 0x000000ffff5a7224 */ /* 0x000fe200078e0032 */
[----:B------:R-:W3:Y:S01]  /*4d320*/  LDL.LU.64 R48, [R1+0x10f0] ;  /* 0x0010f00001307983 */ /* 0x000ee20000300a00 */
[----:B------:R-:W-:-:S03]  /*4d330*/  IMAD.MOV.U32 R91, RZ, RZ, R51 ;  /* 0x000000ffff5b7224 */ /* 0x000fc600078e0033 */
[----:B------:R-:W3:Y:S01]  /*4d340*/  LDL.LU.64 R50, [R1+0x10f8] ;  /* 0x0010f80001327983 */ /* 0x000ee20000300a00 */
[----:B------:R-:W-:Y:S01]  /*4d350*/  IMAD.MOV.U32 R103, RZ, RZ, R44 ;  /* 0x000000ffff677224 */ /* 0x000fe200078e002c */
[----:B------:R-:W-:Y:S01]  /*4d360*/  MOV R83, R46 ;  /* 0x0000002e00537202 */ /* 0x000fe20000000f00 */
[----:B------:R-:W-:Y:S02]  /*4d370*/  IMAD.MOV.U32 R102, RZ, RZ, R45 ;  /* 0x000000ffff667224 */ /* 0x000fe400078e002d */
[----:B------:R-:W-:Y:S01]  /*4d380*/  IMAD.MOV.U32 R82, RZ, RZ, R47 ;  /* 0x000000ffff527224 */ /* 0x000fe200078e002f */
[----:B------:R-:W3:Y:S04]  /*4d390*/  LDL.LU.64 R44, [R1+0x10e0] ;  /* 0x0010e000012c7983 */ /* 0x000ee80000300a00 */
[----:B------:R-:W3:Y:S01]  /*4d3a0*/  LDL.LU.64 R46, [R1+0x10e8] ;  /* 0x0010e800012e7983 */ /* 0x000ee20000300a00 */
        /* <DEDUP_REMOVED lines=8> */
[C---:B----4-:R-:W-:Y:S06]  /*4d430*/  HMMA.1688.F32.TF32 R56, R180.reuse, R168, R56 ;  /* 0x000000a8b438723c */ /* 0x050fec0000081038 */
[C---:B---3--:R-:W-:Y:S06]  /*4d440*/  HMMA.1688.F32.TF32 R52, R180.reuse, R164, R52 ;  /* 0x000000a4b434723c */ /* 0x048fec0000081034 */
[C---:B------:R-:W-:Y:S06]  /*4d450*/  HMMA.1688.F32.TF32 R48, R180.reuse, R160, R48 ;  /* 0x000000a0b430723c */ /* 0x040fec0000081030 */
[C---:B------:R-:W-:Y:S05]  /*4d460*/  HMMA.1688.F32.TF32 R44, R180.reuse, R156, R44 ;  /* 0x0000009cb42c723c */ /* 0x040fea000008102c */
[----:B------:R-:W-:Y:S04]  /*4d470*/  STL.64 [R1+0x1e50], R56 ;  /* 0x001e503801007387 */ /* 0x000fe80000100a00 */
[----:B------:R-:W-:Y:S04]  /*4d480*/  STL.64 [R1+0x1e58], R58 ;  /* 0x001e583a01007387 */ /* 0x000fe80000100a00 */
[----:B------:R-:W-:Y:S04]  /*4d490*/  STL.64 [R1+0x1e20], R52 ;  /* 0x001e203401007387 */ /* 0x000fe80000100a00 */
[----:B------:R-:W-:Y:S04]  /*4d4a0*/  STL.64 [R1+0x1e28], R54 ;  /* 0x001e283601007387 */ /* 0x000fe80000100a00 */
[----:B------:R-:W-:Y:S04]  /*4d4b0*/  STL.64 [R1+0x1df0], R48 ;  /* 0x001df03001007387 */ /* 0x000fe80000100a00 */
[----:B------:R-:W-:Y:S04]  /*4d4c0*/  STL.64 [R1+0x1df8], R50 ;  /* 0x001df83201007387 */ /* 0x000fe80000100a00 */
[----:B------:R-:W-:Y:S04]  /*4d4d0*/  STL.64 [R1+0x1d80], R44 ;  /* 0x001d802c01007387 */ /* 0x000fe80000100a00 */
[----:B------:R2:W-:Y:S02]  /*4d4e0*/  STL.64 [R1+0x1d88], R46 ;  /* 0x001d882e01007387 */ /* 0x0005e40000100a00 */
[C---:B--2---:R-:W-:Y:S02]  /*4d4f0*/  HMMA.1688.F32.TF32 R44, R180.reuse, R152, R40 ;  /* 0x00000098b42c723c */ /* 0x044fe40000081028 */
[----:B------:R-:W2:Y:S04]  /*4d500*/  LDL.LU.64 R40, [R1+0x1440] ;  /* 0x0014400001287983 */ /* 0x000ea80000300a00 */
[----:B------:R-:W2:Y:S01]  /*4d510*/  LDL.LU.64 R42, [R1+0x1448] ;  /* 0x00144800012a7983 */ /* 0x000ea20000300a00 */
[C---:B------:R-:W-:Y:S06]  /*4d520*/  HMMA.1688.F32.TF32 R192, R180.reuse, R132, R192 ;  /* 0x00000084b4c0723c */ /* 0x040fec00000810c0 */
[C---:B------:R-:W-:Y:S06]  /*4d530*/  HMMA.1688.F32.TF32 R188, R180.reuse, R128, R188 ;  /* 0x00000080b4bc723c */ /* 0x040fec00000810bc */
[----:B------:R-:W-:Y:S04]  /*4d540*/  HMMA.1688.F32.TF32 R184, R180, R124, R184 ;  /* 0x0000007cb4b8723c */ /* 0x000fe800000810b8 */
[----:B------:R1:W-:Y:S04]  /*4d550*/  STL.64 [R1+0x1d70], R44 ;  /* 0x001d702c01007387 */ /* 0x0003e80000100a00 */
[----:B------:R3:W-:Y:S04]  /*4d560*/  STL.64 [R1+0x1d78], R46 ;  /* 0x001d782e01007387 */ /* 0x0007e80000100a00 */
[----:B------:R-:W4:Y:S04]  /*4d570*/  LDL.LU.64 R220, [R1+0x1430] ;  /* 0x0014300001dc7983 */ /* 0x000f280000300a00 */
        /* <DEDUP_REMOVED lines=8> */
[----:B------:R-:W4:Y:S01]  /*4d600*/  LDL.LU.64 R206, [R1+0x13f8] ;  /* 0x0013f80001ce7983 */ /* 0x000f220000300a00 */
[----:B------:R-:W-:-:S03]  /*4d610*/  IMAD.MOV.U32 R78, RZ, RZ, R192 ;  /* 0x000000ffff4e7224 */ /* 0x000fc600078e00c0 */
[----:B------:R-:W4:Y:S01]  /*4d620*/  LDL.LU.64 R200, [R1+0x13e0] ;  /* 0x0013e00001c87983 */ /* 0x000f220000300a00 */
[----:B------:R-:W-:-:S03]  /*4d630*/  IMAD.MOV.U32 R79, RZ, RZ, R193 ;  /* 0x000000ffff4f7224 */ /* 0x000fc600078e00c1 */
[----:B------:R-:W4:Y:S01]  /*4d640*/  LDL.LU.64 R202, [R1+0x13e8] ;  /* 0x0013e80001ca7983 */ /* 0x000f220000300a00 */
[----:B------:R-:W-:-:S03]  /*4d650*/  IMAD.MOV.U32 R107, RZ, RZ, R194 ;  /* 0x000000ffff6b7224 */ /* 0x000fc600078e00c2 */
[----:B------:R-:W4:Y:S01]  /*4d660*/  LDL.LU.64 R196, [R1+0x13d0] ;  /* 0x0013d00001c47983 */ /* 0x000f220000300a00 */
[----:B------:R-:W-:-:S03]  /*4d670*/  IMAD.MOV.U32 R106, RZ, RZ, R195 ;  /* 0x000000ffff6a7224 */ /* 0x000fc600078e00c3 */
[----:B------:R-:W4:Y:S01]  /*4d680*/  LDL.LU.64 R198, [R1+0x13d8] ;  /* 0x0013d80001c67983 */ /* 0x000f220000300a00 */
[----:B------:R-:W-:Y:S02]  /*4d690*/  IMAD.MOV.U32 R147, RZ, RZ, R188 ;  /* 0x000000ffff937224 */ /* 0x000fe400078e00bc */
[----:B------:R-:W-:Y:S01]  /*4d6a0*/  IMAD.MOV.U32 R150, RZ, RZ, R189 ;  /* 0x000000ffff967224 */ /* 0x000fe200078e00bd */
[----:B------:R-:W4:Y:S01]  /*4d6b0*/  LDL.LU.64 R192, [R1+0x13c0] ;  /* 0x0013c00001c07983 */ /* 0x000f220000300a00 */
[----:B------:R-:W-:Y:S02]  /*4d6c0*/  IMAD.MOV.U32 R151, RZ, RZ, R190 ;  /* 0x000000ffff977224 */ /* 0x000fe400078e00be */
[----:B------:R-:W-:Y:S01]  /*4d6d0*/  IMAD.MOV.U32 R123, RZ, RZ, R191 ;  /* 0x000000ffff7b7224 */ /* 0x000fe200078e00bf */
[----:B------:R-:W4:Y:S01]  /*4d6e0*/  LDL.LU.64 R194, [R1+0x13c8] ;  /* 0x0013c80001c27983 */ /* 0x000f220000300a00 */
[----:B------:R-:W-:Y:S02]  /*4d6f0*/  IMAD.MOV.U32 R94, RZ, RZ, R184 ;  /* 0x000000ffff5e7224 */ /* 0x000fe400078e00b8 */
[----:B------:R-:W-:Y:S01]  /*4d700*/  IMAD.MOV.U32 R95, RZ, RZ, R185 ;  /* 0x000000ffff5f7224 */ /* 0x000fe200078e00b9 */
[----:B------:R-:W4:Y:S01]  /*4d710*/  LDL.LU.64 R188, [R1+0x11f0] ;  /* 0x0011f00001bc7983 */ /* 0x000f220000300a00 */
[----:B------:R-:W-:-:S02]  /*4d720*/  IMAD.MOV.U32 R243, RZ, RZ, R186 ;  /* 0x000000fffff37224 */ /* 0x000fc400078e00ba */
[----:B------:R-:W-:Y:S01]  /*4d730*/  IMAD.MOV.U32 R242, RZ, RZ, R187 ;  /* 0x000000fffff27224 */ /* 0x000fe200078e00bb */
        /* <DEDUP_REMOVED lines=9> */
[----:B-1----:R-:W4:Y:S04]  /*4d7d0*/  LDL.LU.64 R44, [R1+0x1490] ;  /* 0x00149000012c7983 */ /* 0x002f280000300a00 */
[----:B---3--:R-:W3:Y:S01]  /*4d7e0*/  LDL.LU.64 R46, [R1+0x1498] ;  /* 0x00149800012e7983 */ /* 0x008ee20000300a00 */
[C---:B--2---:R-:W-:Y:S03]  /*4d7f0*/  HMMA.1688.F32.TF32 R224, R180.reuse, R148, R40 ;  /* 0x00000094b4e0723c */ /* 0x044fe60000081028 */
[----:B------:R-:W2:Y:S04]  /*4d800*/  LDL.LU.64 R40, [R1+0x1480] ;  /* 0x0014800001287983 */ /* 0x000ea80000300a00 */
[----:B------:R-:W2:Y:S01]  /*4d810*/  LDL.LU.64 R42, [R1+0x1488] ;  /* 0x00148800012a7983 */ /* 0x000ea20000300a00 */
[C---:B----4-:R-:W-:Y:S06]  /*4d820*/  HMMA.1688.F32.TF32 R220, R180.reuse, R144, R220 ;  /* 0x00000090b4dc723c */ /* 0x050fec00000810dc */
[C---:B------:R-:W-:Y:S06]  /*4d830*/  HMMA.1688.F32.TF32 R216, R180.reuse, R120, R216 ;  /* 0x00000078b4d8723c */ /* 0x040fec00000810d8 */
[C---:B------:R-:W-:Y:S06]  /*4d840*/  HMMA.1688.F32.TF32 R212, R180.reuse, R116, R212 ;  /* 0x00000074b4d4723c */ /* 0x040fec00000810d4 */
[C---:B------:R-:W-:Y:S06]  /*4d850*/  HMMA.1688.F32.TF32 R208, R180.reuse, R20, R208 ;  /* 0x00000014b4d0723c */ /* 0x040fec00000810d0 */
[C---:B------:R-:W-:Y:S06]  /*4d860*/  HMMA.1688.F32.TF32 R204, R180.reuse, R16, R204 ;  /* 0x00000010b4cc723c */ /* 0x040fec00000810cc */
[C---:B------:R-:W-:Y:S06]  /*4d870*/  HMMA.1688.F32.TF32 R200, R180.reuse, R112, R200 ;  /* 0x00000070b4c8723c */ /* 0x040fec00000810c8 */
[C---:B------:R-:W-:Y:S01]  /*4d880*/  HMMA.1688.F32.TF32 R196, R180.reuse, R108, R196 ;  /* 0x0000006cb4c4723c */ /* 0x040fe200000810c4 */
[----:B------:R-:W-:Y:S05]  /*4d890*/  STL.64 [R1+0x1d40], R224 ;  /* 0x001d40e001007387 */ /* 0x000fea0000100a00 */
        /* <DEDUP_REMOVED lines=9> */
[----:B------:R-:W-:Y:S04]  /*4d930*/  STL.64 [R1+0x1c98], R218 ;  /* 0x001c98da01007387 */ /* 0x000fe80000100a00 */
[----:B------:R1:W-:Y:S01]  /*4d940*/  STL.64 [R1+0x1c80], R212 ;  /* 0x001c80d401007387 */ /* 0x0003e20000100a00 */
[C---:B------:R-:W-:Y:S03]  /*4d950*/  HMMA.1688.F32.TF32 R48, R180.reuse, R84, R48 ;  /* 0x00000054b430723c */ /* 0x040fe60000081030 */
[----:B------:R4:W-:Y:S04]  /*4d960*/  STL.64 [R1+0x1c88], R214 ;  /* 0x001c88d601007387 */ /* 0x0009e80000100a00 */
[----:B------:R4:W-:Y:S01]  /*4d970*/  STL.64 [R1+0x1c70], R208 ;  /* 0x001c70d001007387 */ /* 0x0009e20000100a00 */
[C---:B---3--:R-:W-:Y:S03]  /*4d980*/  HMMA.1688.F32.TF32 R44, R180.reuse, R80, R44 ;  /* 0x00000050b42c723c */ /* 0x048fe6000008102c */
[----:B------:R3:W-:Y:S04]  /*4d990*/  STL.64 [R1+0x1c78], R210 ;  /* 0x001c78d201007387 */ /* 0x0007e80000100a00 */
        /* <DEDUP_REMOVED lines=16> */
[----:B-1----:R-:W2:Y:S04]  /*4daa0*/  LDL.LU.64 R212, [R1+0x1470] ;  /* 0x0014700001d47983 */ /* 0x002ea80000300a00 */
[----:B------:R1:W-:Y:S04]  /*4dab0*/  STL.64 [R1+0x1a80], R48 ;  /* 0x001a803001007387 */ /* 0x0003e80000100a00 */
[----:B------:R1:W-:Y:S04]  /*4dac0*/  STL.64 [R1+0x1a88], R50 ;  /* 0x001a883201007387 */ /* 0x0003e80000100a00 */
[----:B----4-:R-:W4:Y:S04]  /*4dad0*/  LDL.LU.64 R214, [R1+0x1478] ;  /* 0x0014780001d67983 */ /* 0x010f280000300a00 */
[----:B------:R1:W-:Y:S04]  /*4dae0*/  STL.64 [R1+0x1a70], R44 ;  /* 0x001a702c01007387 */ /* 0x0003e80000100a00 */
[----:B------:R1:W-:Y:S04]  /*4daf0*/  STL.64 [R1+0x1a78], R46 ;  /* 0x001a782e01007387 */ /* 0x0003e80000100a00 */
[----:B------:R-:W4:Y:S04]  /*4db00*/  LDL.LU.64 R208, [R1+0x1460] ;  /* 0x0014600001d07983 */ /* 0x000f280000300a00 */
[----:B---3--:R-:W3:Y:S01]  /*4db10*/  LDL.LU.64 R210, [R1+0x1468] ;  /* 0x0014680001d27983 */ /* 0x008ee20000300a00 */
[----:B--2---:R-:W-:-:S15]  /*4db20*/  HMMA.1688.F32.TF32 R40, R180, R76, R40 ;  /* 0x0000004cb428723c */ /* 0x004fde0000081028 */
[----:B------:R-:W-:-:S08]  /*4db30*/  NOP ;  /* 0x0000000000007918 */ /* 0x000fd00000000000 */
[----:B------:R2:W-:Y:S04]  /*4db40*/  STL.64 [R1+0x1a60], R40 ;  /* 0x001a602801007387 */ /* 0x0005e80000100a00 */
[----:B------:R2:W-:Y:S04]  /*4db50*/  STL.64 [R1+0x1a68], R42 ;  /* 0x001a682a01007387 */ /* 0x0005e80000100a00 */
[----:B------:R-:W3:Y:S04]  /*4db60*/  LDL.LU.64 R204, [R1+0x11a0] ;  /* 0x0011a00001cc7983 */ /* 0x000ee80000300a00 */
        /* <DEDUP_REMOVED lines=15> */
[----:B-1----:R-:W3:Y:S04]  /*4dc60*/  LDL.LU.64 R48, [R1+0x400] ;  /* 0x0004000001307983 */ /* 0x002ee80000300a00 */
[----:B------:R-:W3:Y:S04]  /*4dc70*/  LDL.LU.64 R50, [R1+0x408] ;  /* 0x0004080001327983 */ /* 0x000ee80000300a00 */
[----:B------:R-:W3:Y:S04]  /*4dc80*/  LDL.LU.64 R44, [R1+0x3f0] ;  /* 0x0003f000012c7983 */ /* 0x000ee80000300a00 */
[----:B------:R-:W3:Y:S04]  /*4dc90*/  LDL.LU.64 R46, [R1+0x3f8] ;  /* 0x0003f800012e7983 */ /* 0x000ee80000300a00 */
[----:B--2---:R-:W2:Y:S04]  /*4dca0*/  LDL.LU.64 R40, [R1+0x3e0] ;  /* 0x0003e00001287983 */ /* 0x004ea80000300a00 */
[----:B------:R-:W2:Y:S01]  /*4dcb0*/  LDL.LU.64 R42, [R1+0x3e8] ;  /* 0x0003e800012a7983 */ /* 0x000ea20000300a00 */
[----:B------:R-:W-:Y:S01]  /*4dcc0*/  HMMA.1688.F32.TF32 R176, R180, R172, R176 ;  /* 0x000000acb4b0723c */ /* 0x000fe200000810b0 */
[----:B------:R-:W-:-:S15]  /*4dcd0*/  LOP3.LUT R252, R0, 0x20, RZ, 0x3c, !PT ;  /* 0x0000002000fc7812 */ /* 0x000fde00078e3cff */
[----:B------:R-:W-:-:S08]  /*4dce0*/  NOP ;  /* 0x0000000000007918 */ /* 0x000fd00000000000 */
[----:B------:R-:W-:Y:S02]  /*4dcf0*/  IMAD.MOV.U32 R119, RZ, RZ, R176 ;  /* 0x000000ffff777224 */ /* 0x000fe400078e00b0 */
[----:B------:R-:W-:Y:S01]  /*4dd00*/  IMAD.MOV.U32 R22, RZ, RZ, R177 ;  /* 0x000000ffff167224 */ /* 0x000fe200078e00b1 */
[----:B------:R-:W-:Y:S01]  /*4dd10*/  LDS R176, [R0+UR10+0x80] ;  /* 0x0000800a00b07984 */ /* 0x000fe20008000800 */
[----:B------:R-:W-:Y:S02]  /*4dd20*/  IMAD.MOV.U32 R23, RZ, RZ, R178 ;  /* 0x000000ffff177224 */ /* 0x000fe400078e00b2 */
[----:B------:R-:W-:Y:S01]  /*4dd30*/  IMAD.MOV.U32 R19, RZ, RZ, R179 ;  /* 0x000000ffff137224 */ /* 0x000fe200078e00b3 */
[----:B------:R-:W-:Y:S04]  /*4dd40*/  LDS R178, [R0+UR10+0x1080] ;  /* 0x0010800a00b27984 */ /* 0x000fe80008000800 */
[----:B------:R-:W-:Y:S04]  /*4dd50*/  LDS R177, [R252+UR10+0x80] ;  /* 0x0000800afcb17984 */ /* 0x000fe80008000800 */
[----:B------:R-:W1:Y:S01]  /*4dd60*/  LDS R179, [R252+UR10+0x1080] ;  /* 0x0010800afcb37984 */ /* 0x000e620008000800 */
[C---:B----4-:R-:W-:Y:S06]  /*4dd70*/  HMMA.1688.F32.TF32 R212, R180.reuse, R72, R212 ;  /* 0x00000048b4d4723c */ /* 0x050fec00000810d4 */
[----:B---3--:R-:W-:-:S15]  /*4dd80*/  HMMA.1688.F32.TF32 R208, R180, R68, R208 ;  /* 0x00000044b4d0723c */ /* 0x008fde00000810d0 */
[----:B------:R-:W-:-:S02]  /*4dd90*/  NOP ;  /* 0x0000000000007918 */ /* 0x000fc40000000000 */
[----:B------:R3:W-:Y:S04]  /*4dda0*/  STL.64 [R1+0x1a50], R212 ;  /* 0x001a50d401007387 */ /* 0x0007e80000100a00 */
[----:B------:R4:W-:Y:S04]  /*4ddb0*/  STL.64 [R1+0x1a58], R214 ;  /* 0x001a58d601007387 */ /* 0x0009e80000100a00 */
[----:B------:R4:W-:Y:S04]  /*4ddc0*/  STL.64 [R1+0x1a40], R208 ;  /* 0x001a40d001007387 */ /* 0x0009e80000100a00 */
[----:B------:R4:W-:Y:S01]  /*4ddd0*/  STL.64 [R1+0x1a48], R210 ;  /* 0x001a48d201007387 */ /* 0x0009e20000100a00 */
[C---:B------:R-:W-:Y:S06]  /*4dde0*/  HMMA.1688.F32.TF32 R204, R180.reuse, R64, R204 ;  /* 0x00000040b4cc723c */ /* 0x040fec00000810cc */
[C---:B------:R-:W-:Y:S06]  /*4ddf0*/  HMMA.1688.F32.TF32 R200, R180.reuse, R60, R200 ;  /* 0x0000003cb4c8723c */ /* 0x040fec00000810c8 */
[----:B------:R-:W-:Y:S01]  /*4de00*/  HMMA.1688.F32.TF32 R196, R180, R240, R196 ;  /* 0x000000f0b4c4723c */ /* 0x000fe200000810c4 */
[----:B------:R-:W-:Y:S04]  /*4de10*/  LDS R180, [R3+UR10+0x80] ;  /* 0x0000800a03b47984 */ /* 0x000fe80008000800 */
[----:B------:R-:W-:Y:S01]  /*4de20*/  LDS R182, [R3+UR10+0x1080] ;  /* 0x0010800a03b67984 */ /* 0x000fe20008000800 */
[C---:B-1----:R-:W-:Y:S06]  /*4de30*/  HMMA.1688.F32.TF32 R192, R176.reuse, R140, R192 ;  /* 0x0000008cb0c0723c */ /* 0x042fec00000810c0 */
[C---:B------:R-:W-:Y:S06]  /*4de40*/  HMMA.1688.F32.TF32 R188, R176.reuse, R136, R188 ;  /* 0x00000088b0bc723c */ /* 0x040fec00000810bc */
[C---:B------:R-:W-:Y:S06]  /*4de50*/  HMMA.1688.F32.TF32 R184, R176.reuse, R132, R184 ;  /* 0x00000084b0b8723c */ /* 0x040fec00000810b8 */
[C---:B------:R-:W-:Y:S06]  /*4de60*/  HMMA.1688.F32.TF32 R56, R176.reuse, R128, R56 ;  /* 0x00000080b038723c */ /* 0x040fec0000081038 */
[C---:B------:R-:W-:Y:S01]  /*4de70*/  HMMA.1688.F32.TF32 R52, R176.reuse, R124, R52 ;  /* 0x0000007cb034723c */ /* 0x040fe20000081034 */
[----:B------:R1:W-:Y:S05]  /*4de80*/  STL.64 [R1+0x19e0], R204 ;  /* 0x0019e0cc01007387 */ /* 0x0003ea0000100a00 */
[C---:B------:R-:W-:Y:S01]  /*4de90*/  HMMA.1688.F32.TF32 R48, R176.reuse, R172, R48 ;  /* 0x000000acb030723c */ /* 0x040fe20000081030 */
[----:B------:R1:W-:Y:S05]  /*4dea0*/  STL.64 [R1+0x19e8], R206 ;  /* 0x0019e8ce01007387 */ /* 0x0003ea0000100a00 */
[C---:B------:R-:W-:Y:S01]  /*4deb0*/  HMMA.1688.F32.TF32 R44, R176.reuse, R168, R44 ;  /* 0x000000a8b02c723c */ /* 0x040fe2000008102c */
        /* <DEDUP_REMOVED lines=14> */
[----:B------:R1:W-:Y:S01]  /*4dfa0*/  STL.64 [R1+0x1950], R48 ;  /* 0x0019503001007387 */ /* 0x0003e20000100a00 */
[C---:B--2---:R-:W-:Y:S03]  /*4dfb0*/  HMMA.1688.F32.TF32 R40, R176.reuse, R164, R40 ;  /* 0x000000a4b028723c */ /* 0x044fe60000081028 */
[----:B------:R2:W-:Y:S04]  /*4dfc0*/  STL.64 [R1+0x1958], R50 ;  /* 0x0019583201007387 */ /* 0x0005e80000100a00 */
[----:B------:R-:W2:Y:S04]  /*4dfd0*/  LDL.LU.64 R228, [R1+0x3d0] ;  /* 0x0003d00001e47983 */ /* 0x000ea80000300a00 */
[----:B------:R2:W-:Y:S04]  /*4dfe0*/  STL.64 [R1+0x1940], R44 ;  /* 0x0019402c01007387 */ /* 0x0005e80000100a00 */
[----:B------:R2:W-:Y:S04]  /*4dff0*/  STL.64 [R1+0x1948], R46 ;  /* 0x0019482e01007387 */ /* 0x0005e80000100a00 */
[----:B------:R-:W2:Y:S04]  /*4e000*/  LDL.LU.64 R230, [R1+0x3d8] ;  /* 0x0003d80001e67983 */ /* 0x000ea80000300a00 */
[----:B------:R2:W-:Y:S04]  /*4e010*/  STL.64 [R1+0x1930], R40 ;  /* 0x0019302801007387 */ /* 0x0005e80000100a00 */
[----:B------:R2:W-:Y:S04]  /*4e020*/  STL.64 [R1+0x1938], R42 ;  /* 0x0019382a01007387 */ /* 0x0005e80000100a00 */
[----:B------:R-:W2:Y:S04]  /*4e030*/  LDL.LU.64 R224, [R1+0x3c0] ;  /* 0x0003c00001e07983 */ /* 0x000ea80000300a00 */
[----:B------:R-:W2:Y:S04]  /*4e040*/  LDL.LU.64 R226, [R1+0x3c8] ;  /* 0x0003c80001e27983 */ /* 0x000ea80000300a00 */
[----:B------:R-:W2:Y:S04]  /*4e050*/  LDL.LU.64 R220, [R1+0x3b0] ;  /* 0x0003b00001dc7983 */ /* 0x000ea80000300a00 */
[----:B------:R-:W2:Y:S04]  /*4e060*/  LDL.LU.64 R222, [R1+0x3b8] ;  /* 0x0003b80001de7983 */ /* 0x000ea80000300a00 */
[----:B------:R-:W2:Y:S04]  /*4e070*/  LDL.LU.64 R216, [R1+0x3a0] ;  /* 0x0003a00001d87983 */ /* 0x000ea80000300a00 */
[----:B------:R-:W2:Y:S04]  /*4e080*/  LDL.LU.64 R218, [R1+0x3a8] ;  /* 0x0003a80001da7983 */ /* 0x000ea80000300a00 */
[----:B---3--:R-:W3:Y:S04]  /*4e090*/  LDL.LU.64 R212, [R1+0x390] ;  /* 0x0003900001d47983 */ /* 0x008ee80000300a00 */
[----:B----4-:R-:W3:Y:S04]  /*4e0a0*/  LDL.LU.64 R214, [R1+0x398] ;  /* 0x0003980001d67983 */ /* 0x010ee80000300a00 */
[----:B------:R-:W4:Y:S04]  /*4e0b0*/  LDL.LU.64 R208, [R1+0x380] ;  /* 0x0003800001d07983 */ /* 0x000f280000300a00 */
[----:B------:R-:W4:Y:S04]  /*4e0c0*/  LDL.LU.64 R210, [R1+0x388] ;  /* 0x0003880001d27983 */ /* 0x000f280000300a00 */
[----:B-1----:R-:W4:Y:S04]  /*4e0d0*/  LDL.LU.64 R204, [R1+0x370] ;  /* 0x0003700001cc7983 */ /* 0x002f280000300a00 */
        /* <DEDUP_REMOVED lines=16> */
[----:B--2---:R-:W2:Y:S04]  /*4e1e0*/  LDL.LU.64 R50, [R1+0x2f8] ;  /* 0x0002f80001327983 */ /* 0x004ea80000300a00 */
[----:B------:R-:W2:Y:S04]  /*4e1f0*/  LDL.LU.64 R44, [R1+0x2e0] ;  /* 0x0002e000012c7983 */ /* 0x000ea80000300a00 */
[----:B------:R-:W2:Y:S04]  /*4e200*/  LDL.LU.64 R46, [R1+0x2e8] ;  /* 0x0002e800012e7983 */ /* 0x000ea80000300a00 */
[----:B------:R-:W2:Y:S04]  /*4e210*/  LDL.LU.64 R40, [R1+0x2d0] ;  /* 0x0002d00001287983 */ /* 0x000ea80000300a00 */
[----:B------:R-:W2:Y:S04]  /*4e220*/  LDL.LU.64 R42, [R1+0x2d8] ;  /* 0x0002d800012a7983 */ /* 0x000ea80000300a00 */
[----:B------:R-:W-:Y:S04]  /*4e230*/  LDS R181, [R2+UR10+0x80] ;  /* 0x0000800a02b57984 */ /* 0x000fe80008000800 */
[----:B------:R-:W1:Y:S01]  /*4e240*/  LDS R183, [R2+UR10+0x1080] ;  /* 0x0010800a02b77984 */ /* 0x000e620008000800 */
[----:B------:R-:W-:-:S15]  /*4e250*/  HMMA.1688.F32.TF32 R228, R176, R160, R228 ;  /* 0x000000a0b0e4723c */ /* 0x000fde00000810e4 */
[----:B------:R-:W-:-:S08]  /*4e260*/  NOP ;  /* 0x0000000000007918 */ /* 0x000fd00000000000 */
[----:B------:R-:W-:Y:S04]  /*4e270*/  STL.64 [R1+0x1920], R228 ;  /* 0x001920e401007387 */ /* 0x000fe80000100a00 */
[----:B------:R1:W-:Y:S02]  /*4e280*/  STL.64 [R1+0x1928], R230 ;  /* 0x001928e601007387 */ /* 0x0003e40000100a00 */
[C---:B-1----:R-:W-:Y:S06]  /*4e290*/  HMMA.1688.F32.TF32 R228, R176.reuse, R156, R224 ;  /* 0x0000009cb0e4723c */ /* 0x042fec00000810e0 */
[C---:B------:R-:W-:Y:S06]  /*4e2a0*/  HMMA.1688.F32.TF32 R224, R176.reuse, R152, R220 ;  /* 0x00000098b0e0723c */ /* 0x040fec00000810dc */
[C---:B------:R-:W-:Y:S06]  /*4e2b0*/  HMMA.1688.F32.TF32 R220, R176.reuse, R148, R216 ;  /* 0x00000094b0dc723c */ /* 0x040fec00000810d8 */
[C---:B---3--:R-:W-:Y:S06]  /*4e2c0*/  HMMA.1688.F32.TF32 R216, R176.reuse, R144, R212 ;  /* 0x00000090b0d8723c */ /* 0x048fec00000810d4 */
[C---:B----4-:R-:W-:Y:S06]  /*4e2d0*/  HMMA.1688.F32.TF32 R212, R176.reuse, R120, R208 ;  /* 0x00000078b0d4723c */ /* 0x050fec00000810d0 */
        /* <DEDUP_REMOVED lines=12> */
[----:B------:R1:W-:Y:S04]  /*4e3a0*/  STL.64 [R1+0x1850], R220 ;  /* 0x001850dc01007387 */ /* 0x0003e80000100a00 */
[----:B------:R3:W-:Y:S01]  /*4e3b0*/  STL.64 [R1+0x1858], R222 ;  /* 0x001858de01007387 */ /* 0x0007e20000100a00 */
[C---:B--2---:R-:W-:Y:S03]  /*4e3c0*/  HMMA.1688.F32.TF32 R52, R176.reuse, R92, R48 ;  /* 0x0000005cb034723c */ /* 0x044fe60000081030 */
[----:B------:R2:W-:Y:S04]  /*4e3d0*/  STL.64 [R1+0x1840], R216 ;  /* 0x001840d801007387 */ /* 0x0005e80000100a00 */
[----:B------:R4:W-:Y:S01]  /*4e3e0*/  STL.64 [R1+0x1848], R218 ;  /* 0x001848da01007387 */ /* 0x0009e20000100a00 */
[C---:B------:R-:W-:Y:S03]  /*4e3f0*/  HMMA.1688.F32.TF32 R48, R176.reuse, R88, R44 ;  /* 0x00000058b030723c */ /* 0x040fe6000008102c */
        /* <DEDUP_REMOVED lines=16> */
[C---:B------:R-:W-:Y:S03]  /*4e500*/  HMMA.1688.F32.TF32 R44, R176.reuse, R84, R40 ;  /* 0x00000054b02c723c */ /* 0x040fe60000081028 */
[----:B------:R4:W-:Y:S04]  /*4e510*/  STL.64 [R1+0x17b0], R56 ;  /* 0x0017b03801007387 */ /* 0x0009e80000100a00 */
[----:B------:R4:W-:Y:S04]  /*4e520*/  STL.64 [R1+0x17b8], R58 ;  /* 0x0017b83a01007387 */ /* 0x0009e80000100a00 */
[----:B------:R4:W-:Y:S04]  /*4e530*/  STL.64 [R1+0x17a0], R52 ;  /* 0x0017a03401007387 */ /* 0x0009e80000100a00 */
[----:B------:R4:W-:Y:S04]  /*4e540*/  STL.64 [R1+0x17a8], R54 ;  /* 0x0017a83601007387 */ /* 0x0009e80000100a00 */
[----:B------:R-:W4:Y:S04]  /*4e550*/  LDL.LU.64 R40, [R1+0x2c0] ;  /* 0x0002c00001287983 */ /* 0x000f280000300a00 */
[----:B------:R4:W-:Y:S04]  /*4e560*/  STL.64 [R1+0x1790], R48 ;  /* 0x0017903001007387 */ /* 0x0009e80000100a00 */
[----:B------:R4:W-:Y:S04]  /*4e570*/  STL.64 [R1+0x1798], R50 ;  /* 0x0017983201007387 */ /* 0x0009e80000100a00 */
[----:B------:R-:W4:Y:S04]  /*4e580*/  LDL.LU.64 R42, [R1+0x2c8] ;  /* 0x0002c800012a7983 */ /* 0x000f280000300a00 */
[----:B------:R4:W-:Y:S04]  /*4e590*/  STL.64 [R1+0x1780], R44 ;  /* 0x0017802c01007387 */ /* 0x0009e80000100a00 */
[----:B------:R4:W-:Y:S04]  /*4e5a0*/  STL.64 [R1+0x1788], R46 ;  /* 0x0017882e01007387 */ /* 0x0009e80000100a00 */
[----:B-1----:R-:W4:Y:S04]  /*4e5b0*/  LDL.LU.64 R220, [R1+0x2b0] ;  /* 0x0002b00001dc7983 */ /* 0x002f280000300a00 */
[----:B---3--:R-:W3:Y:S04]  /*4e5c0*/  LDL.LU.64 R222, [R1+0x2b8] ;  /* 0x0002b80001de7983 */ /* 0x008ee80000300a00 */
[----:B--2---:R-:W2:Y:S04]  /*4e5d0*/  LDL.LU.64 R216, [R1+0x2a0] ;  /* 0x0002a00001d87983 */ /* 0x004ea80000300a00 */
[----:B----4-:R-:W2:Y:S04]  /*4e5e0*/  LDL.LU.64 R218, [R1+0x2a8] ;  /* 0x0002a80001da7983 */ /* 0x010ea80000300a00 */
[----:B------:R-:W4:Y:S04]  /*4e5f0*/  LDL.LU.64 R212, [R1+0x290] ;  /* 0x0002900001d47983 */ /* 0x000f280000300a00 */
[----:B------:R-:W4:Y:S04]  /*4e600*/  LDL.LU.64 R214, [R1+0x298] ;  /* 0x0002980001d67983 */ /* 0x000f280000300a00 */
[----:B------:R-:W4:Y:S04]  /*4e610*/  LDL.LU.64 R208, [R1+0x280] ;  /* 0x0002800001d07983 */ /* 0x000f280000300a00 */
[----:B------:R-:W4:Y:S04]  /*4e620*/  LDL.LU.64 R210, [R1+0x288] ;  /* 0x0002880001d27983 */ /* 0x000f280000300a00 */
[----:B------:R-:W4:Y:S04]  /*4e630*/  LDL.LU.64 R204, [R1+0x270] ;  /* 0x0002700001cc7983 */ /* 0x000f280000300a00 */
[----:B------:R-:W4:Y:S04]  /*4e640*/  LDL.LU.64 R206, [R1+0x278] ;  /* 0x0002780001ce7983 */ /* 0x000f280000300a00 */
[----:B------:R-:W4:Y:S04]  /*4e650*/  LDL.LU.64 R200, [R1] ;  /* 0x0000000001c87983 */ /* 0x000f280000300a00 */
        /* <DEDUP_REMOVED lines=17> */
[C---:B------:R-:W-:Y:S03]  /*4e770*/  HMMA.1688.F32.TF32 R224, R176.reuse, R80, R40 ;  /* 0x00000050b0e0723c */ /* 0x040fe60000081028 */
[----:B------:R-:W4:Y:S04]  /*4e780*/  LDL.LU.64 R40, [R1+0x14e0] ;  /* 0x0014e00001287983 */ /* 0x000f280000300a00 */
[----:B------:R-:W4:Y:S01]  /*4e790*/  LDL.LU.64 R42, [R1+0x14e8] ;  /* 0x0014e800012a7983 */ /* 0x000f220000300a00 */
[C---:B---3--:R-:W-:Y:S06]  /*4e7a0*/  HMMA.1688.F32.TF32 R220, R176.reuse, R76, R220 ;  /* 0x0000004cb0dc723c */ /* 0x048fec00000810dc */
[C---:B--2---:R-:W-:Y:S06]  /*4e7b0*/  HMMA.1688.F32.TF32 R216, R176.reuse, R72, R216 ;  /* 0x00000048b0d8723c */ /* 0x044fec00000810d8 */
[C---:B----4-:R-:W-:Y:S06]  /*4e7c0*/  HMMA.1688.F32.TF32 R212, R176.reuse, R68, R212 ;  /* 0x00000044b0d4723c */ /* 0x050fec00000810d4 */
[C---:B------:R-:W-:Y:S06]  /*4e7d0*/  HMMA.1688.F32.TF32 R208, R176.reuse, R64, R208 ;  /* 0x00000040b0d0723c */ /* 0x040fec00000810d0 */
[C---:B------:R-:W-:Y:S06]  /*4e7e0*/  HMMA.1688.F32.TF32 R204, R176.reuse, R60, R204 ;  /* 0x0000003cb0cc723c */ /* 0x040fec00000810cc */
[----:B------:R-:W-:Y:S06]  /*4e7f0*/  HMMA.1688.F32.TF32 R200, R176, R240, R200 ;  /* 0x000000f0b0c8723c */ /* 0x000fec00000810c8 */
[C---:B------:R-:W-:Y:S01]  /*4e800*/  HMMA.1688.F32.TF32 R196, R180.reuse, R140, R196 ;  /* 0x0000008cb4c4723c */ /* 0x040fe200000810c4 */
[----:B------:R-:W-:Y:S05]  /*4e810*/  STL.64 [R1+0x1770], R224 ;  /* 0x001770e001007387 */ /* 0x000fea0000100a00 */
[C---:B------:R-:W-:Y:S01]  /*4e820*/  HMMA.1688.F32.TF32 R176, R180.reuse, R136, R192 ;  /* 0x00000088b4b0723c */ /* 0x040fe200000810c0 */
        /* <DEDUP_REMOVED lines=10> */
[C---:B------:R-:W-:Y:S03]  /*4e8d0*/  HMMA.1688.F32.TF32 R188, R180.reuse, R132, R188 ;  /* 0x00000084b4bc723c */ /* 0x040fe600000810bc */
[----:B------:R-:W-:Y:S04]  /*4e8e0*/  STL.64 [R1+0x1728], R206 ;  /* 0x001728ce01007387 */ /* 0x000fe80000100a00 */
[----:B------:R-:W-:Y:S01]  /*4e8f0*/  STL.64 [R1+0x15c0], R200 ;  /* 0x0015c0c801007387 */ /* 0x000fe20000100a00 */
[C---:B------:R-:W-:Y:S03]  /*4e900*/  HMMA.1688.F32.TF32 R184, R180.reuse, R128, R184 ;  /* 0x00000080b4b8723c */ /* 0x040fe600000810b8 */
[----:B------:R-:W-:Y:S04]  /*4e910*/  STL.64 [R1+0x15c8], R202 ;  /* 0x0015c8ca01007387 */ /* 0x000fe80000100a00 */
[----:B------:R-:W-:Y:S04]  /*4e920*/  STL.64 [R1+0x15b0], R196 ;  /* 0x0015b0c401007387 */ /* 0x000fe80000100a00 */
[----:B------:R-:W-:Y:S04]  /*4e930*/  STL.64 [R1+0x15b8], R198 ;  /* 0x0015b8c601007387 */ /* 0x000fe80000100a00 */
[----:B------:R-:W-:Y:S04]  /*4e940*/  STL.64 [R1+0x15a0], R176 ;  /* 0x0015a0b001007387 */ /* 0x000fe80000100a00 */
[----:B------:R1:W-:Y:S02]  /*4e950*/  STL.64 [R1+0x15a8], R178 ;  /* 0x0015a8b201007387 */ /* 0x0003e40000100a00 */
[C---:B-1----:R-:W-:Y:S06]  /*4e960*/  HMMA.1688.F32.TF32 R176, R180.reuse, R124, R56 ;  /* 0x0000007cb4b0723c */ /* 0x042fec0000081038 */
[C---:B------:R-:W-:Y:S06]  /*4e970*/  HMMA.1688.F32.TF32 R56, R180.reuse, R172, R52 ;  /* 0x000000acb438723c */ /* 0x040fec0000081034 */
[C---:B------:R-:W-:Y:S06]  /*4e980*/  HMMA.1688.F32.TF32 R52, R180.reuse, R168, R48 ;  /* 0x000000a8b434723c */ /* 0x040fec0000081030 */
[C---:B------:R-:W-:Y:S01]  /*4e990*/  HMMA.1688.F32.TF32 R48, R180.reuse, R164, R44 ;  /* 0x000000a4b430723c */ /* 0x040fe2000008102c */
[----:B------:R1:W-:Y:S04]  /*4e9a0*/  STL.64 [R1+0x1590], R188 ;  /* 0x001590bc01007387 */ /* 0x0003e80000100a00 */
[----:B------:R2:W-:Y:S04]  /*4e9b0*/  STL.64 [R1+0x1598], R190 ;  /* 0x001598be01007387 */ /* 0x0005e80000100a00 */
[----:B------:R3:W-:Y:S04]  /*4e9c0*/  STL.64 [R1+0x1580], R184 ;  /* 0x001580b801007387 */ /* 0x0007e80000100a00 */
[----:B------:R4:W-:Y:S04]  /*4e9d0*/  STL.64 [R1+0x1588], R186 ;  /* 0x001588ba01007387 */ /* 0x0009e80000100a00 */
[----:B------:R-:W-:Y:S04]  /*4e9e0*/  STL.64 [R1+0x1570], R176 ;  /* 0x001570b001007387 */ /* 0x000fe80000100a00 */
[----:B------:R-:W-:Y:S04]  /*4e9f0*/  STL.64 [R1+0x1578], R178 ;  /* 0x001578b201007387 */ /* 0x000fe80000100a00 */
        /* <DEDUP_REMOVED lines=8> */
[----:B------:R-:W4:Y:S04]  /*4ea80*/  LDL.LU.64 R204, [R1+0x1670] ;  /* 0x0016700001cc7983 */ /* 0x000f280000300a00 */
[----:B------:R-:W4:Y:S01]  /*4ea90*/  LDL.LU.64 R206, [R1+0x1678] ;  /* 0x0016780001ce7983 */ /* 0x000f220000300a00 */
[----:B------:R-:W-:-:S15]  /*4eaa0*/  HMMA.1688.F32.TF32 R40, R180, R160, R40 ;  /* 0x000000a0b428723c */ /* 0x000fde0000081028 */
[----:B------:R-:W-:-:S08]  /*4eab0*/  NOP ;  /* 0x0000000000007918 */ /* 0x000fd00000000000 */
        /* <DEDUP_REMOVED lines=8> */
[----:B-1----:R-:W4:Y:S04]  /*4eb40*/  LDL.LU.64 R188, [R1+0x1630] ;  /* 0x0016300001bc7983 */ /* 0x002f280000300a00 */
[----:B--2---:R-:W2:Y:S04]  /*4eb50*/  LDL.LU.64 R190, [R1+0x1638] ;  /* 0x0016380001be7983 */ /* 0x004ea80000300a00 */
[----:B---3--:R-:W3:Y:S04]  /*4eb60*/  LDL.LU.64 R184, [R1+0x1620] ;  /* 0x0016200001b87983 */ /* 0x008ee80000300a00 */
[----:B----4-:R-:W3:Y:S04]  /*4eb70*/  LDL.LU.64 R186, [R1+0x1628] ;  /* 0x0016280001ba7983 */ /* 0x010ee80000300a00 */
        /* <DEDUP_REMOVED lines=11> */
[----:B------:R-:W-:-:S15]  /*4ec30*/  HMMA.1688.F32.TF32 R208, R180, R152, R204 ;  /* 0x00000098b4d0723c */ /* 0x000fde00000810cc */
[----:B------:R-:W-:Y:S04]  /*4ec40*/  STL.64 [R1+0x1520], R176 ;  /* 0x001520b001007387 */ /* 0x000fe80000100a00 */
[----:B------:R-:W-:Y:S04]  /*4ec50*/  STL.64 [R1+0x1528], R178 ;  /* 0x001528b201007387 */ /* 0x000fe80000100a00 */
[----:B------:R-:W-:Y:S04]  /*4ec60*/  LDS R176, [R0+UR10+0x100] ;  /* 0x0001000a00b07984 */ /* 0x000fe80008000800 */
[----:B------:R-:W-:Y:S04]  /*4ec70*/  LDS R178, [R0+UR10+0x1100] ;  /* 0x0011000a00b27984 */ /* 0x000fe80008000800 */
[----:B------:R1:W-:Y:S04]  /*4ec80*/  STL.64 [R1+0x1710], R208 ;  /* 0x001710d001007387 */ /* 0x0003e80000100a00 */
[----:B------:R1:W-:Y:S04]  /*4ec90*/  STL.64 [R1+0x1718], R210 ;  /* 0x001718d201007387 */ /* 0x0003e80000100a00 */
[----:B------:R-:W-:Y:S04]  /*4eca0*/  LDS R177, [R252+UR10+0x100] ;  /* 0x0001000afcb17984 */ /* 0x000fe80008000800 */
[----:B------:R-:W1:Y:S01]  /*4ecb0*/  LDS R179, [R252+UR10+0x1100] ;  /* 0x0011000afcb37984 */ /* 0x000e620008000800 */
[C---:B------:R-:W-:Y:S06]  /*4ecc0*/  HMMA.1688.F32.TF32 R204, R180.reuse, R148, R200 ;  /* 0x00000094b4cc723c */ /* 0x040fec00000810c8 */
[C---:B------:R-:W-:Y:S06]  /*4ecd0*/  HMMA.1688.F32.TF32 R200, R180.reuse, R144, R196 ;  /* 0x00000090b4c8723c */ /* 0x040fec00000810c4 */
[C---:B------:R-:W-:Y:S06]  /*4ece0*/  HMMA.1688.F32.TF32 R196, R180.reuse, R120, R192 ;  /* 0x00000078b4c4723c */ /* 0x040fec00000810c0 */
[C---:B--2---:R-:W-:Y:S06]  /*4ecf0*/  HMMA.1688.F32.TF32 R192, R180.reuse, R116, R188 ;  /* 0x00000074b4c0723c */ /* 0x044fec00000810bc */
[C---:B---3--:R-:W-:Y:S06]  /*4ed00*/  HMMA.1688.F32.TF32 R188, R180.reuse, R20, R184 ;  /* 0x00000014b4bc723c */ /* 0x048fec00000810b8 */
[C---:B----4-:R-:W-:Y:S06]  /*4ed10*/  HMMA.1688.F32.TF32 R184, R180.reuse, R16, R56 ;  /* 0x00000010b4b8723c */ /* 0x050fec0000081038 */
[C---:B------:R-:W-:Y:S06]  /*4ed20*/  HMMA.1688.F32.TF32 R56, R180.reuse, R112, R52 ;  /* 0x00000070b438723c */ /* 0x040fec0000081034 */
        /* <DEDUP_REMOVED lines=28> */
[----:B-1----:R-:W4:Y:S04]  /*4eef0*/  LDL.LU.64 R208, [R1+0x14d0] ;  /* 0x0014d00001d07983 */ /* 0x002f280000300a00 */
[----:B------:R-:W4:Y:S04]  /*4ef00*/  LDL.LU.64 R210, [R1+0x14d8] ;  /* 0x0014d80001d27983 */ /* 0x000f280000300a00 */
[----:B--2---:R-:W2:Y:S04]  /*4ef10*/  LDL.LU.64 R204, [R1+0x13b0] ;  /* 0x0013b00001cc7983 */ /* 0x004ea80000300a00 */
[----:B---3--:R-:W2:Y:S04]  /*4ef20*/  LDL.LU.64 R206, [R1+0x13b8] ;  /* 0x0013b80001ce7983 */ /* 0x008ea80000300a00 */
[----:B----4-:R-:W3:Y:S04]  /*4ef30*/  LDL.LU.64 R200, [R1+0x13a0] ;  /* 0x0013a00001c87983 */ /* 0x010ee80000300a00 */
[----:B------:R-:W3:Y:S04]  /*4ef40*/  LDL.LU.64 R202, [R1+0x13a8] ;  /* 0x0013a80001ca7983 */ /* 0x000ee80000300a00 */
        /* <DEDUP_REMOVED lines=20> */
[----:B-1----:R-:W4:Y:S04]  /*4f090*/  LDL.LU.64 R40, [R1+0x620] ;  /* 0x0006200001287983 */ /* 0x002f280000300a00 */
[----:B------:R-:W4:Y:S01]  /*4f0a0*/  LDL.LU.64 R42, [R1+0x628] ;  /* 0x00062800012a7983 */ /* 0x000f220000300a00 */
[C---:B------:R-:W-:Y:S06]  /*4f0b0*/  HMMA.1688.F32.TF32 R212, R180.reuse, R92, R212 ;  /* 0x0000005cb4d4723c */ /* 0x040fec00000810d4 */
[C---:B------:R-:W-:Y:S06]  /*4f0c0*/  HMMA.1688.F32.TF32 R208, R180.reuse, R88, R208 ;  /* 0x00000058b4d0723c */ /* 0x040fec00000810d0 */
[C---:B--2---:R-:W-:Y:S06]  /*4f0d0*/  HMMA.1688.F32.TF32 R204, R180.reuse, R84, R204 ;  /* 0x00000054b4cc723c */ /* 0x044fec00000810cc */
[C---:B---3--:R-:W-:Y:S06]  /*4f0e0*/  HMMA.1688.F32.TF32 R200, R180.reuse, R80, R200 ;  /* 0x00000050b4c8723c */ /* 0x048fec00000810c8 */
[C---:B----4-:R-:W-:Y:S06]  /*4f0f0*/  HMMA.1688.F32.TF32 R196, R180.reuse, R76, R196 ;  /* 0x0000004cb4c4723c */ /* 0x050fec00000810c4 */
[C---:B------:R-:W-:Y:S06]  /*4f100*/  HMMA.1688.F32.TF32 R192, R180.reuse, R72, R192 ;  /* 0x00000048b4c0723c */ /* 0x040fec00000810c0 */
[C---:B------:R-:W-:Y:S06]  /*4f110*/  HMMA.1688.F32.TF32 R188, R180.reuse, R68, R188 ;  /* 0x00000044b4bc723c */ /* 0x040fec00000810bc */
[C---:B------:R-:W-:Y:S01]  /*4f120*/  HMMA.1688.F32.TF32 R184, R180.reuse, R64, R184 ;  /* 0x00000040b4b8723c */ /* 0x040fe200000810b8 */
[----:B------:R1:W-:Y:S05]  /*4f130*/  STL.64 [R1+0x1650], R212 ;  /* 0x001650d401007387 */ /* 0x0003ea0000100a00 */
[C---:B------:R-:W-:Y:S01]  /*4f140*/  HMMA.1688.F32.TF32 R56, R180.reuse, R60, R56 ;  /* 0x0000003cb438723c */ /* 0x040fe20000081038 */
[----:B------:R2:W-:Y:S05]  /*4f150*/  STL.64 [R1+0x1658], R214 ;  /* 0x001658d601007387 */ /* 0x0005ea0000100a00 */
[----:B------:R-:W-:Y:S01]  /*4f160*/  HMMA.1688.F32.TF32 R52, R180, R240, R52 ;  /* 0x000000f0b434723c */ /* 0x000fe20000081034 */
        /* <DEDUP_REMOVED lines=21> */
[----:B------:R-:W4:Y:S04]  /*4f2c0*/  LDL.LU.64 R228, [R1+0x610] ;  /* 0x0006100001e47983 */ /* 0x000f280000300a00 */
[----:B------:R-:W-:Y:S04]  /*4f2d0*/  LDS R180, [R3+UR10+0x100] ;  /* 0x0001000a03b47984 */ /* 0x000fe80008000800 */
[----:B------:R-:W-:Y:S04]  /*4f2e0*/  LDS R182, [R3+UR10+0x1100] ;  /* 0x0011000a03b67984 */ /* 0x000fe80008000800 */
[----:B------:R-:W-:Y:S04]  /*4f2f0*/  LDS R181, [R2+UR10+0x100] ;  /* 0x0001000a02b57984 */ /* 0x000fe80008000800 */
[----:B------:R-:W4:Y:S01]  /*4f300*/  LDS R183, [R2+UR10+0x1100] ;  /* 0x0011000a02b77984 */ /* 0x000f220008000800 */
[C---:B------:R-:W-:Y:S06]  /*4f310*/  HMMA.1688.F32.TF32 R44, R176.reuse, R136, R44 ;  /* 0x00000088b02c723c */ /* 0x040fec000008102c */
[----:B------:R-:W-:-:S15]  /*4f320*/  HMMA.1688.F32.TF32 R40, R176, R132, R40 ;  /* 0x00000084b028723c */ /* 0x000fde0000081028 */
[----:B------:R-:W-:-:S02]  /*4f330*/  NOP ;  /* 0x0000000000007918 */ /* 0x000fc40000000000 */
[----:B------:R4:W-:Y:S04]  /*4f340*/  STL.64 [R1+0x14f0], R44 ;  /* 0x0014f02c01007387 */ /* 0x0009e80000100a00 */
[----:B------:R4:W-:Y:S04]  /*4f350*/  STL.64 [R1+0x14f8], R46 ;  /* 0x0014f82e01007387 */ /* 0x0009e80000100a00 */
[----:B------:R-:W4:Y:S04]  /*4f360*/  LDL.LU.64 R230, [R1+0x618] ;  /* 0x0006180001e67983 */ /* 0x000f280000300a00 */
        /* <DEDUP_REMOVED lines=36> */
[----:B------:R-:W-:Y:S04]  /*4f5b0*/  STL.64 [R1+0x14d0], R228 ;  /* 0x0014d0e401007387 */ /* 0x000fe80000100a00 */
[----:B------:R1:W-:Y:S02]  /*4f5c0*/  STL.64 [R1+0x14d8], R230 ;  /* 0x0014d8e601007387 */ /* 0x0003e40000100a00 */
[C---:B-1----:R-:W-:Y:S06]  /*4f5d0*/  HMMA.1688.F32.TF32 R228, R176.reuse, R124, R224 ;  /* 0x0000007cb0e4723c */ /* 0x042fec00000810e0 */
        /* <DEDUP_REMOVED lines=18> */
[C---:B------:R-:W-:Y:S03]  /*4f700*/  HMMA.1688.F32.TF32 R52, R176.reuse, R112, R48 ;  /* 0x00000070b034723c */ /* 0x040fe60000081030 */
        /* <DEDUP_REMOVED lines=61> */
[C---:B--2---:R-:W-:Y:S06]  /*4fae0*/  HMMA.1688.F32.TF32 R220, R176.reuse, R96, R220 ;  /* 0x00000060b0dc723c */ /* 0x044fec00000810dc */
        /* <DEDUP_REMOVED lines=13> */
[----:B------:R-:W-:Y:S01]  /*4fbc0*/  HMMA.1688.F32.TF32 R56, R176, R240, R56 ;  /* 0x000000f0b038723c */ /* 0x000fe20000081038 */
[----:B------:R-:W-:Y:S05]  /*4fbd0*/  STL.64 [R1+0x13a0], R216 ;  /* 0x0013a0d801007387 */ /* 0x000fea0000100a00 */
[C---:B------:R-:W-:Y:S01]  /*4fbe0*/  HMMA.1688.F32.TF32 R52, R180.reuse, R140, R52 ;  /* 0x0000008cb434723c */ /* 0x040fe20000081034 */
[----:B------:R-:W-:Y:S04]  /*4fbf0*/  STL.64 [R1+0x13a8], R218 ;  /* 0x0013a8da01007387 */ /* 0x000fe80000100a00 */
[----:B------:R-:W-:Y:S01]  /*4fc00*/  STL.64 [R1+0x1390], R212 ;  /* 0x001390d401007387 */ /* 0x000fe20000100a00 */
[C---:B------:R-:W-:Y:S03]  /*4fc10*/  HMMA.1688.F32.TF32 R48, R180.reuse, R136, R48 ;  /* 0x00000088b430723c */ /* 0x040fe60000081030 */
[----:B------:R-:W-:Y:S04]  /*4fc20*/  STL.64 [R1+0x1398], R214 ;  /* 0x001398d601007387 */ /* 0x000fe80000100a00 */
        /* <DEDUP_REMOVED lines=19> */
[----:B-1----:R-:W4:Y:S04]  /*4fd60*/  LDL.LU.64 R208, [R1+0xa20] ;  /* 0x000a200001d07983 */ /* 0x002f280000300a00 */
[----:B------:R1:W-:Y:S04]  /*4fd70*/  STL.64 [R1+0x11a0], R48 ;  /* 0x0011a03001007387 */ /* 0x0003e80000100a00 */
[----:B------:R1:W-:Y:S04]  /*4fd80*/  STL.64 [R1+0x11a8], R50 ;  /* 0x0011a83201007387 */ /* 0x0003e80000100a00 */
[----:B--2---:R-:W2:Y:S04]  /*4fd90*/  LDL.LU.64 R210, [R1+0xa28] ;  /* 0x000a280001d27983 */ /* 0x004ea80000300a00 */
[----:B------:R1:W-:Y:S04]  /*4fda0*/  STL.64 [R1+0x1190], R44 ;  /* 0x0011902c01007387 */ /* 0x0003e80000100a00 */
[----:B------:R1:W-:Y:S04]  /*4fdb0*/  STL.64 [R1+0x1198], R46 ;  /* 0x0011982e01007387 */ /* 0x0003e80000100a00 */
[----:B---3--:R-:W3:Y:S04]  /*4fdc0*/  LDL.LU.64 R204, [R1+0xa10] ;  /* 0x000a100001cc7983 */ /* 0x008ee80000300a00 */
[----:B----4-:R-:W3:Y:S01]  /*4fdd0*/  LDL.LU.64 R206, [R1+0xa18] ;  /* 0x000a180001ce7983 */ /* 0x010ee20000300a00 */
[----:B------:R-:W-:-:S15]  /*4fde0*/  HMMA.1688.F32.TF32 R40, R180, R128, R40 ;  /* 0x00000080b428723c */ /* 0x000fde0000081028 */
        /* <DEDUP_REMOVED lines=23> */
[----:B----4-:R-:W4:Y:S04]  /*4ff60*/  LDL.LU.64 R40, [R1+0x2010] ;  /* 0x0020100001287983 */ /* 0x010f280000300a00 */
[----:B------:R-:W4:Y:S01]  /*4ff70*/  LDL.LU.64 R42, [R1+0x2018] ;  /* 0x00201800012a7983 */ /* 0x000f220000300a00 */
[C---:B--2---:R-:W-:Y:S06]  /*4ff80*/  HMMA.1688.F32.TF32 R212, R180.reuse, R124, R208 ;  /* 0x0000007cb4d4723c */ /* 0x044fec00000810d0 */
[----:B---3--:R-:W-:-:S15]  /*4ff90*/  HMMA.1688.F32.TF32 R208, R180, R172, R204 ;  /* 0x000000acb4d0723c */ /* 0x008fde00000810cc */
[----:B------:R-:W-:-:S02]  /*4ffa0*/  NOP ;  /* 0x0000000000007918 */ /* 0x000fc40000000000 */
[----:B------:R-:W-:Y:S04]  /*4ffb0*/  STL.64 [R1+0x1170], R212 ;  /* 0x001170d401007387 */ /* 0x000fe80000100a00 */
[----:B------:R-:W-:Y:S04]  /*4ffc0*/  STL.64 [R1+0x1178], R214 ;  /* 0x001178d601007387 */ /* 0x000fe80000100a00 */
[----:B------:R-:W-:Y:S04]  /*4ffd0*/  STL.64 [R1+0x1160], R208 ;  /* 0x001160d001007387 */ /* 0x000fe80000100a00 */
[----:B------:R-:W-:Y:S01]  /*4ffe0*/  STL.64 [R1+0x1168], R210 ;  /* 0x001168d201007387 */ /* 0x000fe20000100a00 */
[C---:B------:R-:W-:Y:S06]  /*4fff0*/  HMMA.1688.F32.TF32 R204, R180.reuse, R168, R200 ;  /* 0x000000a8b4cc723c */ /* 0x040fec00000810c8 */
[C---:B------:R-:W-:Y:S06]  /*50000*/  HMMA.1688.F32.TF32 R200, R180.reuse, R164, R196 ;  /* 0x000000a4b4c8723c */ /* 0x040fec00000810c4 */
        /* <DEDUP_REMOVED lines=11> */
[C---:B----4-:R-:W-:Y:S01]  /*500c0*/  HMMA.1688.F32.TF32 R40, R180.reuse, R16, R40 ;  /* 0x00000010b428723c */ /* 0x050fe20000081028 */
        /* <DEDUP_REMOVED lines=15> */
[----:B------:R-:W2:Y:S04]  /*501c0*/  LDL.LU.64 R220, [R1+0x2000] ;  /* 0x0020000001dc7983 */ /* 0x000ea80000300a00 */
[----:B------:R-:W-:Y:S04]  /*501d0*/  STL.64 [R1+0x12c0], R44 ;  /* 0x0012c02c01007387 */ /* 0x000fe80000100a00 */
[----:B------:R-:W-:Y:S04]  /*501e0*/  STL.64 [R1+0x12c8], R46 ;  /* 0x0012c82e01007387 */ /* 0x000fe80000100a00 */
[----:B------:R-:W2:Y:S04]  /*501f0*/  LDL.LU.64 R222, [R1+0x2008] ;  /* 0x0020080001de7983 */ /* 0x000ea80000300a00 */
[----:B------:R1:W-:Y:S04]  /*50200*/  STL.64 [R1+0x12b0], R40 ;  /* 0x0012b02801007387 */ /* 0x0003e80000100a00 */
[----:B------:R3:W-:Y:S04]  /*50210*/  STL.64 [R1+0x12b8], R42 ;  /* 0x0012b82a01007387 */ /* 0x0007e80000100a00 */
[----:B------:R-:W4:Y:S04]  /*50220*/  LDL.LU.64 R216, [R1+0x1ff0] ;  /* 0x001ff00001d87983 */ /* 0x000f280000300a00 */
[----:B------:R-:W4:Y:S04]  /*50230*/  LDL.LU.64 R218, [R1+0x1ff8] ;  /* 0x001ff80001da7983 */ /* 0x000f280000300a00 */
[----:B-1----:R-:W4:Y:S04]  /*50240*/  LDL.LU.64 R40, [R1+0x1fe0] ;  /* 0x001fe00001287983 */ /* 0x002f280000300a00 */
[----:B---3--:R-:W3:Y:S04]  /*50250*/  LDL.LU.64 R42, [R1+0x1fe8] ;  /* 0x001fe800012a7983 */ /* 0x008ee80000300a00 */
        /* <DEDUP_REMOVED lines=24> */
[----:B------:R-:W-:Y:S04]  /*503e0*/  LDS R176, [R0+UR10+0x180] ;  /* 0x0001800a00b07984 */ /* 0x000fe80008000800 */
[----:B------:R-:W-:Y:S04]  /*503f0*/  LDS R178, [R0+UR10+0x1180] ;  /* 0x0011800a00b27984 */ /* 0x000fe80008000800 */
[----:B------:R-:W-:Y:S04]  /*50400*/  LDS R177, [R252+UR10+0x180] ;  /* 0x0001800afcb17984 */ /* 0x000fe80008000800 */
[----:B------:R-:W1:Y:S01]  /*50410*/  LDS R179, [R252+UR10+0x1180] ;  /* 0x0011800afcb37984 */ /* 0x000e620008000800 */
[C---:B--2---:R-:W-:Y:S06]  /*50420*/  HMMA.1688.F32.TF32 R224, R180.reuse, R112, R220 ;  /* 0x00000070b4e0723c */ /* 0x044fec00000810dc */
[----:B----4-:R-:W-:-:S15]  /*50430*/  HMMA.1688.F32.TF32 R220, R180, R108, R216 ;  /* 0x0000006cb4dc723c */ /* 0x010fde00000810d8 */
[----:B------:R-:W-:-:S02]  /*50440*/  NOP ;  /* 0x0000000000007918 */ /* 0x000fc40000000000 */
[----:B------:R-:W-:Y:S01]  /*50450*/  STL.64 [R1+0x12a0], R224 ;  /* 0x0012a0e001007387 */ /* 0x000fe20000100a00 */
[C---:B---3--:R-:W-:Y:S03]  /*50460*/  HMMA.1688.F32.TF32 R216, R180.reuse, R104, R40 ;  /* 0x00000068b4d8723c */ /* 0x048fe60000081028 */
[----:B------:R-:W-:Y:S04]  /*50470*/  STL.64 [R1+0x12a8], R226 ;  /* 0x0012a8e201007387 */ /* 0x000fe80000100a00 */
[----:B------:R-:W1:Y:S04]  /*50480*/  LDL.LU.64 R40, [R1+0x830] ;  /* 0x0008300001287983 */ /* 0x000e680000300a00 */
[----:B------:R-:W-:Y:S04]  /*50490*/  STL.64 [R1+0x1290], R220 ;  /* 0x001290dc01007387 */ /* 0x000fe80000100a00 */
[----:B------:R-:W-:Y:S04]  /*504a0*/  STL.64 [R1+0x1298], R222 ;  /* 0x001298de01007387 */ /* 0x000fe80000100a00 */
[----:B------:R-:W1:Y:S01]  /*504b0*/  LDL.LU.64 R42, [R1+0x838] ;  /* 0x00083800012a7983 */ /* 0x000e620000300a00 */
        /* <DEDUP_REMOVED lines=15> */
[----:B------:R-:W-:Y:S01]  /*505b0*/  STL.64 [R1+0x1260], R208 ;  /* 0x001260d001007387 */ /* 0x000fe20000100a00 */
[----:B------:R-:W-:Y:S03]  /*505c0*/  HMMA.1688.F32.TF32 R44, R180, R240, R44 ;  /* 0x000000f0b42c723c */ /* 0x000fe6000008102c */
        /* <DEDUP_REMOVED lines=21> */
[----:B------:R-:W-:Y:S04]  /*50720*/  LDS R180, [R3+UR10+0x180] ;  /* 0x0001800a03b47984 */ /* 0x000fe80008000800 */
[----:B------:R-:W-:Y:S04]  /*50730*/  LDS R182, [R3+UR10+0x1180] ;  /* 0x0011800a03b67984 */ /* 0x000fe80008000800 */
[----:B------:R-:W-:Y:S04]  /*50740*/  LDS R181, [R2+UR10+0x180] ;  /* 0x0001800a02b57984 */ /* 0x000fe80008000800 */
[----:B------:R-:W2:Y:S01]  /*50750*/  LDS R183, [R2+UR10+0x1180] ;  /* 0x0011800a02b77984 */ /* 0x000ea20008000800 */
[----:B-1----:R-:W-:Y:S03]  /*50760*/  HMMA.1688.F32.TF32 R44, R176, R140, R40 ;  /* 0x0000008cb02c723c */ /* 0x002fe60000081028 */
[----:B------:R-:W3:Y:S04]  /*50770*/  LDL.LU.64 R40, [R1+0x820] ;  /* 0x0008200001287983 */ /* 0x000ee80000300a00 */
[----:B------:R-:W3:-:S15]  /*50780*/  LDL.LU.64 R42, [R1+0x828] ;  /* 0x00082800012a7983 */ /* 0x000ede0000300a00 */
[----:B------:R-:W-:-:S01]  /*50790*/  NOP ;  /* 0x0000000000007918 */ /* 0x000fc20000000000 */
        /* <DEDUP_REMOVED lines=32> */
[----:B-1----:R-:W2:Y:S04]  /*509a0*/  LDL.LU.64 R44, [R1+0x720] ;  /* 0x00072000012c7983 */ /* 0x002ea80000300a00 */
[----:B----4-:R-:W4:Y:S01]  /*509b0*/  LDL.LU.64 R46, [R1+0x728] ;  /* 0x00072800012e7983 */ /* 0x010f220000300a00 */
[C---:B---3--:R-:W-:Y:S06]  /*509c0*/  HMMA.1688.F32.TF32 R40, R176.reuse, R136, R40 ;  /* 0x00000088b028723c */ /* 0x048fec0000081028 */
[----:B--2---:R-:W-:-:S15]  /*509d0*/  HMMA.1688.F32.TF32 R228, R176, R132, R228 ;  /* 0x00000084b0e4723c */ /* 0x004fde00000810e4 */
[----:B------:R-:W-:-:S02]  /*509e0*/  NOP ;  /* 0x0000000000007918 */ /* 0x000fc40000000000 */
[----:B------:R-:W-:Y:S04]  /*509f0*/  STL.64 [R1+0x10f0], R40 ;  /* 0x0010f02801007387 */ /* 0x000fe80000100a00 */
[----:B------:R1:W-:Y:S04]  /*50a00*/  STL.64 [R1+0x10f8], R42 ;  /* 0x0010f82a01007387 */ /* 0x0003e80000100a00 */
[----:B-1----:R-:W2:Y:S04]  /*50a10*/  LDL.LU.64 R42, [R1+0x6a88] ;  /* 0x006a8800012a7983 */ /* 0x002ea80000300a00 */
[----:B------:R-:W2:Y:S04]  /*50a20*/  LDL.LU.64 R40, [R1+0x6a80] ;  /* 0x006a800001287983 */ /* 0x000ea80000300a00 */
[----:B------:R-:W-:Y:S04]  /*50a30*/  STL.64 [R1+0x10e0], R228 ;  /* 0x0010e0e401007387 */ /* 0x000fe80000100a00 */
[----:B------:R1:W-:Y:S02]  /*50a40*/  STL.64 [R1+0x10e8], R230 ;  /* 0x0010e8e601007387 */ /* 0x0003e40000100a00 */
[C---:B-1----:R-:W-:Y:S06]  /*50a50*/  HMMA.1688.F32.TF32 R228, R176.reuse, R128, R224 ;  /* 0x00000080b0e4723c */ /* 0x042fec00000810e0 */
        /* <DEDUP_REMOVED lines=35> */
[C---:B----4-:R-:W-:Y:S03]  /*50c90*/  HMMA.1688.F32.TF32 R48, R176.reuse, R112, R44 ;  /* 0x00000070b030723c */ /* 0x050fe6000008102c */
[----:B------:R4:W-:Y:S04]  /*50ca0*/  STL.64 [R1+0x1020], R184 ;  /* 0x001020b801007387 */ /* 0x0009e80000100a00 */
[----:B------:R4:W-:Y:S04]  /*50cb0*/  STL.64 [R1+0x1028], R186 ;  /* 0x001028ba01007387 */ /* 0x0009e80000100a00 */
[----:B------:R4:W-:Y:S04]  /*50cc0*/  STL.64 [R1+0x1010], R56 ;  /* 0x0010103801007387 */ /* 0x0009e80000100a00 */
[----:B------:R4:W-:Y:S04]  /*50cd0*/  STL.64 [R1+0x1018], R58 ;  /* 0x0010183a01007387 */ /* 0x0009e80000100a00 */
[----:B------:R-:W2:Y:S04]  /*50ce0*/  LDL.LU.64 R44, [R1+0x710] ;  /* 0x00071000012c7983 */ /* 0x000ea80000300a00 */
[----:B------:R4:W-:Y:S04]  /*50cf0*/  STL.64 [R1+0x1000], R52 ;  /* 0x0010003401007387 */ /* 0x0009e80000100a00 */
[----:B------:R4:W-:Y:S04]  /*50d00*/  STL.64 [R1+0x1008], R54 ;  /* 0x0010083601007387 */ /* 0x0009e80000100a00 */
[----:B------:R-:W2:Y:S04]  /*50d10*/  LDL.LU.64 R46, [R1+0x718] ;  /* 0x00071800012e7983 */ /* 0x000ea80000300a00 */
[----:B------:R4:W-:Y:S04]  /*50d20*/  STL.64 [R1+0xff0], R48 ;  /* 0x000ff03001007387 */ /* 0x0009e80000100a00 */
[----:B------:R4:W-:Y:S04]  /*50d30*/  STL.64 [R1+0xff8], R50 ;  /* 0x000ff83201007387 */ /* 0x0009e80000100a00 */
[----:B-1----:R-:W2:Y:S04]  /*50d40*/  LDL.LU.64 R220, [R1+0x700] ;  /* 0x0007000001dc7983 */ /* 0x002ea80000300a00 */
        /* <DEDUP_REMOVED lines=17> */
[----:B----4-:R-:W4:Y:S04]  /*50e60*/  LDL.LU.64 R184, [R1+0x670] ;  /* 0x0006700001b87983 */ /* 0x010f280000300a00 */
[----:B------:R-:W4:Y:S04]  /*50e70*/  LDL.LU.64 R186, [R1+0x678] ;  /* 0x0006780001ba7983 */ /* 0x000f280000300a00 */
[----:B------:R-:W4:Y:S04]  /*50e80*/  LDL.LU.64 R56, [R1+0x660] ;  /* 0x0006600001387983 */ /* 0x000f280000300a00 */
[----:B------:R-:W4:Y:S04]  /*50e90*/  LDL.LU.64 R58, [R1+0x668] ;  /* 0x00066800013a7983 */ /* 0x000f280000300a00 */
[----:B------:R-:W4:Y:S04]  /*50ea0*/  LDL.LU.64 R52, [R1+0x650] ;  /* 0x0006500001347983 */ /* 0x000f280000300a00 */
[----:B------:R-:W4:Y:S04]  /*50eb0*/  LDL.LU.64 R54, [R1+0x658] ;  /* 0x0006580001367983 */ /* 0x000f280000300a00 */
[----:B------:R-:W4:Y:S04]  /*50ec0*/  LDL.LU.64 R48, [R1+0x2330] ;  /* 0x0023300001307983 */ /* 0x000f280000300a00 */
[----:B------:R-:W4:Y:S01]  /*50ed0*/  LDL.LU.64 R50, [R1+0x2338] ;  /* 0x0023380001327983 */ /* 0x000f220000300a00 */
[----:B--2---:R-:W-:Y:S03]  /*50ee0*/  HMMA.1688.F32.TF32 R224, R176, R108, R44 ;  /* 0x0000006cb0e0723c */ /* 0x004fe6000008102c */
[----:B------:R-:W2:Y:S04]  /*50ef0*/  LDL.LU.64 R44, [R1+0x2320] ;  /* 0x00232000012c7983 */ /* 0x000ea80000300a00 */
[----:B------:R-:W2:-:S15]  /*50f00*/  LDL.LU.64 R46, [R1+0x2328] ;  /* 0x00232800012e7983 */ /* 0x000e9e0000300a00 */
[----:B------:R-:W-:-:S01]  /*50f10*/  NOP ;  /* 0x0000000000007918 */ /* 0x000fc20000000000 */
[----:B------:R-:W-:Y:S04]  /*50f20*/  STL.64 [R1+0xfe0], R224 ;  /* 0x000fe0e001007387 */ /* 0x000fe80000100a00 */
[----:B------:R3:W-:Y:S02]  /*50f30*/  STL.64 [R1+0xfe8], R226 ;  /* 0x000fe8e201007387 */ /* 0x0007e40000100a00 */
[C---:B---3--:R-:W-:Y:S06]  /*50f40*/  HMMA.1688.F32.TF32 R224, R176.reuse, R104, R220 ;  /* 0x00000068b0e0723c */ /* 0x048fec00000810dc */
        /* <DEDUP_REMOVED lines=9> */
[C---:B----4-:R-:W-:Y:S01]  /*50fe0*/  HMMA.1688.F32.TF32 R188, R176.reuse, R68, R184 ;  /* 0x00000044b0bc723c */ /* 0x050fe200000810b8 */
[----:B------:R-:W-:Y:S05]  /*50ff0*/  STL.64 [R1+0xfd8], R226 ;  /* 0x000fd8e201007387 */ /* 0x000fea0000100a00 */
[C---:B------:R-:W-:Y:S01]  /*51000*/  HMMA.1688.F32.TF32 R184, R176.reuse, R64, R56 ;  /* 0x00000040b0b8723c */ /* 0x040fe20000081038 */
[----:B------:R-:W-:Y:S05]  /*51010*/  STL.64 [R1+0xfc0], R220 ;  /* 0x000fc0dc01007387 */ /* 0x000fea0000100a00 */
[C---:B------:R-:W-:Y:S01]  /*51020*/  HMMA.1688.F32.TF32 R56, R176.reuse, R60, R52 ;  /* 0x0000003cb038723c */ /* 0x040fe20000081034 */
[----:B------:R-:W-:Y:S05]  /*51030*/  STL.64 [R1+0xfc8], R222 ;  /* 0x000fc8de01007387 */ /* 0x000fea0000100a00 */
[----:B------:R-:W-:Y:S01]  /*51040*/  HMMA.1688.F32.TF32 R52, R176, R240, R248 ;  /* 0x000000f0b034723c */ /* 0x000fe200000810f8 */
[----:B------:R-:W-:Y:S04]  /*51050*/  STL.64 [R1+0xfb0], R216 ;  /* 0x000fb0d801007387 */ /* 0x000fe80000100a00 */
[----:B------:R-:W-:Y:S01]  /*51060*/  STL.64 [R1+0xfb8], R218 ;  /* 0x000fb8da01007387 */ /* 0x000fe20000100a00 */
        /* <DEDUP_REMOVED lines=22> */
[----:B---3--:R-:W3:Y:S04]  /*511d0*/  LDL.LU.64 R214, [R1+0x2318] ;  /* 0x0023180001d67983 */ /* 0x008ee80000300a00 */
[----:B------:R1:W-:Y:S04]  /*511e0*/  STL.64 [R1+0xdb0], R48 ;  /* 0x000db03001007387 */ /* 0x0003e80000100a00 */
[----:B------:R1:W-:Y:S04]  /*511f0*/  STL.64 [R1+0xdb8], R50 ;  /* 0x000db83201007387 */ /* 0x0003e80000100a00 */
[----:B----4-:R-:W4:Y:S04]  /*51200*/  LDL.LU.64 R208, [R1+0x2300] ;  /* 0x0023000001d07983 */ /* 0x010f280000300a00 */
[----:B------:R-:W4:Y:S01]  /*51210*/  LDL.LU.64 R210, [R1+0x2308] ;  /* 0x0023080001d27983 */ /* 0x000f220000300a00 */
[----:B--2---:R-:W-:-:S15]  /*51220*/  HMMA.1688.F32.TF32 R44, R180, R136, R44 ;  /* 0x00000088b42c723c */ /* 0x004fde000008102c */
        /* <DEDUP_REMOVED lines=20> */
[----:B------:R-:W4:Y:S04]  /*51370*/  LDL.LU.64 R54, [R1+0x23e8] ;  /* 0x0023e80001367983 */ /* 0x000f280000300a00 */
[----:B------:R-:W4:Y:S04]  /*51380*/  LDL.LU.64 R48, [R1+0x23d0] ;  /* 0x0023d00001307983 */ /* 0x000f280000300a00 */
[----:B------:R-:W4:Y:S04]  /*51390*/  LDL.LU.64 R50, [R1+0x23d8] ;  /* 0x0023d80001327983 */ /* 0x000f280000300a00 */
[----:B--2---:R-:W2:Y:S04]  /*513a0*/  LDL.LU.64 R44, [R1+0x23c0] ;  /* 0x0023c000012c7983 */ /* 0x004ea80000300a00 */
[----:B------:R-:W2:Y:S01]  /*513b0*/  LDL.LU.64 R46, [R1+0x23c8] ;  /* 0x0023c800012e7983 */ /* 0x000ea20000300a00 */
[C---:B---3--:R-:W-:Y:S06]  /*513c0*/  HMMA.1688.F32.TF32 R216, R180.reuse, R132, R212 ;  /* 0x00000084b4d8723c */ /* 0x048fec00000810d4 */
[----:B----4-:R-:W-:-:S15]  /*513d0*/  HMMA.1688.F32.TF32 R212, R180, R128, R208 ;  /* 0x00000080b4d4723c */ /* 0x010fde00000810d0 */
[----:B------:R-:W-:-:S02]  /*513e0*/  NOP ;  /* 0x0000000000007918 */ /* 0x000fc40000000000 */
[----:B------:R1:W-:Y:S04]  /*513f0*/  STL.64 [R1+0xd90], R216 ;  /* 0x000d90d801007387 */ /* 0x0003e80000100a00 */
[----:B------:R3:W-:Y:S04]  /*51400*/  STL.64 [R1+0xd98], R218 ;  /* 0x000d98da01007387 */ /* 0x0007e80000100a00 */
[----:B------:R4:W-:Y:S04]  /*51410*/  STL.64 [R1+0xd80], R212 ;  /* 0x000d80d401007387 */ /* 0x0009e80000100a00 */
[----:B------:R4:W-:Y:S01]  /*51420*/  STL.64 [R1+0xd88], R214 ;  /* 0x000d88d601007387 */ /* 0x0009e20000100a00 */
        /* <DEDUP_REMOVED lines=12> */
[----:B------:R4:W-:Y:S05]  /*514f0*/  STL.64 [R1+0xd60], R204 ;  /* 0x000d60cc01007387 */ /* 0x0009ea0000100a00 */
[C---:B--2---:R-:W-:Y:S01]  /*51500*/  HMMA.1688.F32.TF32 R44, R180.reuse, R116, R44 ;  /* 0x00000074b42c723c */ /* 0x044fe2000008102c */
        /* <DEDUP_REMOVED lines=27> */
[----:B-1----:R-:W2:Y:S04]  /*516c0*/  LDL.LU.64 R216, [R1+0x2370] ;  /* 0x0023700001d87983 */ /* 0x002ea80000300a00 */
[----:B---3--:R-:W3:Y:S04]  /*516d0*/  LDL.LU.64 R218, [R1+0x2378] ;  /* 0x0023780001da7983 */ /* 0x008ee80000300a00 */
[----:B----4-:R-:W4:Y:S04]  /*516e0*/  LDL.LU.64 R212, [R1+0x2360] ;  /* 0x0023600001d47983 */ /* 0x010f280000300a00 */
        /* <DEDUP_REMOVED lines=23> */
[----:B------:R-:W-:Y:S04]  /*51860*/  LDS R184, [R0+UR10+0x200] ;  /* 0x0002000a00b87984 */ /* 0x000fe80008000800 */
[----:B------:R-:W-:Y:S04]  /*51870*/  LDS R186, [R0+UR10+0x1200] ;  /* 0x0012000a00ba7984 */ /* 0x000fe80008000800 */
[----:B------:R-:W-:Y:S04]  /*51880*/  LDS R185, [R252+UR10+0x200] ;  /* 0x0002000afcb97984 */ /* 0x000fe80008000800 */
[----:B------:R-:W1:Y:S01]  /*51890*/  LDS R187, [R252+UR10+0x1200] ;  /* 0x0012000afcbb7984 */ /* 0x000e620008000800 */
[C---:B------:R-:W-:Y:S06]  /*518a0*/  HMMA.1688.F32.TF32 R248, R180.reuse, R20, R248 ;  /* 0x00000014b4f8723c */ /* 0x040fec00000810f8 */
[C---:B------:R-:W-:Y:S06]  /*518b0*/  HMMA.1688.F32.TF32 R228, R180.reuse, R16, R228 ;  /* 0x00000010b4e4723c */ /* 0x040fec00000810e4 */
[C---:B------:R-:W-:Y:S06]  /*518c0*/  HMMA.1688.F32.TF32 R224, R180.reuse, R112, R224 ;  /* 0x00000070b4e0723c */ /* 0x040fec00000810e0 */
[C---:B------:R-:W-:Y:S06]  /*518d0*/  HMMA.1688.F32.TF32 R220, R180.reuse, R108, R220 ;  /* 0x0000006cb4dc723c */ /* 0x040fec00000810dc */
[C---:B---3--:R-:W-:Y:S06]  /*518e0*/  HMMA.1688.F32.TF32 R216, R180.reuse, R104, R216 ;  /* 0x00000068b4d8723c */ /* 0x048fec00000810d8 */
[C---:B----4-:R-:W-:Y:S06]  /*518f0*/  HMMA.1688.F32.TF32 R212, R180.reuse, R100, R212 ;  /* 0x00000064b4d4723c */ /* 0x050fec00000810d4 */
[C---:B------:R-:W-:Y:S06]  /*51900*/  HMMA.1688.F32.TF32 R208, R180.reuse, R96, R208 ;  /* 0x00000060b4d0723c */ /* 0x040fec00000810d0 */
[C---:B--2---:R-:W-:Y:S01]  /*51910*/  HMMA.1688.F32.TF32 R204, R180.reuse, R92, R204 ;  /* 0x0000005cb4cc723c */ /* 0x044fe200000810cc */
        /* <DEDUP_REMOVED lines=12> */
[C---:B------:R-:W-:Y:S03]  /*519e0*/  HMMA.1688.F32.TF32 R56, R180.reuse, R68, R56 ;  /* 0x00000044b438723c */ /* 0x040fe60000081038 */
        /* <DEDUP_REMOVED lines=29> */
[----:B------:R3:W-:Y:S01]  /*51bc0*/  STL.64 [R1+0xd18], R46 ;  /* 0x000d182e01007387 */ /* 0x0007e20000100a00 */
[C---:B-1----:R-:W-:Y:S03]  /*51bd0*/  HMMA.1688.F32.TF32 R236, R184.reuse, R108, R236 ;  /* 0x0000006cb8ec723c */ /* 0x042fe600000810ec */
[----:B------:R-:W-:Y:S04]  /*51be0*/  LDS R176, [R3+UR10+0x200] ;  /* 0x0002000a03b07984 */ /* 0x000fe80008000800 */
[----:B--2---:R-:W2:Y:S04]  /*51bf0*/  LDL.LU.64 R44, [R1+0x8b0] ;  /* 0x0008b000012c7983 */ /* 0x004ea80000300a00 */
[----:B---3--:R-:W2:Y:S04]  /*51c00*/  LDL.LU.64 R46, [R1+0x8b8] ;  /* 0x0008b800012e7983 */ /* 0x008ea80000300a00 */
[----:B------:R-:W3:Y:S04]  /*51c10*/  LDL.LU.64 R48, [R1+0x8a0] ;  /* 0x0008a00001307983 */ /* 0x000ee80000300a00 */
        /* <DEDUP_REMOVED lines=32> */
[----:B------:R-:W-:Y:S04]  /*51e20*/  LDS R178, [R3+UR10+0x1200] ;  /* 0x0012000a03b27984 */ /* 0x000fe80008000800 */
[----:B------:R-:W-:Y:S04]  /*51e30*/  LDS R177, [R2+UR10+0x200] ;  /* 0x0002000a02b17984 */ /* 0x000fe80008000800 */
[----:B------:R-:W1:Y:S01]  /*51e40*/  LDS R179, [R2+UR10+0x1200] ;  /* 0x0012000a02b37984 */ /* 0x000e620008000800 */
[C---:B--2---:R-:W-:Y:S06]  /*51e50*/  HMMA.1688.F32.TF32 R44, R184.reuse, R140, R44 ;  /* 0x0000008cb82c723c */ /* 0x044fec000008102c */
[C---:B---3--:R-:W-:Y:S06]  /*51e60*/  HMMA.1688.F32.TF32 R48, R184.reuse, R136, R48 ;  /* 0x00000088b830723c */ /* 0x048fec0000081030 */
[C---:B----4-:R-:W-:Y:S06]  /*51e70*/  HMMA.1688.F32.TF32 R52, R184.reuse, R132, R52 ;  /* 0x00000084b834723c */ /* 0x050fec0000081034 */
[C---:B------:R-:W-:Y:S05]  /*51e80*/  HMMA.1688.F32.TF32 R56, R184.reuse, R128, R56 ;  /* 0x00000080b838723c */ /* 0x040fea0000081038 */
[----:B------:R-:W-:Y:S01]  /*51e90*/  STL.64 [R1+0xd00], R44 ;  /* 0x000d002c01007387 */ /* 0x000fe20000100a00 */
[C---:B------:R-:W-:Y:S03]  /*51ea0*/  HMMA.1688.F32.TF32 R228, R184.reuse, R124, R228 ;  /* 0x0000007cb8e4723c */ /* 0x040fe600000810e4 */
[----:B------:R2:W-:Y:S03]  /*51eb0*/  STL.64 [R1+0xd08], R46 ;  /* 0x000d082e01007387 */ /* 0x0005e60000100a00 */
[C---:B------:R-:W-:Y:S01]  /*51ec0*/  HMMA.1688.F32.TF32 R216, R184.reuse, R172, R216 ;  /* 0x000000acb8d8723c */ /* 0x040fe200000810d8 */
[----:B--2---:R-:W2:Y:S05]  /*51ed0*/  LDL.LU.64 R46, [R1+0x6a78] ;  /* 0x006a7800012e7983 */ /* 0x004eaa0000300a00 */
[C---:B------:R-:W-:Y:S01]  /*51ee0*/  HMMA.1688.F32.TF32 R212, R184.reuse, R168, R212 ;  /* 0x000000a8b8d4723c */ /* 0x040fe200000810d4 */
[----:B------:R-:W2:Y:S04]  /*51ef0*/  LDL.LU.64 R44, [R1+0x6a70] ;  /* 0x006a7000012c7983 */ /* 0x000ea80000300a00 */
[----:B------:R-:W-:Y:S01]  /*51f00*/  STL.64 [R1+0xcf0], R48 ;  /* 0x000cf03001007387 */ /* 0x000fe20000100a00 */
[C---:B------:R-:W-:Y:S03]  /*51f10*/  HMMA.1688.F32.TF32 R204, R184.reuse, R164, R204 ;  /* 0x000000a4b8cc723c */ /* 0x040fe600000810cc */
[----:B------:R3:W-:Y:S03]  /*51f20*/  STL.64 [R1+0xcf8], R50 ;  /* 0x000cf83201007387 */ /* 0x0007e60000100a00 */
[C---:B------:R-:W-:Y:S01]  /*51f30*/  HMMA.1688.F32.TF32 R200, R184.reuse, R160, R200 ;  /* 0x000000a0b8c8723c */ /* 0x040fe200000810c8 */
[----:B---3--:R-:W3:Y:S04]  /*51f40*/  LDL.LU.64 R50, [R1+0x6a68] ;  /* 0x006a680001327983 */ /* 0x008ee80000300a00 */
[----:B------:R-:W3:Y:S04]  /*51f50*/  LDL.LU.64 R48, [R1+0x6a60] ;  /* 0x006a600001307983 */ /* 0x000ee80000300a00 */
[----:B------:R-:W-:Y:S04]  /*51f60*/  STL.64 [R1+0xce0], R52 ;  /* 0x000ce03401007387 */ /* 0x000fe80000100a00 */
[----:B------:R4:W-:Y:S01]  /*51f70*/  STL.64 [R1+0xce8], R54 ;  /* 0x000ce83601007387 */ /* 0x0009e20000100a00 */
[C---:B------:R-:W-:Y:S03]  /*51f80*/  HMMA.1688.F32.TF32 R196, R184.reuse, R156, R196 ;  /* 0x0000009cb8c4723c */ /* 0x040fe600000810c4 */
[----:B----4-:R-:W4:Y:S04]  /*51f90*/  LDL.LU.64 R54, [R1+0x6a58] ;  /* 0x006a580001367983 */ /* 0x010f280000300a00 */
[----:B------:R-:W4:Y:S04]  /*51fa0*/  LDL.LU.64 R52, [R1+0x6a50] ;  /* 0x006a500001347983 */ /* 0x000f280000300a00 */
[----:B------:R-:W-:Y:S04]  /*51fb0*/  STL.64 [R1+0xcd0], R56 ;  /* 0x000cd03801007387 */ /* 0x000fe80000100a00 */
[----:B------:R1:W-:Y:S01]  /*51fc0*/  STL.64 [R1+0xcd8], R58 ;  /* 0x000cd83a01007387 */ /* 0x0003e20000100a00 */
[C---:B------:R-:W-:Y:S03]  /*51fd0*/  HMMA.1688.F32.TF32 R192, R184.reuse, R152, R192 ;  /* 0x00000098b8c0723c */ /* 0x040fe600000810c0 */
[----:B-1----:R-:W4:Y:S04]  /*51fe0*/  LDL.LU.64 R58, [R1+0x6a48] ;  /* 0x006a4800013a7983 */ /* 0x002f280000300a00 */
        /* <DEDUP_REMOVED lines=22> */
[----:B------:R1:W-:Y:S04]  /*52150*/  STL.64 [R1+0xc88], R202 ;  /* 0x000c88ca01007387 */ /* 0x0003e80000100a00 */
        /* <DEDUP_REMOVED lines=23> */
[----:B------:R1:W-:Y:S02]  /*522d0*/  STL.64 [R1+0xc28], R250 ;  /* 0x000c28fa01007387 */ /* 0x0003e40000100a00 */
[C---:B-1----:R-:W-:Y:S06]  /*522e0*/  HMMA.1688.F32.TF32 R248, R184.reuse, R20, R224 ;  /* 0x00000014b8f8723c */ /* 0x042fec00000810e0 */
[C---:B------:R-:W-:Y:S06]  /*522f0*/  HMMA.1688.F32.TF32 R224, R184.reuse, R16, R180 ;  /* 0x00000010b8e0723c */ /* 0x040fec00000810b4 */
[C---:B------:R-:W-:Y:S11]  /*52300*/  HMMA.1688.F32.TF32 R180, R184.reuse, R112, R244 ;  /* 0x00000070b8b4723c */ /* 0x040ff600000810f4 */
[----:B------:R-:W-:Y:S04]  /*52310*/  STL.64 [R1+0xc10], R248 ;  /* 0x000c10f801007387 */ /* 0x000fe80000100a00 */
[----:B------:R-:W-:Y:S04]  /*52320*/  STL.64 [R1+0xc18], R250 ;  /* 0x000c18fa01007387 */ /* 0x000fe80000100a00 */
[----:B------:R-:W-:Y:S04]  /*52330*/  STL.64 [R1+0xc00], R224 ;  /* 0x000c00e001007387 */ /* 0x000fe80000100a00 */
[----:B------:R1:W-:Y:S04]  /*52340*/  STL.64 [R1+0xc08], R226 ;  /* 0x000c08e201007387 */ /* 0x0003e80000100a00 */
[----:B------:R-:W-:Y:S04]  /*52350*/  STL.64 [R1+0xbf0], R180 ;  /* 0x000bf0b401007387 */ /* 0x000fe80000100a00 */
[----:B------:R2:W-:Y:S01]  /*52360*/  STL.64 [R1+0xbf8], R182 ;  /* 0x000bf8b601007387 */ /* 0x0005e20000100a00 */
[C---:B-1----:R-:W-:Y:S06]  /*52370*/  HMMA.1688.F32.TF32 R224, R184.reuse, R104, R232 ;  /* 0x00000068b8e0723c */ /* 0x042fec00000810e8 */
[C---:B--2---:R-:W-:Y:S06]  /*52380*/  HMMA.1688.F32.TF32 R180, R184.reuse, R100, R4 ;  /* 0x00000064b8b4723c */ /* 0x044fec0000081004 */
[C---:B------:R-:W-:Y:S01]  /*52390*/  HMMA.1688.F32.TF32 R4, R184.reuse, R92, R12 ;  /* 0x0000005cb804723c */ /* 0x040fe2000008100c */
[----:B------:R-:W-:Y:S04]  /*523a0*/  STL.64 [R1+0xbe0], R236 ;  /* 0x000be0ec01007387 */ /* 0x000fe80000100a00 */
[----:B------:R-:W-:Y:S01]  /*523b0*/  STL.64 [R1+0xbe8], R238 ;  /* 0x000be8ee01007387 */ /* 0x000fe20000100a00 */
[C---:B------:R-:W-:Y:S05]  /*523c0*/  HMMA.1688.F32.TF32 R12, R184.reuse, R88, R24 ;  /* 0x00000058b80c723c */ /* 0x040fea0000081018 */
[----:B------:R-:W-:Y:S04]  /*523d0*/  STL.64 [R1+0xbd0], R224 ;  /* 0x000bd0e001007387 */ /* 0x000fe80000100a00 */
[----:B------:R-:W-:Y:S04]  /*523e0*/  STL.64 [R1+0xbd8], R226 ;  /* 0x000bd8e201007387 */ /* 0x000fe80000100a00 */
[----:B------:R-:W-:Y:S04]  /*523f0*/  STL.64 [R1+0xbc0], R180 ;  /* 0x000bc0b401007387 */ /* 0x000fe80000100a00 */
[----:B------:R-:W-:Y:S04]  /*52400*/  STL.64 [R1+0xbc8], R182 ;  /* 0x000bc8b601007387 */ /* 0x000fe80000100a00 */
[----:B------:R-:W-:Y:S04]  /*52410*/  STL.64 [R1+0xbb0], R8 ;  /* 0x000bb00801007387 */ /* 0x000fe80000100a00 */
[----:B------:R1:W-:Y:S04]  /*52420*/  STL.64 [R1+0xbb8], R10 ;  /* 0x000bb80a01007387 */ /* 0x0003e80000100a00 */
[----:B------:R-:W-:Y:S04]  /*52430*/  STL.64 [R1+0xba0], R4 ;  /* 0x000ba00401007387 */ /* 0x000fe80000100a00 */
[----:B------:R2:W-:Y:S01]  /*52440*/  STL.64 [R1+0xba8], R6 ;  /* 0x000ba80601007387 */ /* 0x0005e20000100a00 */
[C---:B-1----:R-:W-:Y:S06]  /*52450*/  HMMA.1688.F32.TF32 R8, R184.reuse, R84, R28 ;  /* 0x00000054b808723c */ /* 0x042fec000008101c */
[C---:B--2---:R-:W-:Y:S01]  /*52460*/  HMMA.1688.F32.TF32 R4, R184.reuse, R80, R32 ;  /* 0x00000050b804723c */ /* 0x044fe20000081020 */
[----:B------:R1:W-:Y:S04]  /*52470*/  STL.64 [R1+0xb90], R12 ;  /* 0x000b900c01007387 */ /* 0x0003e80000100a00 */
[----:B------:R2:W-:Y:S04]  /*52480*/  STL.64 [R1+0xb98], R14 ;  /* 0x000b980e01007387 */ /* 0x0005e80000100a00 */
[----:B------:R-:W4:Y:S08]  /*52490*/  LDL.LU.64 R224, [R1+0x2580] ;  /* 0x0025800001e07983 */ /* 0x000f300000300a00 */
[----:B------:R3:W-:Y:S04]  /*524a0*/  STL.64 [R1+0xb80], R8 ;  /* 0x000b800801007387 */ /* 0x0007e80000100a00 */
[----:B------:R3:W-:Y:S04]  /*524b0*/  STL.64 [R1+0xb88], R10 ;  /* 0x000b880a01007387 */ /* 0x0007e80000100a00 */
[----:B------:R-:W4:Y:S04]  /*524c0*/  LDL.LU.64 R226, [R1+0x2588] ;  /* 0x0025880001e27983 */ /* 0x000f280000300a00 */
[----:B------:R3:W-:Y:S04]  /*524d0*/  STL.64 [R1+0xb70], R4 ;  /* 0x000b700401007387 */ /* 0x0007e80000100a00 */
[----:B------:R3:W-:Y:S04]  /*524e0*/  STL.64 [R1+0xb78], R6 ;  /* 0x000b780601007387 */ /* 0x0007e80000100a00 */
[----:B------:R-:W4:Y:S04]  /*524f0*/  LDL.LU.64 R180, [R1+0x2570] ;  /* 0x0025700001b47983 */ /* 0x000f280000300a00 */
[----:B------:R-:W4:Y:S04]  /*52500*/  LDL.LU.64 R182, [R1+0x2578] ;  /* 0x0025780001b67983 */ /* 0x000f280000300a00 */
[----:B-1----:R-:W4:Y:S04]  /*52510*/  LDL.LU.64 R12, [R1+0x2560] ;  /* 0x00256000010c7983 */ /* 0x002f280000300a00 */
[----:B--2---:R-:W2:Y:S04]  /*52520*/  LDL.LU.64 R14, [R1+0x2568] ;  /* 0x00256800010e7983 */ /* 0x004ea80000300a00 */
[----:B------:R-:W2:Y:S04]  /*52530*/  LDL.LU.64 R28, [R1+0x2550] ;  /* 0x00255000011c7983 */ /* 0x000ea80000300a00 */
[----:B------:R-:W2:Y:S04]  /*52540*/  LDL.LU.64 R30, [R1+0x2558] ;  /* 0x00255800011e7983 */ /* 0x000ea80000300a00 */
[----:B---3--:R-:W3:Y:S04]  /*52550*/  LDL.LU.64 R8, [R1+0x2540] ;  /* 0x0025400001087983 */ /* 0x008ee80000300a00 */
[----:B------:R-:W3:Y:S01]  /*52560*/  LDL.LU.64 R10, [R1+0x2548] ;  /* 0x00254800010a7983 */ /* 0x000ee20000300a00 */
[C---:B------:R-:W-:Y:S03]  /*52570*/  HMMA.1688.F32.TF32 R24, R184.reuse, R76, R36 ;  /* 0x0000004cb818723c */ /* 0x040fe60000081024 */
[----:B------:R-:W3:Y:S03]  /*52580*/  LDL.LU.64 R4, [R1+0x2530] ;  /* 0x0025300001047983 */ /* 0x000ee60000300a00 */
[----:B------:R-:W-:Y:S01]  /*52590*/  HMMA.1688.F32.TF32 R32, R184, R72, R40 ;  /* 0x00000048b820723c */ /* 0x000fe20000081028 */
[----:B------:R-:W3:-:S15]  /*525a0*/  LDL.LU.64 R6, [R1+0x2538] ;  /* 0x0025380001067983 */ /* 0x000ede0000300a00 */
[----:B------:R-:W-:-:S01]  /*525b0*/  NOP ;  /* 0x0000000000007918 */ /* 0x000fc20000000000 */
[----:B------:R1:W-:Y:S04]  /*525c0*/  STL.64 [R1+0xb60], R24 ;  /* 0x000b601801007387 */ /* 0x0003e80000100a00 */
[----:B------:R1:W-:Y:S04]  /*525d0*/  STL.64 [R1+0xb68], R26 ;  /* 0x000b681a01007387 */ /* 0x0003e80000100a00 */
[----:B-1----:R-:W3:Y:S04]  /*525e0*/  LDL.LU.64 R24, [R1+0x2520] ;  /* 0x0025200001187983 */ /* 0x002ee80000300a00 */
[----:B------:R-:W3:Y:S04]  /*525f0*/  LDL.LU.64 R26, [R1+0x2528] ;  /* 0x00252800011a7983 */ /* 0x000ee80000300a00 */
[----:B------:R-:W-:Y:S04]  /*52600*/  STL.64 [R1+0xb50], R32 ;  /* 0x000b502001007387 */ /* 0x000fe80000100a00 */
[----:B------:R1:W-:Y:S02]  /*52610*/  STL.64 [R1+0xb58], R34 ;  /* 0x000b582201007387 */ /* 0x0003e40000100a00 */
[C---:B-1----:R-:W-:Y:S06]  /*52620*/  HMMA.1688.F32.TF32 R32, R184.reuse, R68, R44 ;  /* 0x00000044b820723c */ /* 0x042fec000008102c */
[C---:B------:R-:W-:Y:S06]  /*52630*/  HMMA.1688.F32.TF32 R40, R184.reuse, R64, R48 ;  /* 0x00000040b828723c */ /* 0x040fec0000081030 */
[C---:B----4-:R-:W-:Y:S11]  /*52640*/  HMMA.1688.F32.TF32 R36, R184.reuse, R60, R52 ;  /* 0x0000003cb824723c */ /* 0x050ff60000081034 */
[----:B------:R-:W-:Y:S04]  /*52650*/  STL.64 [R1+0xb40], R32 ;  /* 0x000b402001007387 */ /* 0x000fe80000100a00 */
[----:B------:R1:W-:Y:S02]  /*52660*/  STL.64 [R1+0xb48], R34 ;  /* 0x000b482201007387 */ /* 0x0003e40000100a00 */
[----:B-1----:R-:W-:Y:S02]  /*52670*/  HMMA.1688.F32.TF32 R32, R184, R240, R56 ;  /* 0x000000f0b820723c */ /* 0x002fe40000081038 */
[----:B------:R-:W-:Y:S04]  /*52680*/  STL.64 [R1+0xb30], R40 ;  /* 0x000b302801007387 */ /* 0x000fe80000100a00 */
[----:B------:R1:W-:Y:S04]  /*52690*/  STL.64 [R1+0xb38], R42 ;  /* 0x000b382a01007387 */ /* 0x0003e80000100a00 */
[----:B------:R-:W-:Y:S04]  /*526a0*/  STL.64 [R1+0xb20], R36 ;  /* 0x000b202401007387 */ /* 0x000fe80000100a00 */
[----:B------:R4:W-:Y:S09]  /*526b0*/  STL.64 [R1+0xb28], R38 ;  /* 0x000b282601007387 */ /* 0x0009f20000100a00 */
[----:B------:R-:W-:Y:S04]  /*526c0*/  STL.64 [R1+0x70], R32 ;  /* 0x0000702001007387 */ /* 0x000fe80000100a00 */
[----:B------:R2:W-:Y:S01]  /*526d0*/  STL.64 [R1+0x78], R34 ;  /* 0x0000782201007387 */ /* 0x0005e20000100a00 */
[C---:B-1----:R-:W-:Y:S06]  /*526e0*/  HMMA.1688.F32.TF32 R40, R176.reuse, R140, R224 ;  /* 0x0000008cb028723c */ /* 0x042fec00000810e0 */
[C---:B----4-:R-:W-:Y:S06]  /*526f0*/  HMMA.1688.F32.TF32 R36, R176.reuse, R136, R180 ;  /* 0x00000088b024723c */ /* 0x050fec00000810b4 */
[C---:B--2---:R-:W-:Y:S11]  /*52700*/  HMMA.1688.F32.TF32 R32, R176.reuse, R132, R12 ;  /* 0x00000084b020723c */ /* 0x044ff6000008100c */
[----:B------:R-:W-:Y:S04]  /*52710*/  STL.64 [R1+0x60], R40 ;  /* 0x0000602801007387 */ /* 0x000fe80000100a00 */
[----:B------:R-:W-:Y:S04]  /*52720*/  STL.64 [R1+0x68], R42 ;  /* 0x0000682a01007387 */ /* 0x000fe80000100a00 */
[----:B------:R-:W2:Y:S04]  /*52730*/  LDL.LU.64 R12, [R1+0x2510] ;  /* 0x00251000010c7983 */ /* 0x000ea80000300a00 */
[----:B------:R-:W-:Y:S04]  /*52740*/  STL.64 [R1+0x50], R36 ;  /* 0x0000502401007387 */ /* 0x000fe80000100a00 */
[----:B------:R-:W-:Y:S04]  /*52750*/  STL.64 [R1+0x58], R38 ;  /* 0x0000582601007387 */ /* 0x000fe80000100a00 */
[----:B------:R-:W2:Y:S04]  /*52760*/  LDL.LU.64 R14, [R1+0x2518] ;  /* 0x00251800010e7983 */ /* 0x000ea80000300a00 */
[----:B------:R-:W-:Y:S04]  /*52770*/  STL.64 [R1+0x40], R32 ;  /* 0x0000402001007387 */ /* 0x000fe80000100a00 */
[----:B------:R1:W-:Y:S02]  /*52780*/  STL.64 [R1+0x48], R34 ;  /* 0x0000482201007387 */ /* 0x0003e40000100a00 */
[C---:B-1----:R-:W-:Y:S06]  /*52790*/  HMMA.1688.F32.TF32 R32, R176.reuse, R128, R28 ;  /* 0x00000080b020723c */ /* 0x042fec000008101c */
[----:B---3--:R-:W-:Y:S01]  /*527a0*/  HMMA.1688.F32.TF32 R28, R176, R124, R8 ;  /* 0x0000007cb01c723c */ /* 0x008fe20000081008 */
[----:B------:R-:W3:-:S15]  /*527b0*/  LDL.LU.64 R8, [R1+0x2500] ;  /* 0x0025000001087983 */ /* 0x000ede0000300a00 */
[----:B------:R-:W-:-:S01]  /*527c0*/  NOP ;  /* 0x0000000000007918 */ /* 0x000fc20000000000 */
[----:B------:R-:W-:Y:S04]  /*527d0*/  STL.64 [R1+0x30], R32 ;  /* 0x0000302001007387 */ /* 0x000fe80000100a00 */
[----:B------:R-:W-:Y:S04]  /*527e0*/  STL.64 [R1+0x38], R34 ;  /* 0x0000382201007387 */ /* 0x000fe80000100a00 */
[----:B------:R-:W3:Y:S04]  /*527f0*/  LDL.LU.64 R10, [R1+0x2508] ;  /* 0x00250800010a7983 */ /* 0x000ee80000300a00 */
[----:B------:R-:W-:Y:S04]  /*52800*/  STL.64 [R1+0x20], R28 ;  /* 0x0000201c01007387 */ /* 0x000fe80000100a00 */
[----:B------:R1:W-:Y:S01]  /*52810*/  STL.64 [R1+0x28], R30 ;  /* 0x0000281e01007387 */ /* 0x0003e20000100a00 */
[C---:B------:R-:W-:Y:S06]  /*52820*/  HMMA.1688.F32.TF32 R24, R176.reuse, R168, R24 ;  /* 0x000000a8b018723c */ /* 0x040fec0000081018 */
[----:B-1----:R-:W-:Y:S01]  /*52830*/  HMMA.1688.F32.TF32 R28, R176, R172, R4 ;  /* 0x000000acb01c723c */ /* 0x002fe20000081004 */
[----:B------:R-:W4:Y:S04]  /*52840*/  LDL.LU.64 R4, [R1+0x24f0] ;  /* 0x0024f00001047983 */ /* 0x000f280000300a00 */
[----:B------:R-:W4:-:S15]  /*52850*/  LDL.LU.64 R6, [R1+0x24f8] ;  /* 0x0024f80001067983 */ /* 0x000f1e0000300a00 */
[----:B------:R-:W-:-:S03]  /*52860*/  NOP ;  /* 0x0000000000007918 */ /* 0x000fc60000000000 */
[----:B------:R-:W-:Y:S04]  /*52870*/  STL.64 [R1+0x10], R28 ;  /* 0x0000101c01007387 */ /* 0x000fe80000100a00 */
[----:B------:R-:W-:Y:S04]  /*52880*/  STL.64 [R1+0x18], R30 ;  /* 0x0000181e01007387 */ /* 0x000fe80000100a00 */
[----:B------:R-:W4:Y:S04]  /*52890*/  LDL.LU.64 R40, [R1+0x2650] ;  /* 0x0026500001287983 */ /* 0x000f280000300a00 */
[----:B------:R-:W4:Y:S04]  /*528a0*/  LDL.LU.64 R42, [R1+0x2658] ;  /* 0x00265800012a7983 */ /* 0x000f280000300a00 */
[----:B------:R1:W-:Y:S04]  /*528b0*/  STL.64 [R1], R24 ;  /* 0x0000001801007387 */ /* 0x0003e80000100a00 */
[----:B------:R1:W-:Y:S04]  /*528c0*/  STL.64 [R1+0x8], R26 ;  /* 0x0000081a01007387 */ /* 0x0003e80000100a00 */
[----:B------:R-:W4:Y:S04]  /*528d0*/  LDL.LU.64 R36, [R1+0x2640] ;  /* 0x0026400001247983 */ /* 0x000f280000300a00 */
[----:B------:R-:W4:Y:S04]  /*528e0*/  LDL.LU.64 R38, [R1+0x2648] ;  /* 0x0026480001267983 */ /* 0x000f280000300a00 */
[----:B-1----:R-:W4:Y:S04]  /*528f0*/  LDL.LU.64 R24, [R1+0x2630] ;  /* 0x0026300001187983 */ /* 0x002f280000300a00 */
        /* <DEDUP_REMOVED lines=9> */
[----:B------:R-:W-:Y:S04]  /*52990*/  STL [R1+0x6674], R248 ;  /* 0x006674f801007387 */ /* 0x000fe80000100800 */
[----:B------:R-:W-:Y:S04]  /*529a0*/  STL [R1+0x6670], R249 ;  /* 0x006670f901007387 */ /* 0x000fe80000100800 */
[----:B------:R-:W-:Y:S04]  /*529b0*/  STL [R1+0x666c], R250 ;  /* 0x00666cfa01007387 */ /* 0x000fe80000100800 */
[----:B------:R-:W-:Y:S01]  /*529c0*/  STL [R1+0x6668], R251 ;  /* 0x006668fb01007387 */ /* 0x000fe20000100800 */
[C---:B---3--:R-:W-:Y:S03]  /*529d0*/  HMMA.1688.F32.TF32 R244, R176.reuse, R160, R8 ;  /* 0x000000a0b0f4723c */ /* 0x048fe60000081008 */
[----:B------:R-:W3:Y:S04]  /*529e0*/  LDL.LU.64 R8, [R1+0x25f0] ;  /* 0x0025f00001087983 */ /* 0x000ee80000300a00 */
[----:B------:R-:W3:Y:S01]  /*529f0*/  LDL.LU.64 R10, [R1+0x25f8] ;  /* 0x0025f800010a7983 */ /* 0x000ee20000300a00 */
[----:B----4-:R-:W-:-:S15]  /*52a00*/  HMMA.1688.F32.TF32 R236, R176, R156, R4 ;  /* 0x0000009cb0ec723c */ /* 0x010fde0000081004 */
[----:B------:R-:W-:Y:S04]  /*52a10*/  STL [R1+0x667c], R244 ;  /* 0x00667cf401007387 */ /* 0x000fe80000100800 */
[----:B------:R-:W-:Y:S04]  /*52a20*/  STL [R1+0x6678], R245 ;  /* 0x006678f501007387 */ /* 0x000fe80000100800 */
[----:B------:R-:W-:Y:S01]  /*52a30*/  STL [R1+0x6664], R246 ;  /* 0x006664f601007387 */ /* 0x000fe20000100800 */
[C---:B------:R-:W-:Y:S03]  /*52a40*/  HMMA.1688.F32.TF32 R44, R176.reuse, R152, R40 ;  /* 0x00000098b02c723c */ /* 0x040fe60000081028 */
[----:B------:R-:W-:Y:S04]  /*52a50*/  STL [R1+0x6660], R247 ;  /* 0x006660f701007387 */ /* 0x000fe80000100800 */
[----:B------:R-:W-:Y:S04]  /*52a60*/  LDS R4, [R0+UR10+0x280] ;  /* 0x0002800a00047984 */ /* 0x000fe80008000800 */
[----:B------:R-:W-:Y:S04]  /*52a70*/  LDS R6, [R0+UR10+0x1280] ;  /* 0x0012800a00067984 */ /* 0x000fe80008000800 */
[----:B------:R-:W-:Y:S01]  /*52a80*/  LDS R5, [R252+UR10+0x280] ;  /* 0x0002800afc057984 */ /* 0x000fe20008000800 */
[C---:B------:R-:W-:Y:S03]  /*52a90*/  HMMA.1688.F32.TF32 R40, R176.reuse, R148, R36 ;  /* 0x00000094b028723c */ /* 0x040fe60000081024 */
[----:B------:R-:W1:Y:S03]  /*52aa0*/  LDS R7, [R252+UR10+0x1280] ;  /* 0x0012800afc077984 */ /* 0x000e660008000800 */
[C---:B------:R-:W-:Y:S06]  /*52ab0*/  HMMA.1688.F32.TF32 R36, R176.reuse, R144, R24 ;  /* 0x00000090b024723c */ /* 0x040fec0000081018 */
[C---:B------:R-:W-:Y:S01]  /*52ac0*/  HMMA.1688.F32.TF32 R32, R176.reuse, R120, R32 ;  /* 0x00000078b020723c */ /* 0x040fe20000081020 */
[----:B------:R4:W-:Y:S05]  /*52ad0*/  STL [R1+0x6684], R236 ;  /* 0x006684ec01007387 */ /* 0x0009ea0000100800 */
[----:B------:R-:W-:Y:S01]  /*52ae0*/  HMMA.1688.F32.TF32 R28, R176, R116, R28 ;  /* 0x00000074b01c723c */ /* 0x000fe2000008101c */
[----:B------:R-:W-:Y:S04]  /*52af0*/  STL [R1+0x6680], R237 ;  /* 0x006680ed01007387 */ /* 0x000fe80000100800 */
[----:B------:R-:W-:Y:S04]  /*52b00*/  STL [R1+0x665c], R238 ;  /* 0x00665cee01007387 */ /* 0x000fe80000100800 */
[----:B------:R-:W-:Y:S04]  /*52b10*/  STL [R1+0x6658], R239 ;  /* 0x006658ef01007387 */ /* 0x000fe80000100800 */
[----:B------:R-:W-:Y:S04]  /*52b20*/  STL.64 [R1+0xb10], R44 ;  /* 0x000b102c01007387 */ /* 0x000fe80000100a00 */
[----:B------:R-:W-:Y:S01]  /*52b30*/  STL.64 [R1+0xb18], R46 ;  /* 0x000b182e01007387 */ /* 0x000fe20000100a00 */
[----:B----4-:R-:W-:-:S03]  /*52b40*/  IMAD.MOV.U32 R236, RZ, RZ, R35 ;  /* 0x000000ffffec7224 */ /* 0x010fc600078e0023 */
[----:B------:R-:W4:Y:S04]  /*52b50*/  LDL.LU.64 R24, [R1+0x25e0] ;  /* 0x0025e00001187983 */ /* 0x000f280000300a00 */
[----:B------:R-:W-:Y:S04]  /*52b60*/  STL.64 [R1+0xb00], R40 ;  /* 0x000b002801007387 */ /* 0x000fe80000100a00 */
[----:B------:R-:W-:Y:S04]  /*52b70*/  STL.64 [R1+0xb08], R42 ;  /* 0x000b082a01007387 */ /* 0x000fe80000100a00 */
[----:B------:R-:W4:Y:S04]  /*52b80*/  LDL.LU.64 R26, [R1+0x25e8] ;  /* 0x0025e800011a7983 */ /* 0x000f280000300a00 */
[----:B------:R-:W-:Y:S04]  /*52b90*/  STL.64 [R1+0xaf0], R36 ;  /* 0x000af02401007387 */ /* 0x000fe80000100a00 */
[----:B------:R-:W-:Y:S04]  /*52ba0*/  STL.64 [R1+0xaf8], R38 ;  /* 0x000af82601007387 */ /* 0x000fe80000100a00 */
[----:B------:R1:W-:Y:S04]  /*52bb0*/  STL.64 [R1+0xae0], R32 ;  /* 0x000ae02001007387 */ /* 0x0003e80000100a00 */
[----:B------:R1:W-:Y:S04]  /*52bc0*/  STL [R1+0xae8], R34 ;  /* 0x000ae82201007387 */ /* 0x0003e80000100800 */
[----:B------:R2:W-:Y:S04]  /*52bd0*/  STL [R1+0x6688], R236 ;  /* 0x006688ec01007387 */ /* 0x0005e80000100800 */
[----:B-1----:R-:W4:Y:S04]  /*52be0*/  LDL.LU.64 R32, [R1+0x25d0] ;  /* 0x0025d00001207983 */ /* 0x002f280000300a00 */
[----:B------:R-:W4:Y:S04]  /*52bf0*/  LDL.LU.64 R34, [R1+0x25d8] ;  /* 0x0025d80001227983 */ /* 0x000f280000300a00 */
[----:B------:R-:W-:Y:S04]  /*52c00*/  STL.64 [R1+0xad0], R28 ;  /* 0x000ad01c01007387 */ /* 0x000fe80000100a00 */
[----:B------:R-:W-:Y:S01]  /*52c10*/  STL.64 [R1+0xad8], R30 ;  /* 0x000ad81e01007387 */ /* 0x000fe20000100a00 */
[----:B--2---:R-:W-:-:S15]  /*52c20*/  HMMA.1688.F32.TF32 R12, R176, R20, R12 ;  /* 0x00000014b00c723c */ /* 0x004fde000008100c */
[----:B------:R-:W-:-:S09]  /*52c30*/  NOP ;  /* 0x0000000000007918 */ /* 0x000fd20000000000 */
[----:B------:R-:W-:Y:S01]  /*52c40*/  IMAD.MOV.U32 R236, RZ, RZ, R15 ;  /* 0x000000ffffec7224 */ /* 0x000fe200078e000f */
[----:B------:R1:W-:Y:S04]  /*52c50*/  STL.64 [R1+0xac0], R12 ;  /* 0x000ac00c01007387 */ /* 0x0003e80000100a00 */
[----:B------:R2:W-:Y:S04]  /*52c60*/  STL [R1+0xac8], R14 ;  /* 0x000ac80e01007387 */ /* 0x0005e80000100800 */
[----:B------:R-:W-:Y:S04]  /*52c70*/  STL [R1+0x668c], R236 ;  /* 0x00668cec01007387 */ /* 0x000fe80000100800 */
[----:B-1----:R-:W4:Y:S04]  /*52c80*/  LDL.LU.64 R12, [R1+0x25c0] ;  /* 0x0025c000010c7983 */ /* 0x002f280000300a00 */
[----:B--2---:R-:W2:Y:S01]  /*52c90*/  LDL.LU.64 R14, [R1+0x25c8] ;  /* 0x0025c800010e7983 */ /* 0x004ea20000300a00 */
[----:B---3--:R-:W-:-:S15]  /*52ca0*/  HMMA.1688.F32.TF32 R8, R176, R16, R8 ;  /* 0x00000010b008723c */ /* 0x008fde0000081008 */
[----:B------:R-:W-:-:S08]  /*52cb0*/  NOP ;  /* 0x0000000000007918 */ /* 0x000fd00000000000 */
[----:B------:R1:W-:Y:S04]  /*52cc0*/  STL.64 [R1+0xab0], R8 ;  /* 0x000ab00801007387 */ /* 0x0003e80000100a00 */
[----:B------:R3:W-:Y:S04]  /*52cd0*/  STL.64 [R1+0xab8], R10 ;  /* 0x000ab80a01007387 */ /* 0x0007e80000100a00 */
[----:B------:R-:W2:Y:S04]  /*52ce0*/  LDL.LU.64 R28, [R1+0x25b0] ;  /* 0x0025b000011c7983 */ /* 0x000ea80000300a00 */
[----:B------:R-:W2:Y:S04]  /*52cf0*/  LDL.LU.64 R30, [R1+0x25b8] ;  /* 0x0025b800011e7983 */ /* 0x000ea80000300a00 */
[----:B-1----:R-:W2:Y:S04]  /*52d00*/  LDL.LU.64 R8, [R1+0x25a0] ;  /* 0x0025a00001087983 */ /* 0x002ea80000300a00 */
[----:B---3--:R-:W3:Y:S01]  /*52d10*/  LDL.LU.64 R10, [R1+0x25a8] ;  /* 0x0025a800010a7983 */ /* 0x008ee20000300a00 */
[C---:B----4-:R-:W-:Y:S06]  /*52d20*/  HMMA.1688.F32.TF32 R24, R176.reuse, R112, R24 ;  /* 0x00000070b018723c */ /* 0x050fec0000081018 */
[----:B------:R-:W-:-:S15]  /*52d30*/  HMMA.1688.F32.TF32 R32, R176, R108, R32 ;  /* 0x0000006cb020723c */ /* 0x000fde0000081020 */
[----:B------:R-:W-:-:S03]  /*52d40*/  NOP ;  /* 0x0000000000007918 */ /* 0x000fc60000000000 */
[----:B------:R-:W-:Y:S02]  /*52d50*/  IMAD.MOV.U32 R237, RZ, RZ, R24 ;  /* 0x000000ffffed7224 */ /* 0x000fe400078e0018 */
[----:B------:R-:W-:Y:S02]  /*52d60*/  IMAD.MOV.U32 R244, RZ, RZ, R25 ;  /* 0x000000fffff47224 */ /* 0x000fe400078e0019 */
[----:B------:R-:W-:Y:S01]  /*52d70*/  IMAD.MOV.U32 R245, RZ, RZ, R26 ;  /* 0x000000fffff57224 */ /* 0x000fe200078e001a */
[----:B------:R-:W4:Y:S01]  /*52d80*/  LDL.LU.64 R24, [R1+0x2590] ;  /* 0x0025900001187983 */ /* 0x000f220000300a00 */
[----:B------:R-:W-:-:S03]  /*52d90*/  IMAD.MOV.U32 R248, RZ, RZ, R27 ;  /* 0x000000fffff87224 */ /* 0x000fc600078e001b */
[----:B------:R-:W4:Y:S04]  /*52da0*/  LDL.LU.64 R26, [R1+0x2598] ;  /* 0x00259800011a7983 */ /* 0x000f280000300a00 */
[----:B------:R1:W-:Y:S04]  /*52db0*/  STL [R1+0x669c], R248 ;  /* 0x00669cf801007387 */ /* 0x0003e80000100800 */
[----:B------:R-:W-:Y:S04]  /*52dc0*/  STL [R1+0x6698], R245 ;  /* 0x006698f501007387 */ /* 0x000fe80000100800 */
[----:B------:R1:W-:Y:S01]  /*52dd0*/  STL [R1+0x6694], R244 ;  /* 0x006694f401007387 */ /* 0x0003e20000100800 */
[----:B------:R-:W-:-:S03]  /*52de0*/  IMAD.MOV.U32 R236, RZ, RZ, R35 ;  /* 0x000000ffffec7224 */ /* 0x000fc600078e0023 */
[----:B------:R1:W-:Y:S04]  /*52df0*/  STL [R1+0x6690], R237 ;  /* 0x006690ed01007387 */ /* 0x0003e80000100800 */
[----:B------:R-:W-:Y:S04]  /*52e00*/  STL.64 [R1+0xa90], R32 ;  /* 0x000a902001007387 */ /* 0x000fe80000100a00 */
[----:B------:R-:W-:Y:S04]  /*52e10*/  STL [R1+0xa98], R34 ;  /* 0x000a982201007387 */ /* 0x000fe80000100800 */
[----:B------:R3:W-:Y:S01]  /*52e20*/  STL [R1+0x66a0], R236 ;  /* 0x0066a0ec01007387 */ /* 0x0007e20000100800 */
[----:B--2---:R-:W-:-:S15]  /*52e30*/  HMMA.1688.F32.TF32 R12, R176, R104, R12 ;  /* 0x00000068b00c723c */ /* 0x004fde000008100c */
[----:B------:R-:W-:-:S09]  /*52e40*/  NOP ;  /* 0x0000000000007918 */ /* 0x000fd20000000000 */
[----:B-1----:R-:W-:Y:S01]  /*52e50*/  IMAD.MOV.U32 R248, RZ, RZ, R12 ;  /* 0x000000fffff87224 */ /* 0x002fe200078e000c */
[----:B------:R-:W-:Y:S01]  /*52e60*/  MOV R244, R14 ;  /* 0x0000000e00f47202 */ /* 0x000fe20000000f00 */
[----:B------:R-:W-:Y:S02]  /*52e70*/  IMAD.MOV.U32 R245, RZ, RZ, R13 ;  /* 0x000000fffff57224 */ /* 0x000fe400078e000d */
[----:B------:R-:W-:Y:S01]  /*52e80*/  IMAD.MOV.U32 R237, RZ, RZ, R15 ;  /* 0x000000ffffed7224 */ /* 0x000fe200078e000f */
[----:B------:R-:W2:Y:S04]  /*52e90*/  LDL.LU.64 R12, [R1+0x2840] ;  /* 0x00284000010c7983 */ /* 0x000ea80000300a00 */
[----:B------:R-:W2:Y:S01]  /*52ea0*/  LDL.LU.64 R14, [R1+0x2848] ;  /* 0x00284800010e7983 */ /* 0x000ea20000300a00 */
[C---:B------:R-:W-:Y:S06]  /*52eb0*/  HMMA.1688.F32.TF32 R28, R176.reuse, R100, R28 ;  /* 0x00000064b01c723c */ /* 0x040fec000008101c */
[----:B---3--:R-:W-:Y:S01]  /*52ec0*/  HMMA.1688.F32.TF32 R8, R176, R96, R8 ;  /* 0x00000060b008723c */ /* 0x008fe20000081008 */
[----:B------:R-:W-:Y:S04]  /*52ed0*/  STL [R1+0x66b0], R237 ;  /* 0x0066b0ed01007387 */ /* 0x000fe80000100800 */
[----:B------:R-:W-:Y:S04]  /*52ee0*/  STL [R1+0x66ac], R244 ;  /* 0x0066acf401007387 */ /* 0x000fe80000100800 */
[----:B------:R-:W-:Y:S04]  /*52ef0*/  STL [R1+0x66a8], R248 ;  /* 0x0066a8f801007387 */ /* 0x000fe80000100800 */
[----:B------:R1:W-:Y:S05]  /*52f00*/  STL [R1+0x66a4], R245 ;  /* 0x0066a4f501007387 */ /* 0x0003ea0000100800 */
[----:B------:R-:W-:Y:S01]  /*52f10*/  IMAD.MOV.U32 R236, RZ, RZ, R31 ;  /* 0x000000ffffec7224 */ /* 0x000fe200078e001f */
[----:B------:R3:W-:Y:S04]  /*52f20*/  STL.64 [R1+0xa70], R28 ;  /* 0x000a701c01007387 */ /* 0x0007e80000100a00 */
[----:B------:R3:W-:Y:S01]  /*52f30*/  STL [R1+0xa78], R30 ;  /* 0x000a781e01007387 */ /* 0x0007e20000100800 */
[----:B------:R-:W-:-:S03]  /*52f40*/  IMAD.MOV.U32 R249, RZ, RZ, R8 ;  /* 0x000000fffff97224 */ /* 0x000fc600078e0008 */
[----:B------:R-:W-:Y:S01]  /*52f50*/  STL [R1+0x66b4], R236 ;  /* 0x0066b4ec01007387 */ /* 0x000fe20000100800 */
[----:B------:R-:W-:Y:S02]  /*52f60*/  IMAD.MOV.U32 R250, RZ, RZ, R9 ;  /* 0x000000fffffa7224 */ /* 0x000fe400078e0009 */
[----:B------:R-:W-:Y:S01]  /*52f70*/  IMAD.MOV.U32 R251, RZ, RZ, R10 ;  /* 0x000000fffffb7224 */ /* 0x000fe200078e000a */
[----:B------:R-:W2:Y:S01]  /*52f80*/  LDL.LU.64 R8, [R1+0x2830] ;  /* 0x0028300001087983 */ /* 0x000ea20000300a00 */
[----:B------:R-:W-:-:S03]  /*52f90*/  IMAD.MOV.U32 R246, RZ, RZ, R11 ;  /* 0x000000fffff67224 */ /* 0x000fc600078e000b */
[----:B------:R-:W2:Y:S04]  /*52fa0*/  LDL.LU.64 R10, [R1+0x2838] ;  /* 0x00283800010a7983 */ /* 0x000ea80000300a00 */
[----:B------:R-:W-:Y:S04]  /*52fb0*/  STL [R1+0x66c4], R246 ;  /* 0x0066c4f601007387 */ /* 0x000fe80000100800 */
[----:B------:R2:W-:Y:S04]  /*52fc0*/  STL [R1+0x66c0], R251 ;  /* 0x0066c0fb01007387 */ /* 0x0005e80000100800 */
[----:B------:R2:W-:Y:S04]  /*52fd0*/  STL [R1+0x66bc], R250 ;  /* 0x0066bcfa01007387 */ /* 0x0005e80000100800 */
[----:B------:R2:W-:Y:S04]  /*52fe0*/  STL [R1+0x66b8], R249 ;  /* 0x0066b8f901007387 */ /* 0x0005e80000100800 */
[----:B------:R-:W2:Y:S04]  /*52ff0*/  LDL.LU.64 R32, [R1+0x2820] ;  /* 0x0028200001207983 */ /* 0x000ea80000300a00 */
[----:B------:R-:W2:Y:S01]  /*53000*/  LDL.LU.64 R34, [R1+0x2828] ;  /* 0x0028280001227983 */ /* 0x000ea20000300a00 */
[----:B----4-:R-:W-:-:S15]  /*53010*/  HMMA.1688.F32.TF32 R24, R176, R92, R24 ;  /* 0x0000005cb018723c */ /* 0x010fde0000081018 */
[----:B------:R-:W-:-:S09]  /*53020*/  NOP ;  /* 0x0000000000007918 */ /* 0x000fd20000000000 */
[----:B-1----:R-:W-:Y:S02]  /*53030*/  IMAD.MOV.U32 R245, RZ, RZ, R27 ;  /* 0x000000fffff57224 */ /* 0x002fe400078e001b */
[----:B------:R-:W-:Y:S02]  /*53040*/  IMAD.MOV.U32 R248, RZ, RZ, R26 ;  /* 0x000000fffff87224 */ /* 0x000fe400078e001a */
[----:B------:R-:W-:Y:S02]  /*53050*/  IMAD.MOV.U32 R244, RZ, RZ, R25 ;  /* 0x000000fffff47224 */ /* 0x000fe400078e0019 */
[----:B------:R-:W-:Y:S01]  /*53060*/  IMAD.MOV.U32 R237, RZ, RZ, R24 ;  /* 0x000000ffffed7224 */ /* 0x000fe200078e0018 */
[----:B------:R-:W-:Y:S04]  /*53070*/  STL [R1+0x66d4], R245 ;  /* 0x0066d4f501007387 */ /* 0x000fe80000100800 */
[----:B------:R1:W-:Y:S04]  /*53080*/  STL [R1+0x66d0], R248 ;  /* 0x0066d0f801007387 */ /* 0x0003e80000100800 */
[----:B------:R4:W-:Y:S04]  /*53090*/  STL [R1+0x66cc], R244 ;  /* 0x0066ccf401007387 */ /* 0x0009e80000100800 */
[----:B------:R4:W-:Y:S04]  /*530a0*/  STL [R1+0x66c8], R237 ;  /* 0x0066c8ed01007387 */ /* 0x0009e80000100800 */
[----:B---3--:R-:W3:Y:S04]  /*530b0*/  LDL.LU.64 R28, [R1+0x2810] ;  /* 0x00281000011c7983 */ /* 0x008ee80000300a00 */
[----:B------:R-:W3:Y:S04]  /*530c0*/  LDL.LU.64 R30, [R1+0x2818] ;  /* 0x00281800011e7983 */ /* 0x000ee80000300a00 */
        /* <DEDUP_REMOVED lines=10> */
[----:B------:R-:W-:Y:S03]  /*53170*/  HMMA.1688.F32.TF32 R8, R176, R84, R8 ;  /* 0x00000054b008723c */ /* 0x000fe60000081008 */
[----:B------:R-:W-:Y:S04]  /*53180*/  STL [R1+0x66e4], R236 ;  /* 0x0066e4ec01007387 */ /* 0x000fe80000100800 */
[----:B------:R-:W-:Y:S04]  /*53190*/  STL [R1+0x66e0], R249 ;  /* 0x0066e0f901007387 */ /* 0x000fe80000100800 */
[----:B------:R3:W-:Y:S04]  /*531a0*/  STL [R1+0x66dc], R250 ;  /* 0x0066dcfa01007387 */ /* 0x0007e80000100800 */
[----:B------:R3:W-:Y:S09]  /*531b0*/  STL [R1+0x66d8], R251 ;  /* 0x0066d8fb01007387 */ /* 0x0007f20000100800 */
[----:B-1----:R-:W-:-:S02]  /*531c0*/  IMAD.MOV.U32 R248, RZ, RZ, R8 ;  /* 0x000000fffff87224 */ /* 0x002fc400078e0008 */
[----:B----4-:R-:W-:Y:S02]  /*531d0*/  IMAD.MOV.U32 R244, RZ, RZ, R9 ;  /* 0x000000fffff47224 */ /* 0x010fe400078e0009 */
[----:B------:R-:W-:Y:S01]  /*531e0*/  IMAD.MOV.U32 R237, RZ, RZ, R10 ;  /* 0x000000ffffed7224 */ /* 0x000fe200078e000a */
[----:B------:R-:W4:Y:S01]  /*531f0*/  LDL.LU.64 R8, [R1+0x27e0] ;  /* 0x0027e00001087983 */ /* 0x000f220000300a00 */
[----:B------:R-:W-:-:S03]  /*53200*/  IMAD.MOV.U32 R246, RZ, RZ, R11 ;  /* 0x000000fffff67224 */ /* 0x000fc600078e000b */
[----:B------:R-:W4:Y:S01]  /*53210*/  LDL.LU.64 R10, [R1+0x27e8] ;  /* 0x0027e800010a7983 */ /* 0x000f220000300a00 */
[----:B------:R-:W-:Y:S03]  /*53220*/  HMMA.1688.F32.TF32 R32, R176, R80, R32 ;  /* 0x00000050b020723c */ /* 0x000fe60000081020 */
[----:B------:R-:W-:Y:S04]  /*53230*/  STL [R1+0x66f4], R246 ;  /* 0x0066f4f601007387 */ /* 0x000fe80000100800 */
[----:B------:R-:W-:Y:S04]  /*53240*/  STL [R1+0x66f0], R237 ;  /* 0x0066f0ed01007387 */ /* 0x000fe80000100800 */
[----:B------:R-:W-:Y:S04]  /*53250*/  STL [R1+0x66ec], R244 ;  /* 0x0066ecf401007387 */ /* 0x000fe80000100800 */
[----:B------:R1:W-:Y:S09]  /*53260*/  STL [R1+0x66e8], R248 ;  /* 0x0066e8f801007387 */ /* 0x0003f20000100800 */
[----:B------:R-:W-:-:S02]  /*53270*/  IMAD.MOV.U32 R239, RZ, RZ, R34 ;  /* 0x000000ffffef7224 */ /* 0x000fc400078e0022 */
[----:B------:R-:W-:Y:S02]  /*53280*/  IMAD.MOV.U32 R238, RZ, RZ, R33 ;  /* 0x000000ffffee7224 */ /* 0x000fe400078e0021 */
[----:B------:R-:W-:Y:S01]  /*53290*/  IMAD.MOV.U32 R247, RZ, RZ, R32 ;  /* 0x000000fffff77224 */ /* 0x000fe200078e0020 */
[----:B------:R-:W-:Y:S04]  /*532a0*/  STL [R1+0xa2c], R35 ;  /* 0x000a2c2301007387 */ /* 0x000fe80000100800 */
[----:B------:R-:W-:Y:S04]  /*532b0*/  STL [R1+0x6700], R239 ;  /* 0x006700ef01007387 */ /* 0x000fe80000100800 */
[----:B------:R-:W-:Y:S04]  /*532c0*/  STL [R1+0x66fc], R238 ;  /* 0x0066fcee01007387 */ /* 0x000fe80000100800 */
[----:B------:R2:W-:Y:S01]  /*532d0*/  STL [R1+0x66f8], R247 ;  /* 0x0066f8f701007387 */ /* 0x0005e20000100800 */
[C---:B---3--:R-:W-:Y:S06]  /*532e0*/  HMMA.1688.F32.TF32 R28, R176.reuse, R76, R28 ;  /* 0x0000004cb01c723c */ /* 0x048fec000008101c */
[----:B------:R-:W-:-:S15]  /*532f0*/  HMMA.1688.F32.TF32 R24, R176, R72, R24 ;  /* 0x00000048b018723c */ /* 0x000fde0000081018 */
[----:B------:R-:W-:-:S03]  /*53300*/  NOP ;  /* 0x0000000000007918 */ /* 0x000fc60000000000 */
[----:B------:R-:W-:Y:S02]  /*53310*/  IMAD.MOV.U32 R250, RZ, RZ, R29 ;  /* 0x000000fffffa7224 */ /* 0x000fe400078e001d */
[----:B------:R-:W-:Y:S02]  /*53320*/  IMAD.MOV.U32 R251, RZ, RZ, R30 ;  /* 0x000000fffffb7224 */ /* 0x000fe400078e001e */
[----:B------:R-:W-:Y:S02]  /*53330*/  IMAD.MOV.U32 R249, RZ, RZ, R28 ;  /* 0x000000fffff97224 */ /* 0x000fe400078e001c */
[----:B-1----:R-:W-:Y:S01]  /*53340*/  IMAD.MOV.U32 R248, RZ, RZ, R26 ;  /* 0x000000fffff87224 */ /* 0x002fe200078e001a */
[----:B------:R-:W-:Y:S01]  /*53350*/  STL.64 [R1+0x6710], R250 ;  /* 0x006710fa01007387 */ /* 0x000fe20000100a00 */
[----:B------:R-:W-:Y:S02]  /*53360*/  IMAD.MOV.U32 R245, RZ, RZ, R31 ;  /* 0x000000fffff57224 */ /* 0x000fe400078e001f */
[----:B------:R-:W-:Y:S01]  /*53370*/  IMAD.MOV.U32 R244, RZ, RZ, R25 ;  /* 0x000000fffff47224 */ /* 0x000fe200078e0019 */
[----:B------:R-:W-:Y:S01]  /*53380*/  STL.64 [R1+0x6708], R248 ;  /* 0x006708f801007387 */ /* 0x000fe20000100a00 */
[----:B------:R-:W-:-:S02]  /*53390*/  IMAD.MOV.U32 R237, RZ, RZ, R24 ;  /* 0x000000ffffed7224 */ /* 0x000fc400078e0018 */
[----:B------:R-:W-:Y:S01]  /*533a0*/  IMAD.MOV.U32 R236, RZ, RZ, R27 ;  /* 0x000000ffffec7224 */ /* 0x000fe200078e001b */
[----:B------:R-:W3:Y:S04]  /*533b0*/  LDL.LU.64 R180, [R1+0x27d0] ;  /* 0x0027d00001b47983 */ /* 0x000ee80000300a00 */
[----:B------:R-:W3:Y:S01]  /*533c0*/  LDL.LU.64 R182, [R1+0x27d8] ;  /* 0x0027d80001b67983 */ /* 0x000ee20000300a00 */
[----:B--2---:R-:W-:-:S15]  /*533d0*/  HMMA.1688.F32.TF32 R12, R176, R68, R12 ;  /* 0x00000044b00c723c */ /* 0x004fde000008100c */
[----:B------:R-:W-:-:S09]  /*533e0*/  NOP ;  /* 0x0000000000007918 */ /* 0x000fd20000000000 */
[----:B------:R-:W-:Y:S02]  /*533f0*/  IMAD.MOV.U32 R247, RZ, RZ, R14 ;  /* 0x000000fffff77224 */ /* 0x000fe400078e000e */
[----:B------:R-:W-:Y:S01]  /*53400*/  IMAD.MOV.U32 R246, RZ, RZ, R15 ;  /* 0x000000fffff67224 */ /* 0x000fe200078e000f */
[----:B------:R-:W-:Y:S01]  /*53410*/  MOV R238, R13 ;  /* 0x0000000d00ee7202 */ /* 0x000fe20000000f00 */
[----:B------:R-:W-:-:S03]  /*53420*/  IMAD.MOV.U32 R239, RZ, RZ, R12 ;  /* 0x000000ffffef7224 */ /* 0x000fc600078e000c */
[----:B------:R-:W-:Y:S04]  /*53430*/  STL.64 [R1+0x6730], R246 ;  /* 0x006730f601007387 */ /* 0x000fe80000100a00 */
[----:B------:R-:W-:Y:S04]  /*53440*/  STL.64 [R1+0x6728], R244 ;  /* 0x006728f401007387 */ /* 0x000fe80000100a00 */
[----:B------:R-:W-:Y:S04]  /*53450*/  STL.64 [R1+0x6720], R238 ;  /* 0x006720ee01007387 */ /* 0x000fe80000100a00 */
[----:B------:R-:W-:Y:S01]  /*53460*/  STL.64 [R1+0x6718], R236 ;  /* 0x006718ec01007387 */ /* 0x000fe20000100a00 */
[----:B----4-:R-:W-:Y:S03]  /*53470*/  HMMA.1688.F32.TF32 R12, R176, R64, R8 ;  /* 0x00000040b00c723c */ /* 0x010fe60000081008 */
[----:B------:R-:W2:Y:S04]  /*53480*/  LDL.LU.64 R8, [R1+0x27c0] ;  /* 0x0027c00001087983 */ /* 0x000ea80000300a00 */
[----:B------:R-:W2:-:S15]  /*53490*/  LDL.LU.64 R10, [R1+0x27c8] ;  /* 0x0027c800010a7983 */ /* 0x000e9e0000300a00 */
        /* <DEDUP_REMOVED lines=23> */
[----:B---3--:R-:W-:-:S15]  /*53610*/  HMMA.1688.F32.TF32 R180, R176, R60, R180 ;  /* 0x0000003cb0b4723c */ /* 0x008fde00000810b4 */
[----:B------:R-:W-:-:S08]  /*53620*/  NOP ;  /* 0x0000000000007918 */ /* 0x000fd00000000000 */
[----:B------:R-:W-:Y:S04]  /*53630*/  STL.64 [R1+0x9d0], R180 ;  /* 0x0009d0b401007387 */ /* 0x000fe80000100a00 */
[----:B------:R-:W-:Y:S01]  /*53640*/  STL.64 [R1+0x9d8], R182 ;  /* 0x0009d8b601007387 */ /* 0x000fe20000100a00 */
[----:B--2---:R-:W-:-:S15]  /*53650*/  HMMA.1688.F32.TF32 R176, R176, R240, R8 ;  /* 0x000000f0b0b0723c */ /* 0x004fde0000081008 */
[----:B------:R-:W-:-:S08]  /*53660*/  NOP ;  /* 0x0000000000007918 */ /* 0x000fd00000000000 */
        /* <DEDUP_REMOVED lines=62> */
[----:B------:R-:W-:Y:S03]  /*53a50*/  HMMA.1688.F32.TF32 R244, R4, R152, R12 ;  /* 0x0000009804f4723c */ /* 0x000fe6000008100c */
[----:B------:R-:W4:Y:S04]  /*53a60*/  LDL.LU.64 R12, [R1+0x1a00] ;  /* 0x001a0000010c7983 */ /* 0x000f280000300a00 */
[----:B------:R-:W4:-:S15]  /*53a70*/  LDL.LU.64 R14, [R1+0x1a08] ;  /* 0x001a0800010e7983 */ /* 0x000f1e0000300a00 */
[----:B------:R-:W-:-:S01]  /*53a80*/  NOP ;  /* 0x0000000000007918 */ /* 0x000fc20000000000 */
[----:B------:R-:W-:Y:S04]  /*53a90*/  STL.64 [R1+0x920], R244 ;  /* 0x000920f401007387 */ /* 0x000fe80000100a00 */
[----:B------:R1:W-:Y:S02]  /*53aa0*/  STL.64 [R1+0x928], R246 ;  /* 0x000928f601007387 */ /* 0x0003e40000100a00 */
[C---:B-1----:R-:W-:Y:S06]  /*53ab0*/  HMMA.1688.F32.TF32 R244, R4.reuse, R148, R236 ;  /* 0x0000009404f4723c */ /* 0x042fec00000810ec */
[C---:B------:R-:W-:Y:S06]  /*53ac0*/  HMMA.1688.F32.TF32 R236, R4.reuse, R144, R224 ;  /* 0x0000009004ec723c */ /* 0x040fec00000810e0 */
[C---:B------:R-:W-:Y:S06]  /*53ad0*/  HMMA.1688.F32.TF32 R224, R4.reuse, R120, R184 ;  /* 0x0000007804e0723c */ /* 0x040fec00000810b8 */
[C---:B------:R-:W-:Y:S06]  /*53ae0*/  HMMA.1688.F32.TF32 R184, R4.reuse, R116, R180 ;  /* 0x0000007404b8723c */ /* 0x040fec00000810b4 */
[C---:B--2---:R-:W-:Y:S06]  /*53af0*/  HMMA.1688.F32.TF32 R180, R4.reuse, R20, R176 ;  /* 0x0000001404b4723c */ /* 0x044fec00000810b0 */
[C---:B---3--:R-:W-:Y:S06]  /*53b00*/  HMMA.1688.F32.TF32 R176, R4.reuse, R16, R56 ;  /* 0x0000001004b0723c */ /* 0x048fec0000081038 */
[C---:B------:R-:W-:Y:S06]  /*53b10*/  HMMA.1688.F32.TF32 R56, R4.reuse, R112, R52 ;  /* 0x000000700438723c */ /* 0x040fec0000081034 */
[C---:B------:R-:W-:Y:S06]  /*53b20*/  HMMA.1688.F32.TF32 R52, R4.reuse, R108, R48 ;  /* 0x0000006c0434723c */ /* 0x040fec0000081030 */
[C---:B------:R-:W-:Y:S01]  /*53b30*/  HMMA.1688.F32.TF32 R48, R4.reuse, R104, R44 ;  /* 0x000000680430723c */ /* 0x040fe2000008102c */
[----:B------:R-:W-:Y:S05]  /*53b40*/  STL.64 [R1+0x910], R244 ;  /* 0x000910f401007387 */ /* 0x000fea0000100a00 */
[C---:B------:R-:W-:Y:S01]  /*53b50*/  HMMA.1688.F32.TF32 R44, R4.reuse, R100, R40 ;  /* 0x00000064042c723c */ /* 0x040fe20000081028 */
[----:B------:R-:W-:Y:S05]  /*53b60*/  STL.64 [R1+0x918], R246 ;  /* 0x000918f601007387 */ /* 0x000fea0000100a00 */
[C---:B----4-:R-:W-:Y:S01]  /*53b70*/  HMMA.1688.F32.TF32 R40, R4.reuse, R96, R36 ;  /* 0x000000600428723c */ /* 0x050fe20000081024 */
[----:B------:R-:W-:Y:S05]  /*53b80*/  STL.64 [R1+0x900], R236 ;  /* 0x000900ec01007387 */ /* 0x000fea0000100a00 */
[C---:B------:R-:W-:Y:S01]  /*53b90*/  HMMA.1688.F32.TF32 R36, R4.reuse, R92, R32 ;  /* 0x0000005c0424723c */ /* 0x040fe20000081020 */
[----:B------:R-:W-:Y:S04]  /*53ba0*/  STL.64 [R1+0x908], R238 ;  /* 0x000908ee01007387 */ /* 0x000fe80000100a00 */
[----:B------:R-:W-:Y:S01]  /*53bb0*/  STL.64 [R1+0x8f0], R224 ;  /* 0x0008f0e001007387 */ /* 0x000fe20000100a00 */
[C---:B------:R-:W-:Y:S03]  /*53bc0*/  HMMA.1688.F32.TF32 R32, R4.reuse, R88, R28 ;  /* 0x000000580420723c */ /* 0x040fe6000008101c */
[----:B------:R-:W-:Y:S04]  /*53bd0*/  STL.64 [R1+0x8f8], R226 ;  /* 0x0008f8e201007387 */ /* 0x000fe80000100a00 */
[----:B------:R1:W-:Y:S04]  /*53be0*/  STL.64 [R1+0x8e0], R184 ;  /* 0x0008e0b801007387 */ /* 0x0003e80000100a00 */
[----:B------:R2:W-:Y:S04]  /*53bf0*/  STL.64 [R1+0x8e8], R186 ;  /* 0x0008e8ba01007387 */ /* 0x0005e80000100a00 */
[----:B------:R3:W-:Y:S04]  /*53c00*/  STL.64 [R1+0x8d0], R180 ;  /* 0x0008d0b401007387 */ /* 0x0007e80000100a00 */
[----:B------:R4:W-:Y:S04]  /*53c10*/  STL.64 [R1+0x8d8], R182 ;  /* 0x0008d8b601007387 */ /* 0x0009e80000100a00 */
        /* <DEDUP_REMOVED lines=12> */
[----:B------:R-:W-:Y:S04]  /*53ce0*/  STL.64 [R1+0x288], R42 ;  /* 0x0002882a01007387 */ /* 0x000fe80000100a00 */
[----:B------:R-:W-:Y:S04]  /*53cf0*/  STL.64 [R1+0x270], R36 ;  /* 0x0002702401007387 */ /* 0x000fe80000100a00 */
[----:B------:R-:W-:Y:S04]  /*53d00*/  STL.64 [R1+0x278], R38 ;  /* 0x0002782601007387 */ /* 0x000fe80000100a00 */
[----:B------:R-:W4:Y:S04]  /*53d10*/  LDL.LU.64 R24, [R1+0x19f0] ;  /* 0x0019f00001187983 */ /* 0x000f280000300a00 */
[----:B------:R-:W-:Y:S04]  /*53d20*/  STL.64 [R1+0x260], R32 ;  /* 0x0002602001007387 */ /* 0x000fe80000100a00 */
[----:B------:R-:W-:Y:S04]  /*53d30*/  STL.64 [R1+0x268], R34 ;  /* 0x0002682201007387 */ /* 0x000fe80000100a00 */
[----:B------:R-:W4:Y:S04]  /*53d40*/  LDL.LU.64 R26, [R1+0x19f8] ;  /* 0x0019f800011a7983 */ /* 0x000f280000300a00 */
[----:B------:R-:W-:Y:S04]  /*53d50*/  STL.64 [R1+0x250], R28 ;  /* 0x0002501c01007387 */ /* 0x000fe80000100a00 */
[----:B------:R-:W-:Y:S04]  /*53d60*/  STL.64 [R1+0x258], R30 ;  /* 0x0002581e01007387 */ /* 0x000fe80000100a00 */
[----:B-1----:R-:W4:Y:S04]  /*53d70*/  LDL.LU.64 R184, [R1+0x19c0] ;  /* 0x0019c00001b87983 */ /* 0x002f280000300a00 */
[----:B--2---:R-:W2:Y:S01]  /*53d80*/  LDL.LU.64 R186, [R1+0x19c8] ;  /* 0x0019c80001ba7983 */ /* 0x004ea20000300a00 */
[----:B------:R-:W-:-:S15]  /*53d90*/  HMMA.1688.F32.TF32 R12, R4, R80, R12 ;  /* 0x00000050040c723c */ /* 0x000fde000008100c */
[----:B------:R-:W-:-:S08]  /*53da0*/  NOP ;  /* 0x0000000000007918 */ /* 0x000fd00000000000 */
[----:B------:R1:W-:Y:S04]  /*53db0*/  STL.64 [R1+0x240], R12 ;  /* 0x0002400c01007387 */ /* 0x0003e80000100a00 */
[----:B------:R1:W-:Y:S04]  /*53dc0*/  STL.64 [R1+0x248], R14 ;  /* 0x0002480e01007387 */ /* 0x0003e80000100a00 */
[----:B---3--:R-:W3:Y:S04]  /*53dd0*/  LDL.LU.64 R180, [R1+0x1910] ;  /* 0x0019100001b47983 */ /* 0x008ee80000300a00 */
[----:B----4-:R-:W3:Y:S04]  /*53de0*/  LDL.LU.64 R182, [R1+0x1918] ;  /* 0x0019180001b67983 */ /* 0x010ee80000300a00 */
        /* <DEDUP_REMOVED lines=26> */
[----:B--2---:R-:W-:-:S15]  /*53f90*/  HMMA.1688.F32.TF32 R224, R4, R72, R184 ;  /* 0x0000004804e0723c */ /* 0x004fde00000810b8 */
[----:B------:R-:W-:-:S08]  /*53fa0*/  NOP ;  /* 0x0000000000007918 */ /* 0x000fd00000000000 */
[----:B------:R-:W-:Y:S04]  /*53fb0*/  STL.64 [R1+0x220], R224 ;  /* 0x000220e001007387 */ /* 0x000fe80000100a00 */
[----:B------:R-:W-:Y:S01]  /*53fc0*/  STL.64 [R1+0x228], R226 ;  /* 0x000228e201007387 */ /* 0x000fe20000100a00 */
[C---:B---3--:R-:W-:Y:S06]  /*53fd0*/  HMMA.1688.F32.TF32 R184, R4.reuse, R68, R180 ;  /* 0x0000004404b8723c */ /* 0x048fec00000810b4 */
[----:B----4-:R-:W-:Y:S01]  /*53fe0*/  HMMA.1688.F32.TF32 R180, R4, R64, R12 ;  /* 0x0000004004b4723c */ /* 0x010fe2000008100c */
[----:B------:R-:W2:-:S15]  /*53ff0*/  LDL.LU.64 R12, [R1+0x28c0] ;  /* 0x0028c000010c7983 */ /* 0x000e9e0000300a00 */
[----:B------:R-:W-:-:S01]  /*54000*/  NOP ;  /* 0x0000000000007918 */ /* 0x000fc20000000000 */
[----:B------:R-:W-:Y:S04]  /*54010*/  STL.64 [R1+0x210], R184 ;  /* 0x000210b801007387 */ /* 0x000fe80000100a00 */
[----:B------:R-:W-:Y:S04]  /*54020*/  STL.64 [R1+0x218], R186 ;  /* 0x000218ba01007387 */ /* 0x000fe80000100a00 */
[----:B------:R-:W2:Y:S01]  /*54030*/  LDL.LU.64 R14, [R1+0x28c8] ;  /* 0x0028c800010e7983 */ /* 0x000ea20000300a00 */
[C---:B------:R-:W-:Y:S02]  /*54040*/  LOP3.LUT R234, R0.reuse, 0x40, RZ, 0x3c, !PT ;  /* 0x0000004000ea7812 */ /* 0x040fe400078e3cff */
[----:B------:R-:W-:-:S03]  /*54050*/  LOP3.LUT R235, R0, 0x60, RZ, 0x3c, !PT ;  /* 0x0000006000eb7812 */ /* 0x000fc600078e3cff */
[----:B------:R-:W-:Y:S04]  /*54060*/  LDS R8, [R234+UR10+0x280] ;  /* 0x0002800aea087984 */ /* 0x000fe80008000800 */
[----:B------:R-:W-:Y:S04]  /*54070*/  LDS R10, [R234+UR10+0x1280] ;  /* 0x0012800aea0a7984 */ /* 0x000fe80008000800 */
[----:B------:R-:W-:Y:S04]  /*54080*/  LDS R9, [R235+UR10+0x280] ;  /* 0x0002800aeb097984 */ /* 0x000fe80008000800 */
[----:B------:R-:W1:Y:S01]  /*54090*/  LDS R11, [R235+UR10+0x1280] ;  /* 0x0012800aeb0b7984 */ /* 0x000e620008000800 */
[C---:B------:R-:W-:Y:S06]  /*540a0*/  HMMA.1688.F32.TF32 R176, R4.reuse, R60, R176 ;  /* 0x0000003c04b0723c */ /* 0x040fec00000810b0 */
[----:B------:R-:W-:Y:S01]  /*540b0*/  HMMA.1688.F32.TF32 R56, R4, R240, R56 ;  /* 0x000000f00438723c */ /* 0x000fe20000081038 */
[----:B------:R-:W-:Y:S04]  /*540c0*/  STL.64 [R1+0x150], R180 ;  /* 0x000150b401007387 */ /* 0x000fe80000100a00 */
[----:B------:R-:W-:Y:S04]  /*540d0*/  STL.64 [R1+0x158], R182 ;  /* 0x000158b601007387 */ /* 0x000fe80000100a00 */
[----:B------:R-:W-:Y:S04]  /*540e0*/  LDS R232, [R234+UR10+0x380] ;  /* 0x0003800aeae87984 */ /* 0x000fe80008000800 */
[----:B------:R-:W-:Y:S01]  /*540f0*/  LDS R233, [R235+UR10+0x380] ;  /* 0x0003800aebe97984 */ /* 0x000fe20008000800 */
[C---:B-1----:R-:W-:Y:S06]  /*54100*/  HMMA.1688.F32.TF32 R52, R8.reuse, R140, R52 ;  /* 0x0000008c0834723c */ /* 0x042fec0000081034 */
        /* <DEDUP_REMOVED lines=10> */
[----:B------:R1:W-:Y:S01]  /*541b0*/  STL.64 [R1+0x108], R6 ;  /* 0x0001080601007387 */ /* 0x0003e20000100a00 */
[C---:B------:R-:W-:Y:S06]  /*541c0*/  HMMA.1688.F32.TF32 R32, R8.reuse, R172, R32 ;  /* 0x000000ac0820723c */ /* 0x040fec0000081020 */
[C---:B-1----:R-:W-:Y:S06]  /*541d0*/  HMMA.1688.F32.TF32 R4, R8.reuse, R124, R36 ;  /* 0x0000007c0804723c */ /* 0x042fec0000081024 */
[C---:B------:R-:W-:Y:S01]  /*541e0*/  HMMA.1688.F32.TF32 R28, R8.reuse, R168, R28 ;  /* 0x000000a8081c723c */ /* 0x040fe2000008101c */
[----:B------:R-:W-:Y:S04]  /*541f0*/  STL.64 [R1+0xf0], R44 ;  /* 0x0000f02c01007387 */ /* 0x000fe80000100a00 */
[----:B------:R-:W-:Y:S04]  /*54200*/  STL.64 [R1+0xf8], R46 ;  /* 0x0000f82e01007387 */ /* 0x000fe80000100a00 */
[----:B------:R-:W-:Y:S04]  /*54210*/  STL.64 [R1+0xe0], R40 ;  /* 0x0000e02801007387 */ /* 0x000fe80000100a00 */
[----:B------:R-:W-:Y:S01]  /*54220*/  STL.64 [R1+0xe8], R42 ;  /* 0x0000e82a01007387 */ /* 0x000fe20000100a00 */
[C---:B------:R-:W-:Y:S03]  /*54230*/  HMMA.1688.F32.TF32 R24, R8.reuse, R164, R24 ;  /* 0x000000a40818723c */ /* 0x040fe60000081018 */
[----:B------:R1:W-:Y:S04]  /*54240*/  STL.64 [R1+0xd0], R4 ;  /* 0x0000d00401007387 */ /* 0x0003e80000100a00 */
[----:B------:R3:W-:Y:S04]  /*54250*/  STL.64 [R1+0xd8], R6 ;  /* 0x0000d80601007387 */ /* 0x0007e80000100a00 */
[----:B-1----:R-:W4:Y:S04]  /*54260*/  LDL.LU.64 R4, [R1+0x28b0] ;  /* 0x0028b00001047983 */ /* 0x002f280000300a00 */
[----:B------:R1:W-:Y:S04]  /*54270*/  STL.64 [R1+0xc0], R32 ;  /* 0x0000c02001007387 */ /* 0x0003e80000100a00 */
[----:B------:R1:W-:Y:S04]  /*54280*/  STL.64 [R1+0xc8], R34 ;  /* 0x0000c82201007387 */ /* 0x0003e80000100a00 */
[----:B---3--:R-:W4:Y:S04]  /*54290*/  LDL.LU.64 R6, [R1+0x28b8] ;  /* 0x0028b80001067983 */ /* 0x008f280000300a00 */
[----:B------:R3:W-:Y:S04]  /*542a0*/  STL.64 [R1+0xb0], R28 ;  /* 0x0000b01c01007387 */ /* 0x0007e80000100a00 */
[----:B------:R3:W-:Y:S04]  /*542b0*/  STL.64 [R1+0xb8], R30 ;  /* 0x0000b81e01007387 */ /* 0x0007e80000100a00 */
[----:B------:R-:W4:Y:S04]  /*542c0*/  LDL.LU.64 R44, [R1+0x29d0] ;  /* 0x0029d000012c7983 */ /* 0x000f280000300a00 */
[----:B------:R-:W4:Y:S04]  /*542d0*/  LDL.LU.64 R46, [R1+0x29d8] ;  /* 0x0029d800012e7983 */ /* 0x000f280000300a00 */
[----:B------:R3:W-:Y:S04]  /*542e0*/  STL.64 [R1+0xa0], R24 ;  /* 0x0000a01801007387 */ /* 0x0007e80000100a00 */
[----:B------:R3:W-:Y:S04]  /*542f0*/  STL.64 [R1+0xa8], R26 ;  /* 0x0000a81a01007387 */ /* 0x0007e80000100a00 */
[----:B------:R-:W4:Y:S04]  /*54300*/  LDL.LU.64 R40, [R1+0x29c0] ;  /* 0x0029c00001287983 */ /* 0x000f280000300a00 */
[----:B------:R-:W4:Y:S04]  /*54310*/  LDL.LU.64 R42, [R1+0x29c8] ;  /* 0x0029c800012a7983 */ /* 0x000f280000300a00 */
[----:B------:R-:W4:Y:S04]  /*54320*/  LDL.LU.64 R36, [R1+0x29b0] ;  /* 0x0029b00001247983 */ /* 0x000f280000300a00 */
[----:B------:R-:W4:Y:S01]  /*54330*/  LDL.LU.64 R38, [R1+0x29b8] ;  /* 0x0029b80001267983 */ /* 0x000f220000300a00 */
[----:B--2---:R-:W-:-:S15]  /*54340*/  HMMA.1688.F32.TF32 R12, R8, R160, R12 ;  /* 0x000000a0080c723c */ /* 0x004fde000008100c */
[----:B------:R-:W-:-:S08]  /*54350*/  NOP ;  /* 0x0000000000007918 */ /* 0x000fd00000000000 */
[----:B------:R2:W-:Y:S04]  /*54360*/  STL.64 [R1+0x90], R12 ;  /* 0x0000900c01007387 */ /* 0x0005e80000100a00 */
[----:B------:R2:W-:Y:S04]  /*54370*/  STL.64 [R1+0x98], R14 ;  /* 0x0000980e01007387 */ /* 0x0005e80000100a00 */
[----:B-1----:R-:W4:Y:S04]  /*54380*/  LDL.LU.64 R32, [R1+0x29a0] ;  /* 0x0029a00001207983 */ /* 0x002f280000300a00 */
[----:B------:R-:W4:Y:S04]  /*54390*/  LDL.LU.64 R34, [R1+0x29a8] ;  /* 0x0029a80001227983 */ /* 0x000f280000300a00 */
[----:B---3--:R-:W3:Y:S04]  /*543a0*/  LDL.LU.64 R28, [R1+0x2990] ;  /* 0x00299000011c7983 */ /* 0x008ee80000300a00 */
[----:B------:R-:W3:Y:S04]  /*543b0*/  LDL.LU.64 R30, [R1+0x2998] ;  /* 0x00299800011e7983 */ /* 0x000ee80000300a00 */
[----:B------:R-:W3:Y:S04]  /*543c0*/  LDL.LU.64 R24, [R1+0x2980] ;  /* 0x0029800001187983 */ /* 0x000ee80000300a00 */
[----:B------:R-:W3:Y:S04]  /*543d0*/  LDL.LU.64 R26, [R1+0x2988] ;  /* 0x00298800011a7983 */ /* 0x000ee80000300a00 */
[----:B--2---:R-:W2:Y:S04]  /*543e0*/  LDL.LU.64 R12, [R1+0x2970] ;  /* 0x00297000010c7983 */ /* 0x004ea80000300a00 */
[----:B------:R-:W2:Y:S01]  /*543f0*/  LDL.LU.64 R14, [R1+0x2978] ;  /* 0x00297800010e7983 */ /* 0x000ea20000300a00 */
[C---:B----4-:R-:W-:Y:S03]  /*54400*/  HMMA.1688.F32.TF32 R224, R8.reuse, R156, R4 ;  /* 0x0000009c08e0723c */ /* 0x050fe60000081004 */
[----:B------:R-:W-:Y:S04]  /*54410*/  LDS R4, [R0+UR10+0x300] ;  /* 0x0003000a00047984 */ /* 0x000fe80008000800 */
[----:B------:R-:W-:Y:S04]  /*54420*/  LDS R6, [R0+UR10+0x1300] ;  /* 0x0013000a00067984 */ /* 0x000fe80008000800 */
[----:B------:R-:W-:Y:S04]  /*54430*/  LDS R5, [R252+UR10+0x300] ;  /* 0x0003000afc057984 */ /* 0x000fe80008000800 */
[----:B------:R-:W1:Y:S01]  /*54440*/  LDS R7, [R252+UR10+0x1300] ;  /* 0x0013000afc077984 */ /* 0x000e620008000800 */
[C---:B------:R-:W-:Y:S06]  /*54450*/  HMMA.1688.F32.TF32 R44, R8.reuse, R152, R44 ;  /* 0x00000098082c723c */ /* 0x040fec000008102c */
[C---:B------:R-:W-:Y:S06]  /*54460*/  HMMA.1688.F32.TF32 R40, R8.reuse, R148, R40 ;  /* 0x000000940828723c */ /* 0x040fec0000081028 */
[C---:B------:R-:W-:Y:S01]  /*54470*/  HMMA.1688.F32.TF32 R36, R8.reuse, R144, R36 ;  /* 0x000000900824723c */ /* 0x040fe20000081024 */
[----:B------:R-:W-:Y:S04]  /*54480*/  STL [R1+0x6644], R224 ;  /* 0x006644e001007387 */ /* 0x000fe80000100800 */
[----:B------:R-:W-:Y:S04]  /*54490*/  STL [R1+0x6640], R225 ;  /* 0x006640e101007387 */ /* 0x000fe80000100800 */
[----:B------:R-:W-:Y:S04]  /*544a0*/  STL [R1+0x663c], R226 ;  /* 0x00663ce201007387 */ /* 0x000fe80000100800 */
[----:B------:R-:W-:Y:S04]  /*544b0*/  STL [R1+0x6638], R227 ;  /* 0x006638e301007387 */ /* 0x000fe80000100800 */
[----:B------:R4:W-:Y:S04]  /*544c0*/  STL.64 [R1+0x890], R44 ;  /* 0x0008902c01007387 */ /* 0x0009e80000100a00 */
[----:B------:R1:W-:Y:S04]  /*544d0*/  STL.64 [R1+0x898], R46 ;  /* 0x0008982e01007387 */ /* 0x0003e80000100a00 */
[----:B------:R1:W-:Y:S04]  /*544e0*/  STL.64 [R1+0x880], R40 ;  /* 0x0008802801007387 */ /* 0x0003e80000100a00 */
[----:B------:R1:W-:Y:S04]  /*544f0*/  STL.64 [R1+0x888], R42 ;  /* 0x0008882a01007387 */ /* 0x0003e80000100a00 */
[----:B------:R1:W-:Y:S04]  /*54500*/  STL.64 [R1+0x870], R36 ;  /* 0x0008702401007387 */ /* 0x0003e80000100a00 */
[----:B------:R1:W-:Y:S01]  /*54510*/  STL.64 [R1+0x878], R38 ;  /* 0x0008782601007387 */ /* 0x0003e20000100a00 */
[C---:B------:R-:W-:Y:S06]  /*54520*/  HMMA.1688.F32.TF32 R32, R8.reuse, R120, R32 ;  /* 0x000000780820723c */ /* 0x040fec0000081020 */
[C---:B---3--:R-:W-:Y:S06]  /*54530*/  HMMA.1688.F32.TF32 R28, R8.reuse, R116, R28 ;  /* 0x00000074081c723c */ /* 0x048fec000008101c */
[C---:B------:R-:W-:Y:S11]  /*54540*/  HMMA.1688.F32.TF32 R24, R8.reuse, R20, R24 ;  /* 0x000000140818723c */ /* 0x040ff60000081018 */
        /* <DEDUP_REMOVED lines=18> */
[----:B----4-:R-:W4:Y:S04]  /*54670*/  LDL.LU.64 R44, [R1+0x2a80] ;  /* 0x002a8000012c7983 */ /* 0x010f280000300a00 */
[----:B-1----:R-:W4:Y:S04]  /*54680*/  LDL.LU.64 R46, [R1+0x2a88] ;  /* 0x002a8800012e7983 */ /* 0x002f280000300a00 */
[----:B------:R-:W4:Y:S04]  /*54690*/  LDL.LU.64 R40, [R1+0x2a70] ;  /* 0x002a700001287983 */ /* 0x000f280000300a00 */
[----:B------:R-:W4:Y:S04]  /*546a0*/  LDL.LU.64 R42, [R1+0x2a78] ;  /* 0x002a7800012a7983 */ /* 0x000f280000300a00 */
[----:B------:R-:W4:Y:S04]  /*546b0*/  LDL.LU.64 R36, [R1+0x2a60] ;  /* 0x002a600001247983 */ /* 0x000f280000300a00 */
[----:B------:R-:W4:Y:S04]  /*546c0*/  LDL.LU.64 R38, [R1+0x2a68] ;  /* 0x002a680001267983 */ /* 0x000f280000300a00 */
[----:B---3--:R-:W3:Y:S04]  /*546d0*/  LDL.LU.64 R32, [R1+0x2a50] ;  /* 0x002a500001207983 */ /* 0x008ee80000300a00 */
[----:B--2---:R-:W3:Y:S01]  /*546e0*/  LDL.LU.64 R34, [R1+0x2a58] ;  /* 0x002a580001227983 */ /* 0x004ee20000300a00 */
[----:B------:R-:W-:Y:S03]  /*546f0*/  HMMA.1688.F32.TF32 R12, R8, R16, R12 ;  /* 0x00000010080c723c */ /* 0x000fe6000008100c */
[----:B------:R-:W2:Y:S04]  /*54700*/  LDL.LU.64 R28, [R1+0x2a40] ;  /* 0x002a4000011c7983 */ /* 0x000ea80000300a00 */
[----:B------:R-:W2:Y:S04]  /*54710*/  LDL.LU.64 R30, [R1+0x2a48] ;  /* 0x002a4800011e7983 */ /* 0x000ea80000300a00 */
[----:B------:R-:W2:Y:S04]  /*54720*/  LDL.LU.64 R24, [R1+0x2a30] ;  /* 0x002a300001187983 */ /* 0x000ea80000300a00 */
[----:B------:R-:W2:Y:S09]  /*54730*/  LDL.LU.64 R26, [R1+0x2a38] ;  /* 0x002a3800011a7983 */ /* 0x000eb20000300a00 */
[----:B------:R-:W-:-:S02]  /*54740*/  IMAD.MOV.U32 R224, RZ, RZ, R12 ;  /* 0x000000ffffe07224 */ /* 0x000fc400078e000c */
[----:B------:R-:W-:Y:S02]  /*54750*/  IMAD.MOV.U32 R225, RZ, RZ, R13 ;  /* 0x000000ffffe17224 */ /* 0x000fe400078e000d */
[----:B------:R-:W-:Y:S01]  /*54760*/  IMAD.MOV.U32 R226, RZ, RZ, R14 ;  /* 0x000000ffffe27224 */ /* 0x000fe200078e000e */
[----:B------:R-:W2:Y:S01]  /*54770*/  LDL.LU.64 R12, [R1+0x2a20] ;  /* 0x002a2000010c7983 */ /* 0x000ea20000300a00 */
[----:B------:R-:W-:-:S03]  /*54780*/  IMAD.MOV.U32 R227, RZ, RZ, R15 ;  /* 0x000000ffffe37224 */ /* 0x000fc600078e000f */
[----:B------:R-:W2:Y:S04]  /*54790*/  LDL.LU.64 R14, [R1+0x2a28] ;  /* 0x002a2800010e7983 */ /* 0x000ea80000300a00 */
        /* <DEDUP_REMOVED lines=8> */
[C---:B----4-:R-:W-:Y:S06]  /*54820*/  HMMA.1688.F32.TF32 R44, R8.reuse, R88, R44 ;  /* 0x00000058082c723c */ /* 0x050fec000008102c */
[C---:B------:R-:W-:Y:S01]  /*54830*/  HMMA.1688.F32.TF32 R40, R8.reuse, R84, R40 ;  /* 0x000000540828723c */ /* 0x040fe20000081028 */
[----:B------:R1:W-:Y:S05]  /*54840*/  STL.64 [R1+0x820], R184 ;  /* 0x000820b801007387 */ /* 0x0003ea0000100a00 */
[C---:B------:R-:W-:Y:S01]  /*54850*/  HMMA.1688.F32.TF32 R36, R8.reuse, R80, R36 ;  /* 0x000000500824723c */ /* 0x040fe20000081024 */
[----:B------:R4:W-:Y:S05]  /*54860*/  STL.64 [R1+0x828], R186 ;  /* 0x000828ba01007387 */ /* 0x0009ea0000100a00 */
[C---:B---3--:R-:W-:Y:S01]  /*54870*/  HMMA.1688.F32.TF32 R32, R8.reuse, R76, R32 ;  /* 0x0000004c0820723c */ /* 0x048fe20000081020 */
[----:B------:R3:W-:Y:S05]  /*54880*/  STL.64 [R1+0x810], R180 ;  /* 0x000810b401007387 */ /* 0x0007ea0000100a00 */
[C---:B--2---:R-:W-:Y:S01]  /*54890*/  HMMA.1688.F32.TF32 R28, R8.reuse, R72, R28 ;  /* 0x00000048081c723c */ /* 0x044fe2000008101c */
        /* <DEDUP_REMOVED lines=20> */
[----:B------:R1:W-:Y:S01]  /*549e0*/  STL.64 [R1+0x788], R30 ;  /* 0x0007881e01007387 */ /* 0x0003e20000100a00 */
[C---:B------:R-:W-:Y:S03]  /*549f0*/  HMMA.1688.F32.TF32 R12, R8.reuse, R64, R12 ;  /* 0x00000040080c723c */ /* 0x040fe6000008100c */
[----:B----4-:R-:W4:Y:S04]  /*54a00*/  LDL.LU.64 R186, [R1+0x2a18] ;  /* 0x002a180001ba7983 */ /* 0x010f280000300a00 */
[----:B------:R1:W-:Y:S04]  /*54a10*/  STL.64 [R1+0x770], R24 ;  /* 0x0007701801007387 */ /* 0x0003e80000100a00 */
[----:B------:R1:W-:Y:S04]  /*54a20*/  STL.64 [R1+0x778], R26 ;  /* 0x0007781a01007387 */ /* 0x0003e80000100a00 */
[----:B---3--:R-:W3:Y:S04]  /*54a30*/  LDL.LU.64 R180, [R1+0x2a90] ;  /* 0x002a900001b47983 */ /* 0x008ee80000300a00 */
[----:B--2---:R-:W3:Y:S04]  /*54a40*/  LDL.LU.64 R182, [R1+0x2a98] ;  /* 0x002a980001b67983 */ /* 0x004ee80000300a00 */
        /* <DEDUP_REMOVED lines=24> */
[C---:B----4-:R-:W-:Y:S06]  /*54bd0*/  HMMA.1688.F32.TF32 R184, R8.reuse, R60, R184 ;  /* 0x0000003c08b8723c */ /* 0x050fec00000810b8 */
[----:B---3--:R-:W-:Y:S01]  /*54be0*/  HMMA.1688.F32.TF32 R180, R8, R240, R180 ;  /* 0x000000f008b4723c */ /* 0x008fe200000810b4 */
[----:B------:R-:W-:Y:S04]  /*54bf0*/  LDS R8, [R234+UR10+0x300] ;  /* 0x0003000aea087984 */ /* 0x000fe80008000800 */
[----:B------:R-:W-:-:S12]  /*54c00*/  LDS R10, [R234+UR10+0x1300] ;  /* 0x0013000aea0a7984 */ /* 0x000fd80008000800 */
[----:B------:R-:W-:Y:S04]  /*54c10*/  STL.64 [R1+0x750], R184 ;  /* 0x000750b801007387 */ /* 0x000fe80000100a00 */
[----:B------:R-:W-:Y:S04]  /*54c20*/  STL.64 [R1+0x758], R186 ;  /* 0x000758ba01007387 */ /* 0x000fe80000100a00 */
[----:B------:R-:W-:Y:S04]  /*54c30*/  LDS R9, [R235+UR10+0x300] ;  /* 0x0003000aeb097984 */ /* 0x000fe80008000800 */
[----:B------:R-:W1:Y:S04]  /*54c40*/  LDS R11, [R235+UR10+0x1300] ;  /* 0x0013000aeb0b7984 */ /* 0x000e680008000800 */
[----:B------:R-:W-:Y:S04]  /*54c50*/  STL.64 [R1+0x200], R180 ;  /* 0x000200b401007387 */ /* 0x000fe80000100a00 */
[----:B------:R3:W-:Y:S04]  /*54c60*/  STL.64 [R1+0x208], R182 ;  /* 0x000208b601007387 */ /* 0x0007e80000100a00 */
[----:B------:R-:W-:Y:S04]  /*54c70*/  LDS R234, [R234+UR10+0x1380] ;  /* 0x0013800aeaea7984 */ /* 0x000fe80008000800 */
[----:B------:R-:W-:Y:S01]  /*54c80*/  LDS R235, [R235+UR10+0x1380] ;  /* 0x0013800aebeb7984 */ /* 0x000fe20008000800 */
        /* <DEDUP_REMOVED lines=62> */
[----:B------:R-:W2:Y:S01]  /*55070*/  LDL.LU.64 R26, [R1+0x1d18] ;  /* 0x001d1800011a7983 */ /* 0x000ea20000300a00 */
[C---:B------:R-:W-:Y:S03]  /*55080*/  HMMA.1688.F32.TF32 R244, R4.reuse, R148, R12 ;  /* 0x0000009404f4723c */ /* 0x040fe6000008100c */
[----:B------:R-:W2:Y:S04]  /*55090*/  LDL.LU.64 R12, [R1+0x1d00] ;  /* 0x001d0000010c7983 */ /* 0x000ea80000300a00 */
[----:B------:R-:W2:Y:S01]  /*550a0*/  LDL.LU.64 R14, [R1+0x1d08] ;  /* 0x001d0800010e7983 */ /* 0x000ea20000300a00 */
[C---:B------:R-:W-:Y:S06]  /*550b0*/  HMMA.1688.F32.TF32 R236, R4.reuse, R144, R236 ;  /* 0x0000009004ec723c */ /* 0x040fec00000810ec */
[C---:B------:R-:W-:Y:S06]  /*550c0*/  HMMA.1688.F32.TF32 R224, R4.reuse, R120, R224 ;  /* 0x0000007804e0723c */ /* 0x040fec00000810e0 */
[C---:B------:R-:W-:Y:S06]  /*550d0*/  HMMA.1688.F32.TF32 R184, R4.reuse, R116, R184 ;  /* 0x0000007404b8723c */ /* 0x040fec00000810b8 */
[C---:B---3--:R-:W-:Y:S06]  /*550e0*/  HMMA.1688.F32.TF32 R180, R4.reuse, R20, R180 ;  /* 0x0000001404b4723c */ /* 0x048fec00000810b4 */
[C---:B----4-:R-:W-:Y:S06]  /*550f0*/  HMMA.1688.F32.TF32 R176, R4.reuse, R16, R176 ;  /* 0x0000001004b0723c */ /* 0x050fec00000810b0 */
        /* <DEDUP_REMOVED lines=9> */
[C---:B--2---:R-:W-:Y:S01]  /*55190*/  HMMA.1688.F32.TF32 R36, R4.reuse, R92, R36 ;  /* 0x0000005c0424723c */ /* 0x044fe20000081024 */
[----:B------:R-:W-:Y:S05]  /*551a0*/  STL.64 [R1+0x670], R224 ;  /* 0x000670e001007387 */ /* 0x000fea0000100a00 */
[C---:B------:R-:W-:Y:S01]  /*551b0*/  HMMA.1688.F32.TF32 R32, R4.reuse, R88, R32 ;  /* 0x000000580420723c */ /* 0x040fe20000081020 */
[----:B------:R-:W-:Y:S04]  /*551c0*/  STL.64 [R1+0x678], R226 ;  /* 0x000678e201007387 */ /* 0x000fe80000100a00 */
        /* <DEDUP_REMOVED lines=22> */
[----:B-1----:R-:W4:Y:S04]  /*55330*/  LDL.LU.64 R184, [R1+0x1cf0] ;  /* 0x001cf00001b87983 */ /* 0x002f280000300a00 */
[----:B------:R-:W-:Y:S04]  /*55340*/  STL.64 [R1+0x5c0], R28 ;  /* 0x0005c01c01007387 */ /* 0x000fe80000100a00 */
[----:B------:R-:W-:Y:S04]  /*55350*/  STL.64 [R1+0x5c8], R30 ;  /* 0x0005c81e01007387 */ /* 0x000fe80000100a00 */
[----:B--2---:R-:W2:Y:S04]  /*55360*/  LDL.LU.64 R186, [R1+0x1cf8] ;  /* 0x001cf80001ba7983 */ /* 0x004ea80000300a00 */
[----:B------:R-:W-:Y:S04]  /*55370*/  STL.64 [R1+0x5b0], R24 ;  /* 0x0005b01801007387 */ /* 0x000fe80000100a00 */
[----:B------:R-:W-:Y:S04]  /*55380*/  STL.64 [R1+0x5b8], R26 ;  /* 0x0005b81a01007387 */ /* 0x000fe80000100a00 */
        /* <DEDUP_REMOVED lines=10> */
[----:B-1----:R-:W3:Y:S04]  /*55430*/  LDL.LU.64 R12, [R1+0x1cb0] ;  /* 0x001cb000010c7983 */ /* 0x002ee80000300a00 */
        /* <DEDUP_REMOVED lines=26> */
[----:B----4-:R-:W-:Y:S11]  /*555e0*/  HMMA.1688.F32.TF32 R4, R4, R240, R12 ;  /* 0x000000f00404723c */ /* 0x010ff6000008100c */
[----:B------:R-:W-:Y:S04]  /*555f0*/  STL.64 [R1+0x570], R176 ;  /* 0x000570b001007387 */ /* 0x000fe80000100a00 */
[----:B------:R-:W-:Y:S04]  /*55600*/  STL.64 [R1+0x578], R178 ;  /* 0x000578b201007387 */ /* 0x000fe80000100a00 */
[----:B------:R-:W2:Y:S04]  /*55610*/  LDL.LU.64 R12, [R1+0x2cb0] ;  /* 0x002cb000010c7983 */ /* 0x000ea80000300a00 */
[----:B------:R-:W-:Y:S04]  /*55620*/  STL.64 [R1+0x560], R56 ;  /* 0x0005603801007387 */ /* 0x000fe80000100a00 */
[----:B------:R-:W-:Y:S04]  /*55630*/  STL.64 [R1+0x568], R58 ;  /* 0x0005683a01007387 */ /* 0x000fe80000100a00 */
[----:B------:R-:W2:Y:S04]  /*55640*/  LDL.LU.64 R14, [R1+0x2cb8] ;  /* 0x002cb800010e7983 */ /* 0x000ea80000300a00 */
[----:B------:R-:W-:Y:S04]  /*55650*/  STL.64 [R1+0x1f0], R4 ;  /* 0x0001f00401007387 */ /* 0x000fe80000100a00 */
[----:B------:R1:W-:Y:S01]  /*55660*/  STL.64 [R1+0x1f8], R6 ;  /* 0x0001f80601007387 */ /* 0x0003e20000100a00 */
[C---:B------:R-:W-:Y:S06]  /*55670*/  HMMA.1688.F32.TF32 R48, R8.reuse, R136, R48 ;  /* 0x000000880830723c */ /* 0x040fec0000081030 */
[C---:B-1----:R-:W-:Y:S01]  /*55680*/  HMMA.1688.F32.TF32 R4, R8.reuse, R140, R52 ;  /* 0x0000008c0804723c */ /* 0x042fe20000081034 */
[----:B------:R-:W-:Y:S04]  /*55690*/  LDS R52, [R0+UR10+0x380] ;  /* 0x0003800a00347984 */ /* 0x000fe80008000800 */
[----:B------:R-:W-:Y:S01]  /*556a0*/  LDS R54, [R0+UR10+0x1380] ;  /* 0x0013800a00367984 */ /* 0x000fe20008000800 */
[C---:B------:R-:W-:Y:S03]  /*556b0*/  HMMA.1688.F32.TF32 R44, R8.reuse, R132, R44 ;  /* 0x00000084082c723c */ /* 0x040fe6000008102c */
[----:B------:R-:W-:Y:S03]  /*556c0*/  LDS R53, [R252+UR10+0x380] ;  /* 0x0003800afc357984 */ /* 0x000fe60008000800 */
[C---:B------:R-:W-:Y:S01]  /*556d0*/  HMMA.1688.F32.TF32 R40, R8.reuse, R128, R40 ;  /* 0x000000800828723c */ /* 0x040fe20000081028 */
[----:B------:R-:W1:Y:S05]  /*556e0*/  LDS R55, [R252+UR10+0x1380] ;  /* 0x0013800afc377984 */ /* 0x000e6a0008000800 */
[C---:B------:R-:W-:Y:S06]  /*556f0*/  HMMA.1688.F32.TF32 R36, R8.reuse, R124, R36 ;  /* 0x0000007c0824723c */ /* 0x040fec0000081024 */
[C---:B------:R-:W-:Y:S06]  /*55700*/  HMMA.1688.F32.TF32 R32, R8.reuse, R172, R32 ;  /* 0x000000ac0820723c */ /* 0x040fec0000081020 */
[C---:B------:R-:W-:Y:S01]  /*55710*/  HMMA.1688.F32.TF32 R28, R8.reuse, R168, R28 ;  /* 0x000000a8081c723c */ /* 0x040fe2000008101c */
[----:B------:R3:W-:Y:S05]  /*55720*/  STL.64 [R1+0x1e0], R4 ;  /* 0x0001e00401007387 */ /* 0x0007ea0000100a00 */
[C---:B------:R-:W-:Y:S01]  /*55730*/  HMMA.1688.F32.TF32 R24, R8.reuse, R164, R24 ;  /* 0x000000a40818723c */ /* 0x040fe20000081018 */
[----:B------:R4:W-:Y:S04]  /*55740*/  STL.64 [R1+0x1e8], R6 ;  /* 0x0001e80601007387 */ /* 0x0009e80000100a00 */
[----:B---3--:R-:W3:Y:S04]  /*55750*/  LDL.LU.64 R4, [R1+0x2ca0] ;  /* 0x002ca00001047983 */ /* 0x008ee80000300a00 */
[----:B------:R-:W-:Y:S04]  /*55760*/  STL.64 [R1+0x1d0], R48 ;  /* 0x0001d03001007387 */ /* 0x000fe80000100a00 */
[----:B------:R-:W-:Y:S04]  /*55770*/  STL.64 [R1+0x1d8], R50 ;  /* 0x0001d83201007387 */ /* 0x000fe80000100a00 */
[----:B----4-:R-:W3:Y:S04]  /*55780*/  LDL.LU.64 R6, [R1+0x2ca8] ;  /* 0x002ca80001067983 */ /* 0x010ee80000300a00 */
        /* <DEDUP_REMOVED lines=12> */
[----:B------:R1:W-:Y:S04]  /*55850*/  STL.64 [R1+0x170], R24 ;  /* 0x0001701801007387 */ /* 0x0003e80000100a00 */
[----:B------:R1:W-:Y:S04]  /*55860*/  STL.64 [R1+0x178], R26 ;  /* 0x0001781a01007387 */ /* 0x0003e80000100a00 */
[----:B------:R-:W4:Y:S04]  /*55870*/  LDL.LU.64 R176, [R1+0x2df0] ;  /* 0x002df00001b07983 */ /* 0x000f280000300a00 */
[----:B------:R-:W4:Y:S04]  /*55880*/  LDL.LU.64 R178, [R1+0x2df8] ;  /* 0x002df80001b27983 */ /* 0x000f280000300a00 */
[----:B-1----:R-:W4:Y:S04]  /*55890*/  LDL.LU.64 R24, [R1+0x2de0] ;  /* 0x002de00001187983 */ /* 0x002f280000300a00 */
[----:B------:R-:W4:Y:S01]  /*558a0*/  LDL.LU.64 R26, [R1+0x2de8] ;  /* 0x002de800011a7983 */ /* 0x000f220000300a00 */
[----:B--2---:R-:W-:-:S15]  /*558b0*/  HMMA.1688.F32.TF32 R12, R8, R160, R12 ;  /* 0x000000a0080c723c */ /* 0x004fde000008100c */
[----:B------:R-:W-:-:S08]  /*558c0*/  NOP ;  /* 0x0000000000007918 */ /* 0x000fd00000000000 */
[----:B------:R1:W-:Y:S01]  /*558d0*/  STL.64 [R1+0x160], R12 ;  /* 0x0001600c01007387 */ /* 0x0003e20000100a00 */
[----:B------:R-:W-:Y:S02]  /*558e0*/  IMAD.MOV.U32 R3, RZ, RZ, R14 ;  /* 0x000000ffff037224 */ /* 0x000fe400078e000e */
[----:B------:R-:W-:Y:S01]  /*558f0*/  IMAD.MOV.U32 R2, RZ, RZ, R15 ;  /* 0x000000ffff027224 */ /* 0x000fe200078e000f */
[----:B-1----:R-:W2:Y:S04]  /*55900*/  LDL.LU.64 R12, [R1+0x2dd0] ;  /* 0x002dd000010c7983 */ /* 0x002ea80000300a00 */
        /* <DEDUP_REMOVED lines=12> */
[----:B------:R-:W2:Y:S01]  /*559d0*/  LDL.LU.64 R34, [R1+0x2d78] ;  /* 0x002d780001227983 */ /* 0x000ea20000300a00 */
[C---:B---3--:R-:W-:Y:S03]  /*559e0*/  HMMA.1688.F32.TF32 R4, R8.reuse, R156, R4 ;  /* 0x0000009c0804723c */ /* 0x048fe60000081004 */
[----:B------:R-:W3:Y:S04]  /*559f0*/  LDL.LU.64 R28, [R1+0x2d60] ;  /* 0x002d6000011c7983 */ /* 0x000ee80000300a00 */
[----:B------:R-:W3:Y:S01]  /*55a00*/  LDL.LU.64 R30, [R1+0x2d68] ;  /* 0x002d6800011e7983 */ /* 0x000ee20000300a00 */
[C---:B----4-:R-:W-:Y:S06]  /*55a10*/  HMMA.1688.F32.TF32 R180, R8.reuse, R152, R180 ;  /* 0x0000009808b4723c */ /* 0x050fec00000810b4 */
[C---:B------:R-:W-:Y:S09]  /*55a20*/  HMMA.1688.F32.TF32 R176, R8.reuse, R148, R176 ;  /* 0x0000009408b0723c */ /* 0x040ff200000810b0 */
[----:B------:R-:W-:Y:S04]  /*55a30*/  STL [R1+0x659c], R4 ;  /* 0x00659c0401007387 */ /* 0x000fe80000100800 */
[----:B------:R-:W-:Y:S04]  /*55a40*/  STL [R1+0x6598], R5 ;  /* 0x0065980501007387 */ /* 0x000fe80000100800 */
[----:B------:R-:W-:Y:S04]  /*55a50*/  STL [R1+0x6594], R6 ;  /* 0x0065940601007387 */ /* 0x000fe80000100800 */
[----:B------:R1:W-:Y:S04]  /*55a60*/  STL [R1+0x6590], R7 ;  /* 0x0065900701007387 */ /* 0x0003e80000100800 */
[----:B------:R-:W-:Y:S04]  /*55a70*/  STL.64 [R1+0x550], R180 ;  /* 0x000550b401007387 */ /* 0x000fe80000100a00 */
[----:B------:R-:W-:Y:S01]  /*55a80*/  STL.64 [R1+0x558], R182 ;  /* 0x000558b601007387 */ /* 0x000fe20000100a00 */
[C---:B-1----:R-:W-:Y:S03]  /*55a90*/  HMMA.1688.F32.TF32 R4, R8.reuse, R144, R24 ;  /* 0x000000900804723c */ /* 0x042fe60000081018 */
[----:B------:R-:W4:Y:S04]  /*55aa0*/  LDL.LU.64 R24, [R1+0x2d50] ;  /* 0x002d500001187983 */ /* 0x000f280000300a00 */
[----:B------:R-:W-:Y:S04]  /*55ab0*/  STL.64 [R1+0x540], R176 ;  /* 0x000540b001007387 */ /* 0x000fe80000100a00 */
[----:B------:R-:W-:Y:S04]  /*55ac0*/  STL.64 [R1+0x548], R178 ;  /* 0x000548b201007387 */ /* 0x000fe80000100a00 */
[----:B------:R-:W4:Y:S08]  /*55ad0*/  LDL.LU.64 R26, [R1+0x2d58] ;  /* 0x002d5800011a7983 */ /* 0x000f300000300a00 */
[----:B------:R-:W-:Y:S04]  /*55ae0*/  STL.64 [R1+0x530], R4 ;  /* 0x0005300401007387 */ /* 0x000fe80000100a00 */
[----:B------:R2:W-:Y:S02]  /*55af0*/  STL.64 [R1+0x538], R6 ;  /* 0x0005380601007387 */ /* 0x0005e40000100a00 */
[C---:B--2---:R-:W-:Y:S02]  /*55b00*/  HMMA.1688.F32.TF32 R4, R8.reuse, R120, R12 ;  /* 0x000000780804723c */ /* 0x044fe4000008100c */
[----:B------:R-:W2:Y:S04]  /*55b10*/  LDL.LU.64 R12, [R1+0x2d40] ;  /* 0x002d4000010c7983 */ /* 0x000ea80000300a00 */
[----:B------:R-:W2:Y:S01]  /*55b20*/  LDL.LU.64 R14, [R1+0x2d48] ;  /* 0x002d4800010e7983 */ /* 0x000ea20000300a00 */
[C---:B------:R-:W-:Y:S06]  /*55b30*/  HMMA.1688.F32.TF32 R56, R8.reuse, R116, R56 ;  /* 0x000000740838723c */ /* 0x040fec0000081038 */
[C---:B------:R-:W-:Y:S10]  /*55b40*/  HMMA.1688.F32.TF32 R48, R8.reuse, R20, R48 ;  /* 0x000000140830723c */ /* 0x040ff40000081030 */
[----:B------:R-:W-:Y:S04]  /*55b50*/  STL.64 [R1+0x520], R4 ;  /* 0x0005200401007387 */ /* 0x000fe80000100a00 */
[----:B------:R1:W-:Y:S02]  /*55b60*/  STL.64 [R1+0x528], R6 ;  /* 0x0005280601007387 */ /* 0x0003e40000100a00 */
[C---:B-1----:R-:W-:Y:S02]  /*55b70*/  HMMA.1688.F32.TF32 R4, R8.reuse, R16, R44 ;  /* 0x000000100804723c */ /* 0x042fe4000008102c */
[----:B------:R-:W-:Y:S04]  /*55b80*/  STL.64 [R1+0x510], R56 ;  /* 0x0005103801007387 */ /* 0x000fe80000100a00 */
[----:B------:R-:W-:Y:S01]  /*55b90*/  STL.64 [R1+0x518], R58 ;  /* 0x0005183a01007387 */ /* 0x000fe20000100a00 */
[C---:B------:R-:W-:Y:S03]  /*55ba0*/  HMMA.1688.F32.TF32 R40, R8.reuse, R112, R40 ;  /* 0x000000700828723c */ /* 0x040fe60000081028 */
[----:B------:R-:W-:Y:S04]  /*55bb0*/  STL.64 [R1+0x500], R48 ;  /* 0x0005003001007387 */ /* 0x000fe80000100a00 */
[----:B------:R-:W-:Y:S01]  /*55bc0*/  STL.64 [R1+0x508], R50 ;  /* 0x0005083201007387 */ /* 0x000fe20000100a00 */
[C---:B------:R-:W-:Y:S08]  /*55bd0*/  HMMA.1688.F32.TF32 R36, R8.reuse, R108, R36 ;  /* 0x0000006c0824723c */ /* 0x040ff00000081024 */
[----:B------:R-:W-:Y:S04]  /*55be0*/  STL.64 [R1+0x4f0], R4 ;  /* 0x0004f00401007387 */ /* 0x000fe80000100a00 */
[----:B------:R1:W-:Y:S02]  /*55bf0*/  STL.64 [R1+0x4f8], R6 ;  /* 0x0004f80601007387 */ /* 0x0003e40000100a00 */
[----:B-1----:R-:W-:Y:S02]  /*55c00*/  HMMA.1688.F32.TF32 R4, R8, R104, R32 ;  /* 0x000000680804723c */ /* 0x002fe40000081020 */
[----:B------:R-:W-:Y:S04]  /*55c10*/  STL.64 [R1+0x4e0], R40 ;  /* 0x0004e02801007387 */ /* 0x000fe80000100a00 */
[----:B------:R-:W-:-:S15]  /*55c20*/  STL.64 [R1+0x4e8], R42 ;  /* 0x0004e82a01007387 */ /* 0x000fde0000100a00 */
[----:B------:R-:W-:-:S02]  /*55c30*/  NOP ;  /* 0x0000000000007918 */ /* 0x000fc40000000000 */
[----:B------:R1:W-:Y:S04]  /*55c40*/  STL.64 [R1+0x4c0], R4 ;  /* 0x0004c00401007387 */ /* 0x0003e80000100a00 */
[----:B------:R-:W-:Y:S04]  /*55c50*/  STL.64 [R1+0x4d0], R36 ;  /* 0x0004d02401007387 */ /* 0x000fe80000100a00 */
[----:B------:R-:W-:Y:S01]  /*55c60*/  STL.64 [R1+0x4d8], R38 ;  /* 0x0004d82601007387 */ /* 0x000fe20000100a00 */
[----:B-1----:R-:W-:-:S03]  /*55c70*/  IMAD.MOV.U32 R4, RZ, RZ, R7 ;  /* 0x000000ffff047224 */ /* 0x002fc600078e0007 */
[----:B------:R-:W-:Y:S04]  /*55c80*/  STL [R1+0x4c8], R6 ;  /* 0x0004c80601007387 */ /* 0x000fe80000100800 */
[----:B------:R3:W-:Y:S04]  /*55c90*/  STL [R1+0x65a0], R4 ;  /* 0x0065a00401007387 */ /* 0x0007e80000100800 */
[----:B------:R-:W2:Y:S04]  /*55ca0*/  LDL.LU.64 R48, [R1+0x2e80] ;  /* 0x002e800001307983 */ /* 0x000ea80000300a00 */
[----:B------:R-:W2:Y:S01]  /*55cb0*/  LDL.LU.64 R50, [R1+0x2e88] ;  /* 0x002e880001327983 */ /* 0x000ea20000300a00 */
[----:B---3--:R-:W-:-:S15]  /*55cc0*/  HMMA.1688.F32.TF32 R4, R8, R100, R28 ;  /* 0x000000640804723c */ /* 0x008fde000008101c */
[----:B------:R-:W-:-:S08]  /*55cd0*/  NOP ;  /* 0x0000000000007918 */ /* 0x000fd00000000000 */
[----:B------:R-:W-:Y:S04]  /*55ce0*/  STL.64 [R1+0x4b0], R4 ;  /* 0x0004b00401007387 */ /* 0x000fe80000100a00 */
[----:B------:R4:W-:Y:S04]  /*55cf0*/  STL.64 [R1+0x4b8], R6 ;  /* 0x0004b80601007387 */ /* 0x0009e80000100a00 */
[----:B------:R-:W3:Y:S04]  /*55d00*/  LDL.LU.64 R44, [R1+0x2e70] ;  /* 0x002e7000012c7983 */ /* 0x000ee80000300a00 */
[----:B------:R-:W3:Y:S01]  /*55d10*/  LDL.LU.64 R46, [R1+0x2e78] ;  /* 0x002e7800012e7983 */ /* 0x000ee20000300a00 */
[----:B----4-:R-:W-:-:S15]  /*55d20*/  HMMA.1688.F32.TF32 R4, R8, R96, R24 ;  /* 0x000000600804723c */ /* 0x010fde0000081018 */
[----:B------:R-:W-:-:S08]  /*55d30*/  NOP ;  /* 0x0000000000007918 */ /* 0x000fd00000000000 */
[----:B------:R1:W-:Y:S04]  /*55d40*/  STL.64 [R1+0x4a0], R4 ;  /* 0x0004a00401007387 */ /* 0x0003e80000100a00 */
[----:B------:R-:W-:Y:S01]  /*55d50*/  STL [R1+0x4a8], R6 ;  /* 0x0004a80601007387 */ /* 0x000fe20000100800 */
[----:B-1----:R-:W-:-:S05]  /*55d60*/  IMAD.MOV.U32 R4, RZ, RZ, R7 ;  /* 0x000000ffff047224 */ /* 0x002fca00078e0007 */
[----:B------:R2:W-:Y:S04]  /*55d70*/  STL [R1+0x65a4], R4 ;  /* 0x0065a40401007387 */ /* 0x0005e80000100800 */
[----:B------:R-:W4:Y:S04]  /*55d80*/  LDL.LU.64 R24, [R1+0x2e60] ;  /* 0x002e600001187983 */ /* 0x000f280000300a00 */
[----:B------:R-:W4:Y:S01]  /*55d90*/  LDL.LU.64 R26, [R1+0x2e68] ;  /* 0x002e6800011a7983 */ /* 0x000f220000300a00 */
[----:B--2---:R-:W-:-:S15]  /*55da0*/  HMMA.1688.F32.TF32 R4, R8, R92, R12 ;  /* 0x0000005c0804723c */ /* 0x004fde000008100c */
[----:B------:R-:W-:-:S08]  /*55db0*/  NOP ;  /* 0x0000000000007918 */ /* 0x000fd00000000000 */
[----:B------:R-:W-:Y:S04]  /*55dc0*/  STL.64 [R1+0x490], R4 ;  /* 0x0004900401007387 */ /* 0x000fe80000100a00 */
        /* <DEDUP_REMOVED lines=11> */
[C---:B------:R-:W-:Y:S06]  /*55e80*/  HMMA.1688.F32.TF32 R48, R8.reuse, R88, R48 ;  /* 0x000000580830723c */ /* 0x040fec0000081030 */
[----:B---3--:R-:W-:-:S15]  /*55e90*/  HMMA.1688.F32.TF32 R44, R8, R84, R44 ;  /* 0x00000054082c723c */ /* 0x008fde000008102c */
[----:B------:R-:W-:-:S03]  /*55ea0*/  NOP ;  /* 0x0000000000007918 */ /* 0x000fc60000000000 */
[----:B-1----:R-:W-:Y:S02]  /*55eb0*/  IMAD.MOV.U32 R7, RZ, RZ, R50 ;  /* 0x000000ffff077224 */ /* 0x002fe400078e0032 */
[----:B------:R-:W-:Y:S02]  /*55ec0*/  IMAD.MOV.U32 R6, RZ, RZ, R49 ;  /* 0x000000ffff067224 */ /* 0x000fe400078e0031 */
[----:B------:R-:W-:Y:S01]  /*55ed0*/  IMAD.MOV.U32 R5, RZ, RZ, R48 ;  /* 0x000000ffff057224 */ /* 0x000fe200078e0030 */
[----:B------:R-:W-:Y:S04]  /*55ee0*/  STL [R1+0x48c], R51 ;  /* 0x00048c3301007387 */ /* 0x000fe80000100800 */
[----:B------:R1:W-:Y:S04]  /*55ef0*/  STL [R1+0x65b0], R7 ;  /* 0x0065b00701007387 */ /* 0x0003e80000100800 */
[----:B------:R3:W-:Y:S04]  /*55f00*/  STL [R1+0x65ac], R6 ;  /* 0x0065ac0601007387 */ /* 0x0007e80000100800 */
[----:B------:R3:W-:Y:S01]  /*55f10*/  STL [R1+0x65a8], R5 ;  /* 0x0065a80501007387 */ /* 0x0007e20000100800 */
[----:B------:R-:W-:-:S03]  /*55f20*/  IMAD.MOV.U32 R4, RZ, RZ, R47 ;  /* 0x000000ffff047224 */ /* 0x000fc600078e002f */
[----:B------:R-:W-:Y:S04]  /*55f30*/  STL.64 [R1+0x470], R44 ;  /* 0x0004702c01007387 */ /* 0x000fe80000100a00 */
[----:B------:R-:W-:Y:S01]  /*55f40*/  STL [R1+0x478], R46 ;  /* 0x0004782e01007387 */ /* 0x000fe20000100800 */
[----:B----4-:R-:W-:Y:S03]  /*55f50*/  HMMA.1688.F32.TF32 R24, R8, R80, R24 ;  /* 0x000000500818723c */ /* 0x010fe60000081018 */
[----:B------:R-:W-:-:S15]  /*55f60*/  STL [R1+0x65b4], R4 ;  /* 0x0065b40401007387 */ /* 0x000fde0000100800 */
[----:B------:R-:W-:-:S05]  /*55f70*/  NOP ;  /* 0x0000000000007918 */ /* 0x000fca0000000000 */
[----:B------:R4:W-:Y:S01]  /*55f80*/  STL [R1+0x460], R24 ;  /* 0x0004601801007387 */ /* 0x0009e20000100800 */
[----:B-1----:R-:W-:Y:S02]  /*55f90*/  IMAD.MOV.U32 R7, RZ, RZ, R25 ;  /* 0x000000ffff077224 */ /* 0x002fe400078e0019 */
[----:B---3--:R-:W-:Y:S02]  /*55fa0*/  IMAD.MOV.U32 R6, RZ, RZ, R26 ;  /* 0x000000ffff067224 */ /* 0x008fe400078e001a */
[----:B------:R-:W-:Y:S01]  /*55fb0*/  IMAD.MOV.U32 R5, RZ, RZ, R27 ;  /* 0x000000ffff057224 */ /* 0x000fe200078e001b */
[----:B----4-:R-:W3:Y:S04]  /*55fc0*/  LDL.LU.64 R24, [R1+0x3200] ;  /* 0x0032000001187983 */ /* 0x010ee80000300a00 */
[----:B------:R-:W3:Y:S01]  /*55fd0*/  LDL.LU.64 R26, [R1+0x3208] ;  /* 0x00320800011a7983 */ /* 0x000ee20000300a00 */
[----:B--2---:R-:W-:-:S15]  /*55fe0*/  HMMA.1688.F32.TF32 R40, R8, R76, R40 ;  /* 0x0000004c0828723c */ /* 0x004fde0000081028 */
[----:B------:R-:W-:-:S09]  /*55ff0*/  NOP ;  /* 0x0000000000007918 */ /* 0x000fd20000000000 */
[----:B------:R-:W-:Y:S01]  /*56000*/  IMAD.MOV.U32 R4, RZ, RZ, R43 ;  /* 0x000000ffff047224 */ /* 0x000fe200078e002b */
[----:B------:R-:W-:Y:S04]  /*56010*/  STL.64 [R1+0x450], R40 ;  /* 0x0004502801007387 */ /* 0x000fe80000100a00 */
[----:B------:R-:W-:Y:S04]  /*56020*/  STL [R1+0x458], R42 ;  /* 0x0004582a01007387 */ /* 0x000fe80000100800 */
[----:B------:R-:W-:Y:S04]  /*56030*/  STL.64 [R1+0x65c0], R6 ;  /* 0x0065c00601007387 */ /* 0x000fe80000100a00 */
[----:B------:R1:W-:Y:S02]  /*56040*/  STL.64 [R1+0x65b8], R4 ;  /* 0x0065b80401007387 */ /* 0x0003e40000100a00 */
[C---:B-1----:R-:W-:Y:S06]  /*56050*/  HMMA.1688.F32.TF32 R4, R8.reuse, R72, R36 ;  /* 0x000000480804723c */ /* 0x042fec0000081024 */
[C---:B------:R-:W-:Y:S06]  /*56060*/  HMMA.1688.F32.TF32 R32, R8.reuse, R68, R32 ;  /* 0x000000440820723c */ /* 0x040fec0000081020 */
[C---:B------:R-:W-:Y:S11]  /*56070*/  HMMA.1688.F32.TF32 R28, R8.reuse, R64, R28 ;  /* 0x00000040081c723c */ /* 0x040ff6000008101c */
[----:B------:R-:W-:Y:S04]  /*56080*/  STL.64 [R1+0x440], R4 ;  /* 0x0004400401007387 */ /* 0x000fe80000100a00 */
[----:B------:R1:W-:Y:S02]  /*56090*/  STL.64 [R1+0x448], R6 ;  /* 0x0004480601007387 */ /* 0x0003e40000100a00 */
[C---:B-1----:R-:W-:Y:S02]  /*560a0*/  HMMA.1688.F32.TF32 R4, R8.reuse, R60, R12 ;  /* 0x0000003c0804723c */ /* 0x042fe4000008100c */
        /* <DEDUP_REMOVED lines=20> */
[----:B------:R-:W-:Y:S04]  /*561f0*/  STL [R1+0x656c], R8 ;  /* 0x00656c0801007387 */ /* 0x000fe80000100800 */
[----:B------:R1:W-:Y:S04]  /*56200*/  STL [R1+0x6568], R9 ;  /* 0x0065680901007387 */ /* 0x0003e80000100800 */
[----:B------:R-:W-:Y:S04]  /*56210*/  STL [R1+0x6564], R10 ;  /* 0x0065640a01007387 */ /* 0x000fe80000100800 */
[----:B------:R3:W-:Y:S04]  /*56220*/  STL [R1+0x6560], R11 ;  /* 0x0065600b01007387 */ /* 0x0007e80000100800 */
        /* <DEDUP_REMOVED lines=14> */
[C---:B--2---:R-:W-:Y:S06]  /*56310*/  HMMA.1688.F32.TF32 R184, R52.reuse, R140, R180 ;  /* 0x0000008c34b8723c */ /* 0x044fec00000810b4 */
[C---:B------:R-:W-:Y:S06]  /*56320*/  HMMA.1688.F32.TF32 R180, R52.reuse, R136, R176 ;  /* 0x0000008834b4723c */ /* 0x040fec00000810b0 */
[C---:B------:R-:W-:Y:S06]  /*56330*/  HMMA.1688.F32.TF32 R176, R52.reuse, R132, R56 ;  /* 0x0000008434b0723c */ /* 0x040fec0000081038 */
[C---:B------:R-:W-:Y:S06]  /*56340*/  HMMA.1688.F32.TF32 R56, R52.reuse, R128, R48 ;  /* 0x000000803438723c */ /* 0x040fec0000081030 */
[C---:B------:R-:W-:Y:S06]  /*56350*/  HMMA.1688.F32.TF32 R48, R52.reuse, R124, R12 ;  /* 0x0000007c3430723c */ /* 0x040fec000008100c */
        /* <DEDUP_REMOVED lines=15> */
[----:B-1----:R-:W2:Y:S04]  /*56450*/  LDL.LU.64 R4, [R1+0x1d60] ;  /* 0x001d600001047983 */ /* 0x002ea80000300a00 */
[----:B----4-:R-:W4:Y:S01]  /*56460*/  LDL.LU.64 R6, [R1+0x1d68] ;  /* 0x001d680001067983 */ /* 0x010f220000300a00 */
[C---:B------:R-:W-:Y:S06]  /*56470*/  HMMA.1688.F32.TF32 R48, R52.reuse, R168, R44 ;  /* 0x000000a83430723c */ /* 0x040fec000008102c */
[C---:B------:R-:W-:Y:S06]  /*56480*/  HMMA.1688.F32.TF32 R44, R52.reuse, R164, R40 ;  /* 0x000000a4342c723c */ /* 0x040fec0000081028 */
[C---:B------:R-:W-:Y:S06]  /*56490*/  HMMA.1688.F32.TF32 R40, R52.reuse, R160, R36 ;  /* 0x000000a03428723c */ /* 0x040fec0000081024 */
[C---:B------:R-:W-:Y:S06]  /*564a0*/  HMMA.1688.F32.TF32 R36, R52.reuse, R156, R32 ;  /* 0x0000009c3424723c */ /* 0x040fec0000081020 */
[C---:B------:R-:W-:Y:S06]  /*564b0*/  HMMA.1688.F32.TF32 R32, R52.reuse, R152, R28 ;  /* 0x000000983420723c */ /* 0x040fec000008101c */
[C---:B------:R-:W-:Y:S06]  /*564c0*/  HMMA.1688.F32.TF32 R28, R52.reuse, R148, R24 ;  /* 0x00000094341c723c */ /* 0x040fec0000081018 */
[----:B---3--:R-:W-:Y:S01]  /*564d0*/  HMMA.1688.F32.TF32 R24, R52, R144, R8 ;  /* 0x000000903418723c */ /* 0x008fe20000081008 */
[----:B------:R-:W-:Y:S04]  /*564e0*/  STL.64 [R1+0x3a0], R48 ;  /* 0x0003a03001007387 */ /* 0x000fe80000100a00 */
[----:B------:R-:W-:Y:S04]  /*564f0*/  STL.64 [R1+0x3a8], R50 ;  /* 0x0003a83201007387 */ /* 0x000fe80000100a00 */
[----:B------:R-:W-:Y:S04]  /*56500*/  STL.64 [R1+0x390], R44 ;  /* 0x0003902c01007387 */ /* 0x000fe80000100a00 */
[----:B------:R-:W-:Y:S04]  /*56510*/  STL.64 [R1+0x398], R46 ;  /* 0x0003982e01007387 */ /* 0x000fe80000100a00 */
[----:B------:R-:W-:Y:S04]  /*56520*/  STL.64 [R1+0x380], R40 ;  /* 0x0003802801007387 */ /* 0x000fe80000100a00 */
[----:B------:R-:W-:Y:S03]  /*56530*/  STL.64 [R1+0x388], R42 ;  /* 0x0003882a01007387 */ /* 0x000fe60000100a00 */
[----:B------:R-:W-:Y:S01]  /*56540*/  IMAD.MOV.U32 R11, RZ, RZ, R27 ;  /* 0x000000ffff0b7224 */ /* 0x000fe200078e001b */
[----:B------:R-:W-:Y:S01]  /*56550*/  STL.64 [R1+0x370], R36 ;  /* 0x0003702401007387 */ /* 0x000fe20000100a00 */
[----:B------:R-:W-:-:S03]  /*56560*/  IMAD.MOV.U32 R10, RZ, RZ, R26 ;  /* 0x000000ffff0a7224 */ /* 0x000fc600078e001a */
[----:B------:R1:W-:Y:S01]  /*56570*/  STL.64 [R1+0x378], R38 ;  /* 0x0003782601007387 */ /* 0x0003e20000100a00 */
[----:B------:R-:W-:-:S03]  /*56580*/  IMAD.MOV.U32 R9, RZ, RZ, R25 ;  /* 0x000000ffff097224 */ /* 0x000fc600078e0019 */
[----:B------:R-:W-:Y:S01]  /*56590*/  STL.64 [R1+0x360], R32 ;  /* 0x0003602001007387 */ /* 0x000fe20000100a00 */
[----:B------:R-:W-:-:S03]  /*565a0*/  IMAD.MOV.U32 R8, RZ, RZ, R24 ;  /* 0x000000ffff087224 */ /* 0x000fc600078e0018 */
[----:B------:R-:W-:Y:S04]  /*565b0*/  STL.64 [R1+0x368], R34 ;  /* 0x0003682201007387 */ /* 0x000fe80000100a00 */
[----:B------:R-:W-:Y:S04]  /*565c0*/  STL.64 [R1+0x350], R28 ;  /* 0x0003501c01007387 */ /* 0x000fe80000100a00 */
[----:B------:R-:W-:Y:S04]  /*565d0*/  STL.64 [R1+0x358], R30 ;  /* 0x0003581e01007387 */ /* 0x000fe80000100a00 */
[----:B------:R-:W-:Y:S04]  /*565e0*/  STL [R1+0x657c], R11 ;  /* 0x00657c0b01007387 */ /* 0x000fe80000100800 */
[----:B------:R-:W-:Y:S04]  /*565f0*/  STL [R1+0x6578], R10 ;  /* 0x0065780a01007387 */ /* 0x000fe80000100800 */
[----:B------:R-:W-:Y:S04]  /*56600*/  STL [R1+0x6574], R9 ;  /* 0x0065740901007387 */ /* 0x000fe80000100800 */
[----:B------:R-:W-:Y:S01]  /*56610*/  STL [R1+0x6570], R8 ;  /* 0x0065700801007387 */ /* 0x000fe20000100800 */
[C---:B-1----:R-:W-:Y:S06]  /*56620*/  HMMA.1688.F32.TF32 R36, R52.reuse, R16, R216 ;  /* 0x000000103424723c */ /* 0x042fec00000810d8 */
[C---:B------:R-:W-:Y:S06]  /*56630*/  HMMA.1688.F32.TF32 R40, R52.reuse, R104, R200 ;  /* 0x000000683428723c */ /* 0x040fec00000810c8 */
[C---:B--2---:R-:W-:Y:S06]  /*56640*/  HMMA.1688.F32.TF32 R12, R52.reuse, R120, R12 ;  /* 0x00000078340c723c */ /* 0x044fec000008100c */
[----:B----4-:R-:W-:-:S15]  /*56650*/  HMMA.1688.F32.TF32 R4, R52, R116, R4 ;  /* 0x000000743404723c */ /* 0x010fde0000081004 */
[----:B------:R-:W-:-:S02]  /*56660*/  NOP ;  /* 0x0000000000007918 */ /* 0x000fc40000000000 */
[----:B------:R1:W-:Y:S04]  /*56670*/  STL.64 [R1+0x330], R12 ;  /* 0x0003300c01007387 */ /* 0x0003e80000100a00 */
[----:B------:R2:W-:Y:S04]  /*56680*/  STL.64 [R1+0x338], R14 ;  /* 0x0003380e01007387 */ /* 0x0005e80000100a00 */
[----:B-1----:R-:W3:Y:S04]  /*56690*/  LDL.LU.64 R12, [R1+0x1e60] ;  /* 0x001e6000010c7983 */ /* 0x002ee80000300a00 */
[----:B--2---:R-:W3:Y:S04]  /*566a0*/  LDL.LU.64 R14, [R1+0x1e68] ;  /* 0x001e6800010e7983 */ /* 0x004ee80000300a00 */
[----:B------:R-:W2:Y:S01]  /*566b0*/  LDL.LU.64 R24, [R1+0x1e30] ;  /* 0x001e300001187983 */ /* 0x000ea20000300a00 */
[----:B------:R-:W-:-:S02]  /*566c0*/  IMAD.MOV.U32 R8, RZ, RZ, R7 ;  /* 0x000000ffff087224 */ /* 0x000fc400078e0007 */
[----:B------:R-:W-:Y:S01]  /*566d0*/  IMAD.MOV.U32 R9, RZ, RZ, R6 ;  /* 0x000000ffff097224 */ /* 0x000fe200078e0006 */
[----:B------:R-:W2:Y:S01]  /*566e0*/  LDL.LU.64 R26, [R1+0x1e38] ;  /* 0x001e3800011a7983 */ /* 0x000ea20000300a00 */
[----:B------:R-:W-:Y:S02]  /*566f0*/  IMAD.MOV.U32 R10, RZ, RZ, R5 ;  /* 0x000000ffff0a7224 */ /* 0x000fe400078e0005 */
[----:B------:R-:W-:Y:S01]  /*56700*/  IMAD.MOV.U32 R11, RZ, RZ, R4 ;  /* 0x000000ffff0b7224 */ /* 0x000fe200078e0004 */
[----:B------:R-:W4:Y:S01]  /*56710*/  LDL.LU.64 R28, [R1+0x1e00] ;  /* 0x001e0000011c7983 */ /* 0x000f220000300a00 */
[C---:B------:R-:W-:Y:S03]  /*56720*/  HMMA.1688.F32.TF32 R4, R52.reuse, R20, R228 ;  /* 0x000000143404723c */ /* 0x040fe600000810e4 */
[----:B------:R-:W4:Y:S04]  /*56730*/  LDL.LU.64 R30, [R1+0x1e08] ;  /* 0x001e0800011e7983 */ /* 0x000f280000300a00 */
[----:B------:R-:W-:Y:S04]  /*56740*/  STL [R1+0x658c], R8 ;  /* 0x00658c0801007387 */ /* 0x000fe80000100800 */
[----:B------:R-:W-:Y:S04]  /*56750*/  STL [R1+0x6588], R9 ;  /* 0x0065880901007387 */ /* 0x000fe80000100800 */
[----:B------:R-:W-:Y:S04]  /*56760*/  STL [R1+0x6584], R10 ;  /* 0x0065840a01007387 */ /* 0x000fe80000100800 */
[----:B------:R1:W-:Y:S04]  /*56770*/  STL [R1+0x6580], R11 ;  /* 0x0065800b01007387 */ /* 0x0003e80000100800 */
[----:B------:R-:W4:Y:S04]  /*56780*/  LDL.LU.64 R32, [R1+0x1dd0] ;  /* 0x001dd00001207983 */ /* 0x000f280000300a00 */
[----:B------:R-:W4:Y:S01]  /*56790*/  LDL.LU.64 R34, [R1+0x1dd8] ;  /* 0x001dd80001227983 */ /* 0x000f220000300a00 */
[C---:B-1----:R-:W-:Y:S03]  /*567a0*/  HMMA.1688.F32.TF32 R8, R52.reuse, R112, R212 ;  /* 0x000000703408723c */ /* 0x042fe600000810d4 */
[----:B------:R-:W-:Y:S04]  /*567b0*/  STL.64 [R1+0x310], R4 ;  /* 0x0003100401007387 */ /* 0x000fe80000100a00 */
[----:B------:R1:W-:Y:S04]  /*567c0*/  STL.64 [R1+0x318], R6 ;  /* 0x0003180601007387 */ /* 0x0003e80000100a00 */
[----:B------:R1:W-:Y:S04]  /*567d0*/  STL.64 [R1+0x300], R36 ;  /* 0x0003002401007387 */ /* 0x0003e80000100a00 */
[----:B------:R1:W-:Y:S02]  /*567e0*/  STL.64 [R1+0x308], R38 ;  /* 0x0003082601007387 */ /* 0x0003e40000100a00 */
[C---:B-1----:R-:W-:Y:S02]  /*567f0*/  HMMA.1688.F32.TF32 R4, R52.reuse, R108, R204 ;  /* 0x0000006c3404723c */ /* 0x042fe400000810cc */
[----:B------:R-:W-:Y:S04]  /*56800*/  LDS R229, [R252+UR10+0x2000] ;  /* 0x0020000afce57984 */ /* 0x000fe80008000800 */
[----:B------:R-:W4:Y:S04]  /*56810*/  LDL.LU.64 R36, [R1+0x1db0] ;  /* 0x001db00001247983 */ /* 0x000f280000300a00 */
[----:B------:R-:W-:Y:S04]  /*56820*/  STL.64 [R1+0x2f0], R8 ;  /* 0x0002f00801007387 */ /* 0x000fe80000100a00 */
[----:B------:R1:W-:Y:S04]  /*56830*/  STL.64 [R1+0x2f8], R10 ;  /* 0x0002f80a01007387 */ /* 0x0003e80000100a00 */
[----:B------:R-:W4:Y:S01]  /*56840*/  LDL.LU.64 R38, [R1+0x1db8] ;  /* 0x001db80001267983 */ /* 0x000f220000300a00 */
[C---:B------:R-:W-:Y:S03]  /*56850*/  HMMA.1688.F32.TF32 R48, R52.reuse, R60, R220 ;  /* 0x0000003c3430723c */ /* 0x040fe600000810dc */
[----:B------:R-:W-:Y:S03]  /*56860*/  LDS R231, [R252+UR10+0x3000] ;  /* 0x0030000afce77984 */ /* 0x000fe60008000800 */
[----:B-1----:R-:W-:Y:S01]  /*56870*/  HMMA.1688.F32.TF32 R8, R52, R100, R196 ;  /* 0x000000643408723c */ /* 0x002fe200000810c4 */
[----:B------:R-:W-:Y:S04]  /*56880*/  STL.64 [R1+0x2e0], R4 ;  /* 0x0002e00401007387 */ /* 0x000fe80000100a00 */
[----:B------:R-:W-:Y:S04]  /*56890*/  STL.64 [R1+0x2e8], R6 ;  /* 0x0002e80601007387 */ /* 0x000fe80000100a00 */
[----:B------:R1:W-:Y:S04]  /*568a0*/  STL.64 [R1+0x2d0], R40 ;  /* 0x0002d02801007387 */ /* 0x0003e80000100a00 */
[----:B------:R1:W-:Y:S01]  /*568b0*/  STL.64 [R1+0x2d8], R42 ;  /* 0x0002d82a01007387 */ /* 0x0003e20000100a00 */
[----:B------:R-:W-:-:S02]  /*568c0*/  IMAD.MOV.U32 R248, RZ, RZ, R138 ;  /* 0x000000fffff87224 */ /* 0x000fc400078e008a */
[----:B------:R-:W-:Y:S01]  /*568d0*/  IMAD.MOV.U32 R249, RZ, RZ, R139 ;  /* 0x000000fffff97224 */ /* 0x000fe200078e008b */
[----:B------:R-:W-:Y:S04]  /*568e0*/  LDS R228, [R0+UR10+0x2000] ;  /* 0x0020000a00e47984 */ /* 0x000fe80008000800 */
[----:B-1----:R-:W4:Y:S04]  /*568f0*/  LDL.LU.64 R40, [R1+0x1d90] ;  /* 0x001d900001287983 */ /* 0x002f280000300a00 */
[----:B------:R-:W-:Y:S04]  /*56900*/  STL.64 [R1+0x2c0], R8 ;  /* 0x0002c00801007387 */ /* 0x000fe80000100a00 */
[----:B------:R-:W-:Y:S04]  /*56910*/  STL.64 [R1+0x2c8], R10 ;  /* 0x0002c80a01007387 */ /* 0x000fe80000100a00 */
[----:B------:R-:W4:Y:S01]  /*56920*/  LDL.LU.64 R42, [R1+0x1d98] ;  /* 0x001d9800012a7983 */ /* 0x000f220000300a00 */
[----:B------:R-:W-:Y:S01]  /*56930*/  HMMA.1688.F32.TF32 R4, R52, R96, R192 ;  /* 0x000000603404723c */ /* 0x000fe200000810c0 */
[----:B------:R-:W-:-:S02]  /*56940*/  IMAD.MOV.U32 R250, RZ, RZ, R142 ;  /* 0x000000fffffa7224 */ /* 0x000fc400078e008e */
[----:B------:R-:W-:Y:S01]  /*56950*/  IMAD.MOV.U32 R251, RZ, RZ, R143 ;  /* 0x000000fffffb7224 */ /* 0x000fe200078e008f */
[----:B------:R-:W1:-:S15]  /*56960*/  LDS R230, [R0+UR10+0x3000] ;  /* 0x0030000a00e67984 */ /* 0x000e5e0008000800 */
[----:B------:R-:W-:-:S04]  /*56970*/  NOP ;  /* 0x0000000000007918 */ /* 0x000fc80000000000 */
[----:B------:R-:W-:Y:S04]  /*56980*/  STL.64 [R1+0x2b0], R4 ;  /* 0x0002b00401007387 */ /* 0x000fe80000100a00 */
[----:B------:R1:W-:Y:S02]  /*56990*/  STL.64 [R1+0x2b8], R6 ;  /* 0x0002b80601007387 */ /* 0x0003e40000100a00 */
[----:B-1----:R-:W-:-:S15]  /*569a0*/  HMMA.1688.F32.TF32 R4, R52, R92, R188 ;  /* 0x0000005c3404723c */ /* 0x002fde00000810bc */
[----:B------:R-:W-:-:S09]  /*569b0*/  NOP ;  /* 0x0000000000007918 */ /* 0x000fd20000000000 */
[----:B------:R-:W-:Y:S02]  /*569c0*/  IMAD.MOV.U32 R8, RZ, RZ, R4 ;  /* 0x000000ffff087224 */ /* 0x000fe400078e0004 */
[----:B------:R-:W-:Y:S02]  /*569d0*/  IMAD.MOV.U32 R9, RZ, RZ, R5 ;  /* 0x000000ffff097224 */ /* 0x000fe400078e0005 */
[----:B------:R-:W-:Y:S01]  /*569e0*/  IMAD.MOV.U32 R10, RZ, RZ, R6 ;  /* 0x000000ffff0a7224 */ /* 0x000fe200078e0006 */
[----:B------:R-:W4:Y:S01]  /*569f0*/  LDL.LU.64 R4, [R1+0x1d50] ;  /* 0x001d500001047983 */ /* 0x000f220000300a00 */
[----:B------:R-:W-:-:S03]  /*56a00*/  IMAD.MOV.U32 R11, RZ, RZ, R7 ;  /* 0x000000ffff0b7224 */ /* 0x000fc600078e0007 */
[----:B------:R-:W4:Y:S04]  /*56a10*/  LDL.LU.64 R6, [R1+0x1d58] ;  /* 0x001d580001067983 */ /* 0x000f280000300a00 */
[----:B------:R-:W-:Y:S04]  /*56a20*/  STL.64 [R1+0x65d0], R10 ;  /* 0x0065d00a01007387 */ /* 0x000fe80000100a00 */
[----:B------:R-:W-:Y:S01]  /*56a30*/  STL.64 [R1+0x65c8], R8 ;  /* 0x0065c80801007387 */ /* 0x000fe20000100a00 */
[C---:B---3--:R-:W-:Y:S06]  /*56a40*/  HMMA.1688.F32.TF32 R12, R52.reuse, R88, R12 ;  /* 0x00000058340c723c */ /* 0x048fec000008100c */
[C---:B--2---:R-:W-:Y:S06]  /*56a50*/  HMMA.1688.F32.TF32 R24, R52.reuse, R84, R24 ;  /* 0x000000543418723c */ /* 0x044fec0000081018 */
[C---:B----4-:R-:W-:Y:S11]  /*56a60*/  HMMA.1688.F32.TF32 R28, R52.reuse, R80, R28 ;  /* 0x00000050341c723c */ /* 0x050ff6000008101c */
[----:B------:R-:W-:Y:S01]  /*56a70*/  STL.64 [R1+0x6458], R14 ;  /* 0x0064580e01007387 */ /* 0x000fe20000100a00 */
[C---:B------:R-:W-:Y:S03]  /*56a80*/  HMMA.1688.F32.TF32 R32, R52.reuse, R76, R32 ;  /* 0x0000004c3420723c */ /* 0x040fe60000081020 */
[----:B------:R-:W-:Y:S04]  /*56a90*/  STL.64 [R1+0x6450], R12 ;  /* 0x0064500c01007387 */ /* 0x000fe80000100a00 */
[----:B------:R-:W-:Y:S04]  /*56aa0*/  STL.64 [R1+0x6468], R26 ;  /* 0x0064681a01007387 */ /* 0x000fe80000100a00 */
[----:B------:R1:W-:Y:S04]  /*56ab0*/  STL.64 [R1+0x6460], R24 ;  /* 0x0064601801007387 */ /* 0x0003e80000100a00 */
[----:B------:R-:W2:Y:S04]  /*56ac0*/  LDL.LU.64 R56, [R1+0x3030] ;  /* 0x0030300001387983 */ /* 0x000ea80000300a00 */
[----:B------:R-:W2:Y:S04]  /*56ad0*/  LDL.LU.64 R58, [R1+0x3038] ;  /* 0x00303800013a7983 */ /* 0x000ea80000300a00 */
[----:B------:R-:W-:Y:S04]  /*56ae0*/  STL.64 [R1+0x6478], R30 ;  /* 0x0064781e01007387 */ /* 0x000fe80000100a00 */
[----:B------:R-:W-:Y:S04]  /*56af0*/  STL.64 [R1+0x6470], R28 ;  /* 0x0064701c01007387 */ /* 0x000fe80000100a00 */
[----:B-1----:R-:W3:Y:S04]  /*56b00*/  LDL.LU.64 R24, [R1+0x3020] ;  /* 0x0030200001187983 */ /* 0x002ee80000300a00 */
[----:B------:R-:W3:Y:S01]  /*56b10*/  LDL.LU.64 R26, [R1+0x3028] ;  /* 0x00302800011a7983 */ /* 0x000ee20000300a00 */
[C---:B------:R-:W-:Y:S03]  /*56b20*/  HMMA.1688.F32.TF32 R36, R52.reuse, R72, R36 ;  /* 0x000000483424723c */ /* 0x040fe60000081024 */
[----:B------:R-:W-:Y:S04]  /*56b30*/  STL.64 [R1+0x6488], R34 ;  /* 0x0064882201007387 */ /* 0x000fe80000100a00 */
[----:B------:R1:W-:Y:S04]  /*56b40*/  STL.64 [R1+0x6480], R32 ;  /* 0x0064802001007387 */ /* 0x0003e80000100a00 */
[----:B-1----:R-:W4:Y:S04]  /*56b50*/  LDL.LU.64 R32, [R1+0x3010] ;  /* 0x0030100001207983 */ /* 0x002f280000300a00 */
[----:B------:R-:W4:Y:S04]  /*56b60*/  LDL.LU.64 R34, [R1+0x3018] ;  /* 0x0030180001227983 */ /* 0x000f280000300a00 */
[----:B------:R-:W4:Y:S04]  /*56b70*/  LDL.LU.64 R28, [R1+0x3000] ;  /* 0x00300000011c7983 */ /* 0x000f280000300a00 */
[----:B------:R-:W4:Y:S04]  /*56b80*/  LDL.LU.64 R30, [R1+0x3008] ;  /* 0x00300800011e7983 */ /* 0x000f280000300a00 */
[----:B------:R-:W-:Y:S04]  /*56b90*/  STL.64 [R1+0x6498], R38 ;  /* 0x0064982601007387 */ /* 0x000fe80000100a00 */
[----:B------:R-:W-:Y:S04]  /*56ba0*/  STL.64 [R1+0x6490], R36 ;  /* 0x0064902401007387 */ /* 0x000fe80000100a00 */
[----:B------:R-:W4:Y:S01]  /*56bb0*/  LDL.LU.64 R12, [R1+0x2ff0] ;  /* 0x002ff000010c7983 */ /* 0x000f220000300a00 */
[----:B------:R-:W-:Y:S03]  /*56bc0*/  HMMA.1688.F32.TF32 R40, R52, R68, R40 ;  /* 0x000000443428723c */ /* 0x000fe60000081028 */
[----:B------:R-:W4:-:S15]  /*56bd0*/  LDL.LU.64 R14, [R1+0x2ff8] ;  /* 0x002ff800010e7983 */ /* 0x000f1e0000300a00 */
[----:B------:R-:W-:-:S05]  /*56be0*/  NOP ;  /* 0x0000000000007918 */ /* 0x000fca0000000000 */
[----:B------:R-:W-:Y:S04]  /*56bf0*/  STL.64 [R1+0x64a8], R42 ;  /* 0x0064a82a01007387 */ /* 0x000fe80000100a00 */
[----:B------:R-:W-:Y:S04]  /*56c00*/  STL.64 [R1+0x64a0], R40 ;  /* 0x0064a02801007387 */ /* 0x000fe80000100a00 */
        /* <DEDUP_REMOVED lines=8> */
[----:B------:R-:W-:Y:S04]  /*56c90*/  STL.64 [R1+0x64c8], R50 ;  /* 0x0064c83201007387 */ /* 0x000fe80000100a00 */
[----:B------:R1:W-:Y:S04]  /*56ca0*/  STL.64 [R1+0x64c0], R48 ;  /* 0x0064c03001007387 */ /* 0x0003e80000100a00 */
[----:B------:R-:W-:Y:S04]  /*56cb0*/  STL.64 [R1+0x64d8], R54 ;  /* 0x0064d83601007387 */ /* 0x000fe80000100a00 */
[----:B------:R-:W-:Y:S01]  /*56cc0*/  STL.64 [R1+0x64d0], R52 ;  /* 0x0064d03401007387 */ /* 0x000fe20000100a00 */
[C---:B--2---:R-:W-:Y:S06]  /*56cd0*/  HMMA.1688.F32.TF32 R56, R232.reuse, R140, R56 ;  /* 0x0000008ce838723c */ /* 0x044fec0000081038 */
[----:B---3--:R-:W-:-:S15]  /*56ce0*/  HMMA.1688.F32.TF32 R176, R232, R136, R24 ;  /* 0x00000088e8b0723c */ /* 0x008fde0000081018 */
[----:B------:R-:W-:-:S02]  /*56cf0*/  NOP ;  /* 0x0000000000007918 */ /* 0x000fc40000000000 */
[----:B------:R-:W-:Y:S01]  /*56d00*/  STL.64 [R1+0x64e8], R58 ;  /* 0x0064e83a01007387 */ /* 0x000fe20000100a00 */
[C---:B----4-:R-:W-:Y:S06]  /*56d10*/  HMMA.1688.F32.TF32 R180, R232.reuse, R132, R32 ;  /* 0x00000084e8b4723c */ /* 0x050fec0000081020 */
[C---:B------:R-:W-:Y:S01]  /*56d20*/  HMMA.1688.F32.TF32 R184, R232.reuse, R128, R28 ;  /* 0x00000080e8b8723c */ /* 0x040fe2000008101c */
[----:B------:R-:W-:Y:S04]  /*56d30*/  STL.64 [R1+0x64e0], R56 ;  /* 0x0064e03801007387 */ /* 0x000fe80000100a00 */
[----:B------:R-:W2:Y:S04]  /*56d40*/  LDL.LU.64 R24, [R1+0x2fc0] ;  /* 0x002fc00001187983 */ /* 0x000ea80000300a00 */
[----:B------:R-:W2:Y:S01]  /*56d50*/  LDL.LU.64 R26, [R1+0x2fc8] ;  /* 0x002fc800011a7983 */ /* 0x000ea20000300a00 */
[C---:B------:R-:W-:Y:S03]  /*56d60*/  HMMA.1688.F32.TF32 R188, R232.reuse, R124, R12 ;  /* 0x0000007ce8bc723c */ /* 0x040fe6000008100c */
[----:B------:R-:W-:Y:S04]  /*56d70*/  STL.64 [R1+0x64f8], R178 ;  /* 0x0064f8b201007387 */ /* 0x000fe80000100a00 */
[----:B------:R-:W-:Y:S04]  /*56d80*/  STL.64 [R1+0x64f0], R176 ;  /* 0x0064f0b001007387 */ /* 0x000fe80000100a00 */
[----:B------:R-:W-:Y:S04]  /*56d90*/  STL.64 [R1+0x6508], R182 ;  /* 0x006508b601007387 */ /* 0x000fe80000100a00 */
[----:B------:R-:W-:Y:S04]  /*56da0*/  STL.64 [R1+0x6500], R180 ;  /* 0x006500b401007387 */ /* 0x000fe80000100a00 */
[----:B-1----:R-:W3:Y:S04]  /*56db0*/  LDL.LU.64 R48, [R1+0x2fb0] ;  /* 0x002fb00001307983 */ /* 0x002ee80000300a00 */
[----:B------:R-:W3:Y:S04]  /*56dc0*/  LDL.LU.64 R50, [R1+0x2fb8] ;  /* 0x002fb80001327983 */ /* 0x000ee80000300a00 */
[----:B------:R-:W-:Y:S04]  /*56dd0*/  STL.64 [R1+0x6518], R186 ;  /* 0x006518ba01007387 */ /* 0x000fe80000100a00 */
[----:B------:R-:W-:Y:S04]  /*56de0*/  STL.64 [R1+0x6510], R184 ;  /* 0x006510b801007387 */ /* 0x000fe80000100a00 */
[----:B------:R-:W4:Y:S04]  /*56df0*/  LDL.LU.64 R44, [R1+0x2fa0] ;  /* 0x002fa000012c7983 */ /* 0x000f280000300a00 */
[----:B------:R-:W4:Y:S04]  /*56e00*/  LDL.LU.64 R46, [R1+0x2fa8] ;  /* 0x002fa800012e7983 */ /* 0x000f280000300a00 */
[----:B------:R-:W4:Y:S04]  /*56e10*/  LDL.LU.64 R12, [R1+0x2f90] ;  /* 0x002f9000010c7983 */ /* 0x000f280000300a00 */
[----:B------:R-:W4:Y:S01]  /*56e20*/  LDL.LU.64 R14, [R1+0x2f98] ;  /* 0x002f9800010e7983 */ /* 0x000f220000300a00 */
[C---:B------:R-:W-:Y:S03]  /*56e30*/  HMMA.1688.F32.TF32 R192, R232.reuse, R172, R8 ;  /* 0x000000ace8c0723c */ /* 0x040fe60000081008 */
[----:B------:R-:W-:Y:S04]  /*56e40*/  STL.64 [R1+0x6528], R190 ;  /* 0x006528be01007387 */ /* 0x000fe80000100a00 */
[----:B------:R-:W-:Y:S04]  /*56e50*/  STL.64 [R1+0x6520], R188 ;  /* 0x006520bc01007387 */ /* 0x000fe80000100a00 */
[----:B------:R-:W4:Y:S04]  /*56e60*/  LDL.LU.64 R40, [R1+0x2f80] ;  /* 0x002f800001287983 */ /* 0x000f280000300a00 */
[----:B------:R-:W4:Y:S04]  /*56e70*/  LDL.LU.64 R42, [R1+0x2f88] ;  /* 0x002f8800012a7983 */ /* 0x000f280000300a00 */
[----:B------:R-:W4:Y:S04]  /*56e80*/  LDL.LU.64 R36, [R1+0x2f70] ;  /* 0x002f700001247983 */ /* 0x000f280000300a00 */
[----:B------:R-:W4:Y:S04]  /*56e90*/  LDL.LU.64 R38, [R1+0x2f78] ;  /* 0x002f780001267983 */ /* 0x000f280000300a00 */
[----:B------:R-:W-:Y:S04]  /*56ea0*/  STL.64 [R1+0x6538], R194 ;  /* 0x006538c201007387 */ /* 0x000fe80000100a00 */
[----:B------:R-:W-:Y:S04]  /*56eb0*/  STL.64 [R1+0x6530], R192 ;  /* 0x006530c001007387 */ /* 0x000fe80000100a00 */
[----:B------:R-:W4:Y:S04]  /*56ec0*/  LDL.LU.64 R8, [R1+0x2f60] ;  /* 0x002f600001087983 */ /* 0x000f280000300a00 */
[----:B------:R-:W4:Y:S01]  /*56ed0*/  LDL.LU.64 R10, [R1+0x2f68] ;  /* 0x002f6800010a7983 */ /* 0x000f220000300a00 */
[----:B------:R-:W-:Y:S03]  /*56ee0*/  HMMA.1688.F32.TF32 R196, R232, R168, R4 ;  /* 0x000000a8e8c4723c */ /* 0x000fe60000081004 */
[----:B------:R-:W4:Y:S04]  /*56ef0*/  LDL.LU.64 R4, [R1+0x2f50] ;  /* 0x002f500001047983 */ /* 0x000f280000300a00 */
[----:B------:R-:W4:-:S15]  /*56f00*/  LDL.LU.64 R6, [R1+0x2f58] ;  /* 0x002f580001067983 */ /* 0x000f1e0000300a00 */
[----:B------:R-:W-:-:S01]  /*56f10*/  NOP ;  /* 0x0000000000007918 */ /* 0x000fc20000000000 */
[----:B------:R-:W-:Y:S04]  /*56f20*/  STL.64 [R1+0x6548], R198 ;  /* 0x006548c601007387 */ /* 0x000fe80000100a00 */
[----:B------:R-:W-:Y:S04]  /*56f30*/  STL.64 [R1+0x6540], R196 ;  /* 0x006540c401007387 */ /* 0x000fe80000100a00 */
[----:B------:R-:W4:Y:S04]  /*56f40*/  LDL.LU.64 R32, [R1+0x3070] ;  /* 0x0030700001207983 */ /* 0x000f280000300a00 */
[----:B------:R-:W4:Y:S04]  /*56f50*/  LDL.LU.64 R34, [R1+0x3078] ;  /* 0x0030780001227983 */ /* 0x000f280000300a00 */
[----:B------:R-:W4:Y:S04]  /*56f60*/  LDL.LU.64 R28, [R1+0x3060] ;  /* 0x00306000011c7983 */ /* 0x000f280000300a00 */
[----:B------:R-:W4:Y:S01]  /*56f70*/  LDL.LU.64 R30, [R1+0x3068] ;  /* 0x00306800011e7983 */ /* 0x000f220000300a00 */
[C---:B--2---:R-:W-:Y:S03]  /*56f80*/  HMMA.1688.F32.TF32 R200, R232.reuse, R164, R24 ;  /* 0x000000a4e8c8723c */ /* 0x044fe60000081018 */
[----:B------:R-:W2:Y:S04]  /*56f90*/  LDL.LU.64 R24, [R1+0x3050] ;  /* 0x0030500001187983 */ /* 0x000ea80000300a00 */
[----:B------:R-:W2:Y:S01]  /*56fa0*/  LDL.LU.64 R26, [R1+0x3058] ;  /* 0x00305800011a7983 */ /* 0x000ea20000300a00 */
[C---:B---3--:R-:W-:Y:S06]  /*56fb0*/  HMMA.1688.F32.TF32 R204, R232.reuse, R160, R48 ;  /* 0x000000a0e8cc723c */ /* 0x048fec0000081030 */
[C---:B----4-:R-:W-:Y:S06]  /*56fc0*/  HMMA.1688.F32.TF32 R208, R232.reuse, R156, R44 ;  /* 0x0000009ce8d0723c */ /* 0x050fec000008102c */
[C---:B------:R-:W-:Y:S03]  /*56fd0*/  HMMA.1688.F32.TF32 R212, R232.reuse, R152, R12 ;  /* 0x00000098e8d4723c */ /* 0x040fe6000008100c */
[----:B------:R-:W-:Y:S03]  /*56fe0*/  STL.64 [R1+0x6558], R202 ;  /* 0x006558ca01007387 */ /* 0x000fe60000100a00 */
[C---:B------:R-:W-:Y:S06]  /*56ff0*/  HMMA.1688.F32.TF32 R216, R232.reuse, R148, R40 ;  /* 0x00000094e8d8723c */ /* 0x040fec0000081028 */
[C---:B------:R-:W-:Y:S01]  /*57000*/  HMMA.1688.F32.TF32 R220, R232.reuse, R144, R36 ;  /* 0x00000090e8dc723c */ /* 0x040fe20000081024 */
[----:B------:R-:W-:Y:S04]  /*57010*/  STL.64 [R1+0x6550], R200 ;  /* 0x006550c801007387 */ /* 0x000fe80000100a00 */
[----:B------:R-:W-:Y:S04]  /*57020*/  STL.64 [R1+0x65e0], R206 ;  /* 0x0065e0ce01007387 */ /* 0x000fe80000100a00 */
[----:B------:R-:W-:Y:S04]  /*57030*/  STL.64 [R1+0x65d8], R204 ;  /* 0x0065d8cc01007387 */ /* 0x000fe80000100a00 */
[----:B------:R-:W-:Y:S04]  /*57040*/  STL.64 [R1+0x65f0], R210 ;  /* 0x0065f0d201007387 */ /* 0x000fe80000100a00 */
[----:B------:R-:W-:Y:S04]  /*57050*/  STL.64 [R1+0x65e8], R208 ;  /* 0x0065e8d001007387 */ /* 0x000fe80000100a00 */
[----:B------:R-:W3:Y:S04]  /*57060*/  LDL.LU.64 R12, [R1+0x3040] ;  /* 0x00304000010c7983 */ /* 0x000ee80000300a00 */
[----:B------:R-:W3:Y:S04]  /*57070*/  LDL.LU.64 R14, [R1+0x3048] ;  /* 0x00304800010e7983 */ /* 0x000ee80000300a00 */
        /* <DEDUP_REMOVED lines=8> */
[----:B------:R-:W4:Y:S04]  /*57100*/  LDL.LU.64 R10, [R1+0x2e98] ;  /* 0x002e9800010a7983 */ /* 0x000f280000300a00 */
[----:B------:R-:W-:Y:S04]  /*57110*/  STL.64 [R1+0x1880], R36 ;  /* 0x0018802401007387 */ /* 0x000fe80000100a00 */
[----:B------:R1:W-:Y:S02]  /*57120*/  STL.64 [R1+0x1888], R38 ;  /* 0x0018882601007387 */ /* 0x0003e40000100a00 */
[C---:B-1----:R-:W-:Y:S02]  /*57130*/  HMMA.1688.F32.TF32 R36, R232.reuse, R116, R4 ;  /* 0x00000074e824723c */ /* 0x042fe40000081004 */
[----:B------:R-:W4:Y:S04]  /*57140*/  LDL.LU.64 R4, [R1+0x3140] ;  /* 0x0031400001047983 */ /* 0x000f280000300a00 */
[----:B------:R-:W4:Y:S01]  /*57150*/  LDL.LU.64 R6, [R1+0x3148] ;  /* 0x0031480001067983 */ /* 0x000f220000300a00 */
[C---:B------:R-:W-:Y:S06]  /*57160*/  HMMA.1688.F32.TF32 R32, R232.reuse, R20, R32 ;  /* 0x00000014e820723c */ /* 0x040fec0000081020 */
[C---:B------:R-:W-:Y:S10]  /*57170*/  HMMA.1688.F32.TF32 R28, R232.reuse, R16, R28 ;  /* 0x00000010e81c723c */ /* 0x040ff4000008101c */
[----:B------:R1:W-:Y:S04]  /*57180*/  STL.64 [R1+0x1890], R36 ;  /* 0x0018902401007387 */ /* 0x0003e80000100a00 */
[----:B------:R1:W-:Y:S04]  /*57190*/  STL.64 [R1+0x1898], R38 ;  /* 0x0018982601007387 */ /* 0x0003e80000100a00 */
[----:B------:R1:W-:Y:S04]  /*571a0*/  STL.64 [R1+0x18a0], R32 ;  /* 0x0018a02001007387 */ /* 0x0003e80000100a00 */
[----:B------:R1:W-:Y:S04]  /*571b0*/  STL.64 [R1+0x18a8], R34 ;  /* 0x0018a82201007387 */ /* 0x0003e80000100a00 */
[----:B------:R-:W4:Y:S04]  /*571c0*/  LDL.LU.64 R52, [R1+0x3120] ;  /* 0x0031200001347983 */ /* 0x000f280000300a00 */
[----:B------:R1:W-:Y:S04]  /*571d0*/  STL.64 [R1+0x18b0], R28 ;  /* 0x0018b01c01007387 */ /* 0x0003e80000100a00 */
[----:B------:R1:W-:Y:S04]  /*571e0*/  STL.64 [R1+0x18b8], R30 ;  /* 0x0018b81e01007387 */ /* 0x0003e80000100a00 */
[----:B------:R-:W4:Y:S01]  /*571f0*/  LDL.LU.64 R54, [R1+0x3128] ;  /* 0x0031280001367983 */ /* 0x000f220000300a00 */
[----:B--2---:R-:W-:-:S15]  /*57200*/  HMMA.1688.F32.TF32 R24, R232, R112, R24 ;  /* 0x00000070e818723c */ /* 0x004fde0000081018 */
[----:B------:R-:W-:-:S08]  /*57210*/  NOP ;  /* 0x0000000000007918 */ /* 0x000fd00000000000 */
[----:B------:R2:W-:Y:S04]  /*57220*/  STL.64 [R1+0x18c0], R24 ;  /* 0x0018c01801007387 */ /* 0x0005e80000100a00 */
[----:B------:R2:W-:Y:S04]  /*57230*/  STL.64 [R1+0x18c8], R26 ;  /* 0x0018c81a01007387 */ /* 0x0005e80000100a00 */
[----:B------:R-:W2:Y:S04]  /*57240*/  LDL.LU.64 R48, [R1+0x3100] ;  /* 0x0031000001307983 */ /* 0x000ea80000300a00 */
[----:B------:R-:W2:Y:S04]  /*57250*/  LDL.LU.64 R50, [R1+0x3108] ;  /* 0x0031080001327983 */ /* 0x000ea80000300a00 */
[----:B------:R-:W2:Y:S04]  /*57260*/  LDL.LU.64 R44, [R1+0x3270] ;  /* 0x00327000012c7983 */ /* 0x000ea80000300a00 */
[----:B------:R-:W2:Y:S04]  /*57270*/  LDL.LU.64 R46, [R1+0x3278] ;  /* 0x00327800012e7983 */ /* 0x000ea80000300a00 */
[----:B------:R-:W2:Y:S04]  /*57280*/  LDL.LU R236, [R1+0x2450] ;  /* 0x0024500001ec7983 */ /* 0x000ea80000300800 */
[----:B------:R-:W2:Y:S04]  /*57290*/  LDL.LU R237, [R1+0x2454] ;  /* 0x0024540001ed7983 */ /* 0x000ea80000300800 */
[----:B------:R-:W2:Y:S04]  /*572a0*/  LDL.LU R238, [R1+0x2458] ;  /* 0x0024580001ee7983 */ /* 0x000ea80000300800 */
[----:B------:R-:W2:Y:S01]  /*572b0*/  LDL.LU R239, [R1+0x245c] ;  /* 0x00245c0001ef7983 */ /* 0x000ea20000300800 */
[C---:B---3--:R-:W-:Y:S06]  /*572c0*/  HMMA.1688.F32.TF32 R12, R232.reuse, R108, R12 ;  /* 0x0000006ce80c723c */ /* 0x048fec000008100c */
[----:B----4-:R-:W-:-:S15]  /*572d0*/  HMMA.1688.F32.TF32 R8, R232, R104, R8 ;  /* 0x00000068e808723c */ /* 0x010fde0000081008 */
[----:B------:R-:W-:-:S02]  /*572e0*/  NOP ;  /* 0x0000000000007918 */ /* 0x000fc40000000000 */
[----:B------:R3:W-:Y:S01]  /*572f0*/  STL.64 [R1+0x18d0], R12 ;  /* 0x0018d00c01007387 */ /* 0x0007e20000100a00 */
[----:B------:R-:W-:-:S03]  /*57300*/  MOV R252, R14 ;  /* 0x0000000e00fc7202 */ /* 0x000fc60000000f00 */
[----:B------:R4:W-:Y:S04]  /*57310*/  STL [R1+0x18dc], R15 ;  /* 0x0018dc0f01007387 */ /* 0x0009e80000100800 */
[----:B------:R-:W4:Y:S04]  /*57320*/  LDL.LU R244, [R1+0x2440] ;  /* 0x0024400001f47983 */ /* 0x000f280000300800 */
[----:B------:R-:W4:Y:S04]  /*57330*/  LDL.LU R245, [R1+0x2444] ;  /* 0x0024440001f57983 */ /* 0x000f280000300800 */
[----:B------:R-:W4:Y:S04]  /*57340*/  LDL.LU R246, [R1+0x2448] ;  /* 0x0024480001f67983 */ /* 0x000f280000300800 */
[----:B------:R-:W4:Y:S04]  /*57350*/  LDL.LU R247, [R1+0x244c] ;  /* 0x00244c0001f77983 */ /* 0x000f280000300800 */
[----:B------:R-:W-:Y:S04]  /*57360*/  STL [R1+0x644c], R252 ;  /* 0x00644cfc01007387 */ /* 0x000fe80000100800 */
[----:B------:R-:W4:Y:S04]  /*57370*/  LDL.LU.64 R40, [R1+0x3260] ;  /* 0x0032600001287983 */ /* 0x000f280000300a00 */
[----:B------:R-:W4:Y:S04]  /*57380*/  LDL.LU.64 R42, [R1+0x3268] ;  /* 0x00326800012a7983 */ /* 0x000f280000300a00 */
[----:B------:R4:W-:Y:S04]  /*57390*/  STL.64 [R1+0x18e0], R8 ;  /* 0x0018e00801007387 */ /* 0x0009e80000100a00 */
[----:B------:R4:W-:Y:S04]  /*573a0*/  STL.64 [R1+0x18e8], R10 ;  /* 0x0018e80a01007387 */ /* 0x0009e80000100a00 */
[----:B-1----:R-:W4:Y:S04]  /*573b0*/  LDL.LU.64 R36, [R1+0x3250] ;  /* 0x0032500001247983 */ /* 0x002f280000300a00 */
        /* <DEDUP_REMOVED lines=9> */
[----:B--2---:R-:W2:Y:S04]  /*57450*/  LDL.LU.64 R24, [R1+0x3220] ;  /* 0x0032200001187983 */ /* 0x004ea80000300a00 */
[----:B------:R-:W2:Y:S04]  /*57460*/  LDL.LU.64 R26, [R1+0x3228] ;  /* 0x00322800011a7983 */ /* 0x000ea80000300a00 */
[----:B---3--:R-:W3:Y:S04]  /*57470*/  LDL.LU.64 R12, [R1+0x3210] ;  /* 0x00321000010c7983 */ /* 0x008ee80000300a00 */
[----:B----4-:R-:W3:Y:S04]  /*57480*/  LDL.LU.64 R14, [R1+0x3218] ;  /* 0x00321800010e7983 */ /* 0x010ee80000300a00 */
[----:B------:R-:W4:Y:S04]  /*57490*/  LDL.LU.64 R8, [R1+0x3280] ;  /* 0x0032800001087983 */ /* 0x000f280000300a00 */
[----:B------:R-:W4:Y:S04]  /*574a0*/  LDL.LU.64 R10, [R1+0x3288] ;  /* 0x00328800010a7983 */ /* 0x000f280000300a00 */
[----:B-1----:R-:W4:Y:S04]  /*574b0*/  LDL.LU.64 R4, [R1+0x3330] ;  /* 0x0033300001047983 */ /* 0x002f280000300a00 */
[----:B------:R-:W4:Y:S01]  /*574c0*/  LDL.LU.64 R6, [R1+0x3338] ;  /* 0x0033380001067983 */ /* 0x000f220000300a00 */
[----:B------:R-:W-:-:S15]  /*574d0*/  HMMA.1688.F32.TF32 R52, R232, R96, R52 ;  /* 0x00000060e834723c */ /* 0x000fde0000081034 */
[----:B------:R-:W-:-:S08]  /*574e0*/  NOP ;  /* 0x0000000000007918 */ /* 0x000fd00000000000 */
[----:B------:R-:W-:Y:S04]  /*574f0*/  STL.64 [R1+0x1900], R52 ;  /* 0x0019003401007387 */ /* 0x000fe80000100a00 */
[----:B------:R-:W-:Y:S01]  /*57500*/  STL [R1+0x1908], R54 ;  /* 0x0019083601007387 */ /* 0x000fe20000100800 */
[C---:B------:R-:W-:Y:S06]  /*57510*/  HMMA.1688.F32.TF32 R48, R232.reuse, R92, R48 ;  /* 0x0000005ce830723c */ /* 0x040fec0000081030 */
[----:B------:R-:W-:-:S15]  /*57520*/  HMMA.1688.F32.TF32 R44, R232, R88, R44 ;  /* 0x00000058e82c723c */ /* 0x000fde000008102c */
[----:B------:R-:W-:-:S02]  /*57530*/  NOP ;  /* 0x0000000000007918 */ /* 0x000fc40000000000 */
[----:B------:R-:W-:Y:S04]  /*57540*/  STL.64 [R1+0x1910], R48 ;  /* 0x0019103001007387 */ /* 0x000fe80000100a00 */
[----:B------:R-:W-:Y:S04]  /*57550*/  STL.64 [R1+0x1918], R50 ;  /* 0x0019183201007387 */ /* 0x000fe80000100a00 */
[----:B------:R-:W-:Y:S04]  /*57560*/  STL.64 [R1+0x19c0], R44 ;  /* 0x0019c02c01007387 */ /* 0x000fe80000100a00 */
[----:B------:R-:W-:Y:S01]  /*57570*/  STL.64 [R1+0x19c8], R46 ;  /* 0x0019c82e01007387 */ /* 0x000fe20000100a00 */
[C---:B------:R-:W-:Y:S06]  /*57580*/  HMMA.1688.F32.TF32 R40, R232.reuse, R84, R40 ;  /* 0x00000054e828723c */ /* 0x040fec0000081028 */
[----:B------:R-:W-:-:S15]  /*57590*/  HMMA.1688.F32.TF32 R36, R232, R80, R36 ;  /* 0x00000050e824723c */ /* 0x000fde0000081024 */
[----:B------:R-:W-:-:S02]  /*575a0*/  NOP ;  /* 0x0000000000007918 */ /* 0x000fc40000000000 */
[----:B------:R-:W-:Y:S04]  /*575b0*/  STL.64 [R1+0x19f0], R40 ;  /* 0x0019f02801007387 */ /* 0x000fe80000100a00 */
[----:B------:R-:W-:Y:S04]  /*575c0*/  STL.64 [R1+0x19f8], R42 ;  /* 0x0019f82a01007387 */ /* 0x000fe80000100a00 */
[----:B------:R-:W4:Y:S04]  /*575d0*/  LDL.LU R138, [R1+0x699c] ;  /* 0x00699c00018a7983 */ /* 0x000f280000300800 */
[----:B------:R-:W-:Y:S04]  /*575e0*/  STL.64 [R1+0x1a00], R36 ;  /* 0x001a002401007387 */ /* 0x000fe80000100a00 */
[----:B------:R-:W-:Y:S04]  /*575f0*/  STL.64 [R1+0x1a08], R38 ;  /* 0x001a082601007387 */ /* 0x000fe80000100a00 */
[----:B------:R-:W4:Y:S04]  /*57600*/  LDL.LU R139, [R1+0x6998] ;  /* 0x00699800018b7983 */ /* 0x000f280000300800 */
[----:B------:R-:W4:Y:S04]  /*57610*/  LDL.LU R142, [R1+0x6994] ;  /* 0x00699400018e7983 */ /* 0x000f280000300800 */
[----:B------:R-:W4:Y:S01]  /*57620*/  LDL.LU R143, [R1+0x6990] ;  /* 0x00699000018f7983 */ /* 0x000f220000300800 */
[C---:B------:R-:W-:Y:S06]  /*57630*/  HMMA.1688.F32.TF32 R32, R232.reuse, R76, R32 ;  /* 0x0000004ce820723c */ /* 0x040fec0000081020 */
[C---:B------:R-:W-:Y:S06]  /*57640*/  HMMA.1688.F32.TF32 R28, R232.reuse, R72, R28 ;  /* 0x00000048e81c723c */ /* 0x040fec000008101c */
[C---:B--2---:R-:W-:Y:S06]  /*57650*/  HMMA.1688.F32.TF32 R24, R232.reuse, R68, R24 ;  /* 0x00000044e818723c */ /* 0x044fec0000081018 */
[C---:B---3--:R-:W-:Y:S06]  /*57660*/  HMMA.1688.F32.TF32 R12, R232.reuse, R64, R12 ;  /* 0x00000040e80c723c */ /* 0x048fec000008100c */
[C---:B----4-:R-:W-:Y:S06]  /*57670*/  HMMA.1688.F32.TF32 R8, R232.reuse, R60, R8 ;  /* 0x0000003ce808723c */ /* 0x050fec0000081008 */
[----:B------:R-:W-:Y:S01]  /*57680*/  HMMA.1688.F32.TF32 R4, R232, R240, R4 ;  /* 0x000000f0e804723c */ /* 0x000fe20000081004 */
[----:B------:R-:W-:Y:S04]  /*57690*/  STL.64 [R1+0x1a10], R32 ;  /* 0x001a102001007387 */ /* 0x000fe80000100a00 */
[----:B------:R-:W-:Y:S04]  /*576a0*/  STL.64 [R1+0x1a18], R34 ;  /* 0x001a182201007387 */ /* 0x000fe80000100a00 */
[----:B------:R-:W-:Y:S04]  /*576b0*/  STL.64 [R1+0x1a20], R28 ;  /* 0x001a201c01007387 */ /* 0x000fe80000100a00 */
[----:B------:R-:W-:Y:S04]  /*576c0*/  STL.64 [R1+0x1a28], R30 ;  /* 0x001a281e01007387 */ /* 0x000fe80000100a00 */
[----:B------:R1:W-:Y:S04]  /*576d0*/  STL.64 [R1+0x1a30], R24 ;  /* 0x001a301801007387 */ /* 0x0003e80000100a00 */
[----:B------:R2:W-:Y:S04]  /*576e0*/  STL.64 [R1+0x1a38], R26 ;  /* 0x001a381a01007387 */ /* 0x0005e80000100a00 */
[----:B------:R3:W-:Y:S04]  /*576f0*/  STL.64 [R1+0x1aa0], R12 ;  /* 0x001aa00c01007387 */ /* 0x0007e80000100a00 */
[----:B------:R4:W-:Y:S04]  /*57700*/  STL.64 [R1+0x1aa8], R14 ;  /* 0x001aa80e01007387 */ /* 0x0009e80000100a00 */
[----:B------:R4:W-:Y:S01]  /*57710*/  STL.64 [R1+0x1ac0], R8 ;  /* 0x001ac00801007387 */ /* 0x0009e20000100a00 */
[----:B-1----:R-:W-:-:S03]  /*57720*/  IMAD.MOV.U32 R25, RZ, RZ, R134 ;  /* 0x000000ffff197224 */ /* 0x002fc600078e0086 */
[----:B------:R1:W-:Y:S01]  /*57730*/  STL.64 [R1+0x1ac8], R10 ;  /* 0x001ac80a01007387 */ /* 0x0003e20000100a00 */
[----:B--2---:R-:W-:-:S03]  /*57740*/  IMAD.MOV.U32 R26, RZ, RZ, R135 ;  /* 0x000000ffff1a7224 */ /* 0x004fc600078e0087 */
[----:B------:R-:W-:Y:S04]  /*57750*/  STL.64 [R1+0x1ab0], R4 ;  /* 0x001ab00401007387 */ /* 0x000fe80000100a00 */
[----:B------:R2:W-:Y:S04]  /*57760*/  STL.64 [R1+0x1ab8], R6 ;  /* 0x001ab80601007387 */ /* 0x0005e80000100a00 */
[----:B------:R-:W2:Y:S04]  /*57770*/  LDL.LU R24, [R1+0x2420] ;  /* 0x0024200001187983 */ /* 0x000ea80000300800 */
[----:B------:R-:W2:Y:S04]  /*57780*/  LDL.LU R134, [R1+0x698c] ;  /* 0x00698c0001867983 */ /* 0x000ea80000300800 */
[----:B------:R-:W2:Y:S04]  /*57790*/  LDL.LU R135, [R1+0x6988] ;  /* 0x0069880001877983 */ /* 0x000ea80000300800 */
[----:B------:R-:W2:Y:S04]  /*577a0*/  LDL.LU R27, [R1+0x242c] ;  /* 0x00242c00011b7983 */ /* 0x000ea80000300800 */
[----:B---3--:R-:W3:Y:S04]  /*577b0*/  LDL.LU R12, [R1+0x2410] ;  /* 0x00241000010c7983 */ /* 0x008ee80000300800 */
[----:B------:R-:W3:Y:S04]  /*577c0*/  LDL.LU R13, [R1+0x2414] ;  /* 0x00241400010d7983 */ /* 0x000ee80000300800 */
[----:B----4-:R-:W3:Y:S04]  /*577d0*/  LDL.LU R14, [R1+0x2418] ;  /* 0x00241800010e7983 */ /* 0x010ee80000300800 */
[----:B------:R-:W3:Y:S04]  /*577e0*/  LDL.LU R15, [R1+0x241c] ;  /* 0x00241c00010f7983 */ /* 0x000ee80000300800 */
[----:B------:R-:W4:Y:S04]  /*577f0*/  LDL.LU R8, [R1+0x2290] ;  /* 0x0022900001087983 */ /* 0x000f280000300800 */
[----:B------:R-:W4:Y:S04]  /*57800*/  LDL.LU R9, [R1+0x2294] ;  /* 0x0022940001097983 */ /* 0x000f280000300800 */
[----:B-1----:R-:W4:Y:S04]  /*57810*/  LDL.LU R10, [R1+0x2298] ;  /* 0x00229800010a7983 */ /* 0x002f280000300800 */
[----:B------:R-:W4:Y:S01]  /*57820*/  LDL.LU R11, [R1+0x229c] ;  /* 0x00229c00010b7983 */ /* 0x000f220000300800 */
[----:B------:R-:W-:-:S02]  /*57830*/  IMAD.MOV.U32 R224, RZ, RZ, R154 ;  /* 0x000000ffffe07224 */ /* 0x000fc400078e009a */
[----:B------:R-:W-:Y:S02]  /*57840*/  IMAD.MOV.U32 R225, RZ, RZ, R155 ;  /* 0x000000ffffe17224 */ /* 0x000fe400078e009b */
[----:B------:R-:W-:Y:S02]  /*57850*/  IMAD.MOV.U32 R226, RZ, RZ, R158 ;  /* 0x000000ffffe27224 */ /* 0x000fe400078e009e */
[----:B------:R-:W-:Y:S01]  /*57860*/  IMAD.MOV.U32 R227, RZ, RZ, R159 ;  /* 0x000000ffffe37224 */ /* 0x000fe200078e009f */
[----:B--2---:R-:W-:-:S15]  /*57870*/  HMMA.1688.F32.TF32 R4, R228, R142, R236 ;  /* 0x0000008ee404723c */ /* 0x004fde00000810ec */
[----:B------:R-:W-:-:S09]  /*57880*/  NOP ;  /* 0x0000000000007918 */ /* 0x000fd20000000000 */
[----:B------:R-:W-:Y:S02]  /*57890*/  IMAD.MOV.U32 R241, RZ, RZ, R4 ;  /* 0x000000fffff17224 */ /* 0x000fe400078e0004 */
[----:B------:R-:W-:Y:S02]  /*578a0*/  IMAD.MOV.U32 R240, RZ, RZ, R5 ;  /* 0x000000fffff07224 */ /* 0x000fe400078e0005 */
[----:B------:R-:W-:Y:S02]  /*578b0*/  IMAD.MOV.U32 R173, RZ, RZ, R6 ;  /* 0x000000ffffad7224 */ /* 0x000fe400078e0006 */
[----:B------:R-:W-:Y:S02]  /*578c0*/  IMAD.MOV.U32 R172, RZ, RZ, R7 ;  /* 0x000000ffffac7224 */ /* 0x000fe400078e0007 */
[----:B------:R-:W-:-:S15]  /*578d0*/  HMMA.1688.F32.TF32 R4, R228, R138, R244 ;  /* 0x0000008ae404723c */ /* 0x000fde00000810f4 */
[----:B------:R-:W-:-:S09]  /*578e0*/  NOP ;  /* 0x0000000000007918 */ /* 0x000fd20000000000 */
[----:B------:R-:W-:Y:S02]  /*578f0*/  IMAD.MOV.U32 R169, RZ, RZ, R4 ;  /* 0x000000ffffa97224 */ /* 0x000fe400078e0004 */
[----:B------:R-:W-:Y:S02]  /*57900*/  IMAD.MOV.U32 R168, RZ, RZ, R5 ;  /* 0x000000ffffa87224 */ /* 0x000fe400078e0005 */
[----:B------:R-:W-:Y:S02]  /*57910*/  IMAD.MOV.U32 R165, RZ, RZ, R6 ;  /* 0x000000ffffa57224 */ /* 0x000fe400078e0006 */
[----:B------:R-:W-:Y:S02]  /*57920*/  IMAD.MOV.U32 R164, RZ, RZ, R7 ;  /* 0x000000ffffa47224 */ /* 0x000fe400078e0007 */
[----:B------:R-:W-:Y:S01]  /*57930*/  HMMA.1688.F32.TF32 R4, R228, R134, R248 ;  /* 0x00000086e404723c */ /* 0x000fe200000810f8 */
[----:B------:R-:W-:Y:S02]  /*57940*/  IMAD.MOV.U32 R236, RZ, RZ, R162 ;  /* 0x000000ffffec7224 */ /* 0x000fe400078e00a2 */
[----:B------:R-:W-:-:S02]  /*57950*/  IMAD.MOV.U32 R237, RZ, RZ, R163 ;  /* 0x000000ffffed7224 */ /* 0x000fc400078e00a3 */
[----:B------:R-:W-:Y:S02]  /*57960*/  IMAD.MOV.U32 R238, RZ, RZ, R166 ;  /* 0x000000ffffee7224 */ /* 0x000fe400078e00a6 */
[----:B------:R-:W-:Y:S02]  /*57970*/  IMAD.MOV.U32 R239, RZ, RZ, R167 ;  /* 0x000000ffffef7224 */ /* 0x000fe400078e00a7 */
[----:B------:R-:W-:Y:S02]  /*57980*/  IMAD.MOV.U32 R248, RZ, RZ, R170 ;  /* 0x000000fffff87224 */ /* 0x000fe400078e00aa */
[----:B------:R-:W-:-:S13]  /*57990*/  IMAD.MOV.U32 R249, RZ, RZ, R130 ;  /* 0x000000fffff97224 */ /* 0x000fda00078e0082 */
[----:B------:R-:W-:Y:S02]  /*579a0*/  IMAD.MOV.U32 R161, RZ, RZ, R4 ;  /* 0x000000ffffa17224 */ /* 0x000fe400078e0004 */
[----:B------:R-:W-:Y:S01]  /*579b0*/  IMAD.MOV.U32 R160, RZ, RZ, R5 ;  /* 0x000000ffffa07224 */ /* 0x000fe200078e0005 */
[----:B------:R-:W2:Y:S01]  /*579c0*/  LDL.LU R4, [R1+0x2280] ;  /* 0x0022800001047983 */ /* 0x000ea20000300800 */
[----:B------:R-:W-:Y:S02]  /*579d0*/  IMAD.MOV.U32 R157, RZ, RZ, R6 ;  /* 0x000000ffff9d7224 */ /* 0x000fe400078e0006 */
[----:B------:R-:W-:Y:S01]  /*579e0*/  IMAD.MOV.U32 R156, RZ, RZ, R7 ;  /* 0x000000ffff9c7224 */ /* 0x000fe200078e0007 */
[----:B------:R-:W2:Y:S04]  /*579f0*/  LDL.LU R5, [R1+0x2284] ;  /* 0x0022840001057983 */ /* 0x000ea80000300800 */
[----:B------:R-:W2:Y:S04]  /*57a00*/  LDL.LU R6, [R1+0x2288] ;  /* 0x0022880001067983 */ /* 0x000ea80000300800 */
[----:B------:R-:W2:Y:S04]  /*57a10*/  LDL.LU R7, [R1+0x228c] ;  /* 0x00228c0001077983 */ /* 0x000ea80000300800 */
[----:B------:R-:W3:Y:S04]  /*57a20*/  LDL.LU R154, [R1+0x6984] ;  /* 0x00698400019a7983 */ /* 0x000ee80000300800 */
[----:B------:R-:W3:Y:S04]  /*57a30*/  LDL.LU R155, [R1+0x6980] ;  /* 0x00698000019b7983 */ /* 0x000ee80000300800 */
[----:B------:R-:W3:Y:S04]  /*57a40*/  LDL.LU R158, [R1+0x697c] ;  /* 0x00697c00019e7983 */ /* 0x000ee80000300800 */
[----:B------:R-:W3:Y:S04]  /*57a50*/  LDL.LU R159, [R1+0x6978] ;  /* 0x00697800019f7983 */ /* 0x000ee80000300800 */
[----:B------:R-:W3:Y:S04]  /*57a60*/  LDL.LU R162, [R1+0x6974] ;  /* 0x0069740001a27983 */ /* 0x000ee80000300800 */
[----:B------:R-:W3:Y:S01]  /*57a70*/  LDL.LU R163, [R1+0x6970] ;  /* 0x0069700001a37983 */ /* 0x000ee20000300800 */
[----:B------:R-:W-:-:S03]  /*57a80*/  IMAD.MOV.U32 R250, RZ, RZ, R131 ;  /* 0x000000fffffa7224 */ /* 0x000fc600078e0083 */
[----:B------:R-:W4:Y:S01]  /*57a90*/  LDL.LU R166, [R1+0x696c] ;  /* 0x00696c0001a67983 */ /* 0x000f220000300800 */
[----:B------:R-:W-:-:S03]  /*57aa0*/  MOV R251, R126 ;  /* 0x0000007e00fb7202 */ /* 0x000fc60000000f00 */
[----:B------:R-:W4:Y:S01]  /*57ab0*/  LDL.LU R167, [R1+0x6968] ;  /* 0x0069680001a77983 */ /* 0x000f220000300800 */
[----:B------:R-:W-:-:S03]  /*57ac0*/  IMAD.MOV.U32 R244, RZ, RZ, R127 ;  /* 0x000000fffff47224 */ /* 0x000fc600078e007f */
[----:B------:R-:W2:Y:S01]  /*57ad0*/  LDL.LU R170, [R1+0x6964] ;  /* 0x0069640001aa7983 */ /* 0x000ea20000300800 */
[----:B------:R-:W-:-:S03]  /*57ae0*/  IMAD.MOV.U32 R245, RZ, RZ, R171 ;  /* 0x000000fffff57224 */ /* 0x000fc600078e00ab */
[----:B------:R-:W3:Y:S04]  /*57af0*/  LDL.LU R130, [R1+0x6960] ;  /* 0x0069600001827983 */ /* 0x000ee80000300800 */
[----:B------:R-:W3:Y:S04]  /*57b00*/  LDL.LU R131, [R1+0x695c] ;  /* 0x00695c0001837983 */ /* 0x000ee80000300800 */
[----:B------:R-:W3:Y:S04]  /*57b10*/  LDL.LU R126, [R1+0x6958] ;  /* 0x00695800017e7983 */ /* 0x000ee80000300800 */
[----:B------:R-:W3:Y:S04]  /*57b20*/  LDL.LU R127, [R1+0x6954] ;  /* 0x00695400017f7983 */ /* 0x000ee80000300800 */
[----:B------:R-:W2:Y:S01]  /*57b30*/  LDL.LU R171, [R1+0x6950] ;  /* 0x0069500001ab7983 */ /* 0x000ea20000300800 */
[----:B------:R-:W-:-:S02]  /*57b40*/  IMAD.MOV.U32 R246, RZ, RZ, R174 ;  /* 0x000000fffff67224 */ /* 0x000fc400078e00ae */
[----:B------:R-:W-:Y:S01]  /*57b50*/  IMAD.MOV.U32 R247, RZ, RZ, R175 ;  /* 0x000000fffff77224 */ /* 0x000fe200078e00af */
[----:B------:R-:W3:Y:S04]  /*57b60*/  LDL.LU R174, [R1+0x694c] ;  /* 0x00694c0001ae7983 */ /* 0x000ee80000300800 */
[----:B------:R-:W3:Y:S01]  /*57b70*/  LDL.LU R175, [R1+0x6948] ;  /* 0x0069480001af7983 */ /* 0x000ee20000300800 */
[----:B--2---:R-:W-:-:S15]  /*57b80*/  HMMA.1688.F32.TF32 R4, R228, R170, R4 ;  /* 0x000000aae404723c */ /* 0x004fde0000081004 */
[----:B------:R-:W-:-:S09]  /*57b90*/  NOP ;  /* 0x0000000000007918 */ /* 0x000fd20000000000 */
[----:B------:R-:W-:Y:S02]  /*57ba0*/  IMAD.MOV.U32 R129, RZ, RZ, R4 ;  /* 0x000000ffff817224 */ /* 0x000fe400078e0004 */
[----:B------:R-:W-:Y:S02]  /*57bb0*/  IMAD.MOV.U32 R128, RZ, RZ, R5 ;  /* 0x000000ffff807224 */ /* 0x000fe400078e0005 */
[----:B------:R-:W-:Y:S02]  /*57bc0*/  IMAD.MOV.U32 R125, RZ, RZ, R6 ;  /* 0x000000ffff7d7224 */ /* 0x000fe400078e0006 */
[----:B------:R-:W-:Y:S02]  /*57bd0*/  IMAD.MOV.U32 R124, RZ, RZ, R7 ;  /* 0x000000ffff7c7224 */ /* 0x000fe400078e0007 */
[C---:B----4-:R-:W-:Y:S06]  /*57be0*/  HMMA.1688.F32.TF32 R4, R228.reuse, R166, R224 ;  /* 0x000000a6e404723c */ /* 0x050fec00000810e0 */
[----:B---3--:R-:W-:-:S15]  /*57bf0*/  HMMA.1688.F32.TF32 R8, R228, R174, R8 ;  /* 0x000000aee408723c */ /* 0x008fde0000081008 */
[----:B------:R-:W-:-:S03]  /*57c00*/  NOP ;  /* 0x0000000000007918 */ /* 0x000fc60000000000 */
        /* <DEDUP_REMOVED lines=9> */
[----:B------:R-:W-:-:S15]  /*57ca0*/  HMMA.1688.F32.TF32 R8, R228, R158, R244 ;  /* 0x0000009ee408723c */ /* 0x000fde00000810f4 */
[----:B------:R-:W-:Y:S02]  /*57cb0*/  IMAD.MOV.U32 R145, RZ, RZ, R4 ;  /* 0x000000ffff917224 */ /* 0x000fe400078e0004 */
[----:B------:R-:W-:Y:S02]  /*57cc0*/  IMAD.MOV.U32 R144, RZ, RZ, R5 ;  /* 0x000000ffff907224 */ /* 0x000fe400078e0005 */
[----:B------:R-:W-:Y:S02]  /*57cd0*/  IMAD.MOV.U32 R141, RZ, RZ, R6 ;  /* 0x000000ffff8d7224 */ /* 0x000fe400078e0006 */
[----:B------:R-:W-:Y:S02]  /*57ce0*/  IMAD.MOV.U32 R140, RZ, RZ, R7 ;  /* 0x000000ffff8c7224 */ /* 0x000fe400078e0007 */
[C---:B------:R-:W-:Y:S06]  /*57cf0*/  HMMA.1688.F32.TF32 R4, R228.reuse, R154, R248 ;  /* 0x0000009ae404723c */ /* 0x040fec00000810f8 */
[C---:B------:R-:W-:Y:S06]  /*57d00*/  HMMA.1688.F32.TF32 R12, R228.reuse, R126, R12 ;  /* 0x0000007ee40c723c */ /* 0x040fec000008100c */
[----:B------:R-:W-:Y:S01]  /*57d10*/  HMMA.1688.F32.TF32 R24, R228, R130, R24 ;  /* 0x00000082e418723c */ /* 0x000fe20000081018 */
[----:B------:R1:W-:Y:S01]  /*57d20*/  STL.64 [R1+0x2f20], R8 ;  /* 0x002f200801007387 */ /* 0x0003e20000100a00 */
[----:B------:R-:W-:-:S03]  /*57d30*/  IMAD.MOV.U32 R244, RZ, RZ, R94 ;  /* 0x000000fffff47224 */ /* 0x000fc600078e005e */
[----:B------:R2:W-:Y:S01]  /*57d40*/  STL.64 [R1+0x2f28], R10 ;  /* 0x002f280a01007387 */ /* 0x0005e20000100a00 */
[----:B------:R-:W-:-:S03]  /*57d50*/  IMAD.MOV.U32 R245, RZ, RZ, R95 ;  /* 0x000000fffff57224 */ /* 0x000fc600078e005f */
[----:B------:R-:W3:Y:S01]  /*57d60*/  LDL.LU R94, [R1+0x6944] ;  /* 0x00694400015e7983 */ /* 0x000ee20000300800 */
[----:B------:R-:W-:-:S03]  /*57d70*/  MOV R246, R243 ;  /* 0x000000f300f67202 */ /* 0x000fc60000000f00 */
[----:B------:R4:W-:Y:S01]  /*57d80*/  STL.64 [R1+0x2f10], R4 ;  /* 0x002f100401007387 */ /* 0x0009e20000100a00 */
[----:B------:R-:W-:-:S03]  /*57d90*/  IMAD.MOV.U32 R247, RZ, RZ, R242 ;  /* 0x000000fffff77224 */ /* 0x000fc600078e00f2 */
[----:B------:R4:W-:Y:S01]  /*57da0*/  STL.64 [R1+0x2f18], R6 ;  /* 0x002f180601007387 */ /* 0x0009e20000100a00 */
[----:B------:R-:W-:-:S03]  /*57db0*/  IMAD.MOV.U32 R224, RZ, RZ, R78 ;  /* 0x000000ffffe07224 */ /* 0x000fc600078e004e */
[----:B------:R-:W4:Y:S01]  /*57dc0*/  LDL.LU R95, [R1+0x6940] ;  /* 0x00694000015f7983 */ /* 0x000f220000300800 */
[----:B------:R-:W-:-:S03]  /*57dd0*/  IMAD.MOV.U32 R225, RZ, RZ, R79 ;  /* 0x000000ffffe17224 */ /* 0x000fc600078e004f */
[----:B------:R-:W4:Y:S01]  /*57de0*/  LDL.LU R243, [R1+0x693c] ;  /* 0x00693c0001f37983 */ /* 0x000f220000300800 */
[----:B------:R-:W-:-:S03]  /*57df0*/  IMAD.MOV.U32 R226, RZ, RZ, R107 ;  /* 0x000000ffffe27224 */ /* 0x000fc600078e006b */
[----:B------:R-:W4:Y:S01]  /*57e00*/  LDL.LU R242, [R1+0x6938] ;  /* 0x0069380001f27983 */ /* 0x000f220000300800 */
[----:B------:R-:W-:-:S03]  /*57e10*/  IMAD.MOV.U32 R227, RZ, RZ, R106 ;  /* 0x000000ffffe37224 */ /* 0x000fc600078e006a */
[----:B------:R-:W4:Y:S01]  /*57e20*/  LDL.LU R78, [R1+0x6934] ;  /* 0x00693400014e7983 */ /* 0x000f220000300800 */
[----:B-1----:R-:W-:-:S03]  /*57e30*/  IMAD.MOV.U32 R8, RZ, RZ, R103 ;  /* 0x000000ffff087224 */ /* 0x002fc600078e0067 */
[----:B------:R-:W4:Y:S01]  /*57e40*/  LDL.LU R79, [R1+0x6930] ;  /* 0x00693000014f7983 */ /* 0x000f220000300800 */
[----:B------:R-:W-:-:S03]  /*57e50*/  IMAD.MOV.U32 R9, RZ, RZ, R102 ;  /* 0x000000ffff097224 */ /* 0x000fc600078e0066 */
[----:B------:R-:W4:Y:S01]  /*57e60*/  LDL.LU R107, [R1+0x692c] ;  /* 0x00692c00016b7983 */ /* 0x000f220000300800 */
[----:B--2---:R-:W-:-:S03]  /*57e70*/  IMAD.MOV.U32 R10, RZ, RZ, R83 ;  /* 0x000000ffff0a7224 */ /* 0x004fc600078e0053 */
[----:B------:R-:W2:Y:S01]  /*57e80*/  LDL.LU R106, [R1+0x6928] ;  /* 0x00692800016a7983 */ /* 0x000ea20000300800 */
[----:B------:R-:W-:-:S03]  /*57e90*/  IMAD.MOV.U32 R113, RZ, RZ, R12 ;  /* 0x000000ffff717224 */ /* 0x000fc600078e000c */
[----:B------:R-:W2:Y:S01]  /*57ea0*/  LDL.LU R103, [R1+0x6924] ;  /* 0x0069240001677983 */ /* 0x000ea20000300800 */
[----:B------:R-:W-:-:S03]  /*57eb0*/  IMAD.MOV.U32 R11, RZ, RZ, R82 ;  /* 0x000000ffff0b7224 */ /* 0x000fc600078e0052 */
[----:B------:R-:W2:Y:S01]  /*57ec0*/  LDL.LU R102, [R1+0x6920] ;  /* 0x0069200001667983 */ /* 0x000ea20000300800 */
[----:B------:R-:W-:Y:S02]  /*57ed0*/  IMAD.MOV.U32 R112, RZ, RZ, R13 ;  /* 0x000000ffff707224 */ /* 0x000fe400078e000d */
[----:B------:R-:W-:Y:S01]  /*57ee0*/  IMAD.MOV.U32 R12, RZ, RZ, R62 ;  /* 0x000000ffff0c7224 */ /* 0x000fe200078e003e */
[----:B------:R-:W2:Y:S01]  /*57ef0*/  LDL.LU R83, [R1+0x691c] ;  /* 0x00691c0001537983 */ /* 0x000ea20000300800 */
[----:B------:R-:W-:Y:S02]  /*57f00*/  IMAD.MOV.U32 R17, RZ, RZ, R14 ;  /* 0x000000ffff117224 */ /* 0x000fe400078e000e */
[----:B------:R-:W-:Y:S01]  /*57f10*/  IMAD.MOV.U32 R13, RZ, RZ, R63 ;  /* 0x000000ffff0d7224 */ /* 0x000fe200078e003f */
[----:B------:R-:W2:Y:S01]  /*57f20*/  LDL.LU R82, [R1+0x6918] ;  /* 0x0069180001527983 */ /* 0x000ea20000300800 */
[----:B------:R-:W-:Y:S02]  /*57f30*/  IMAD.MOV.U32 R16, RZ, RZ, R15 ;  /* 0x000000ffff107224 */ /* 0x000fe400078e000f */
[----:B------:R-:W-:Y:S01]  /*57f40*/  IMAD.MOV.U32 R14, RZ, RZ, R90 ;  /* 0x000000ffff0e7224 */ /* 0x000fe200078e005a */
[----:B------:R-:W2:Y:S01]  /*57f50*/  LDL.LU R62, [R1+0x6914] ;  /* 0x00691400013e7983 */ /* 0x000ea20000300800 */
[----:B------:R-:W-:-:S02]  /*57f60*/  IMAD.MOV.U32 R153, RZ, RZ, R24 ;  /* 0x000000ffff997224 */ /* 0x000fc400078e0018 */
[----:B------:R-:W-:Y:S01]  /*57f70*/  IMAD.MOV.U32 R15, RZ, RZ, R91 ;  /* 0x000000ffff0f7224 */ /* 0x000fe200078e005b */
[----:B------:R-:W2:Y:S01]  /*57f80*/  LDL.LU R63, [R1+0x6910] ;  /* 0x00691000013f7983 */ /* 0x000ea20000300800 */
[----:B------:R-:W-:Y:S02]  /*57f90*/  IMAD.MOV.U32 R152, RZ, RZ, R25 ;  /* 0x000000ffff987224 */ /* 0x000fe400078e0019 */
[----:B------:R-:W-:Y:S01]  /*57fa0*/  IMAD.MOV.U32 R24, RZ, RZ, R70 ;  /* 0x000000ffff187224 */ /* 0x000fe200078e0046 */
[----:B------:R-:W2:Y:S01]  /*57fb0*/  LDL.LU R90, [R1+0x690c] ;  /* 0x00690c00015a7983 */ /* 0x000ea20000300800 */
[----:B------:R-:W-:-:S03]  /*57fc0*/  IMAD.MOV.U32 R25, RZ, RZ, R71 ;  /* 0x000000ffff197224 */ /* 0x000fc600078e0047 */
[----:B------:R-:W2:Y:S04]  /*57fd0*/  LDL.LU R91, [R1+0x6908] ;  /* 0x00690800015b7983 */ /* 0x000ea80000300800 */
[----:B------:R-:W2:Y:S04]  /*57fe0*/  LDL.LU R70, [R1+0x6904] ;  /* 0x0069040001467983 */ /* 0x000ea80000300800 */
[----:B------:R-:W2:Y:S01]  /*57ff0*/  LDL.LU R71, [R1+0x6900] ;  /* 0x0069000001477983 */ /* 0x000ea20000300800 */
[----:B------:R-:W-:Y:S02]  /*58000*/  IMAD.MOV.U32 R149, RZ, RZ, R26 ;  /* 0x000000ffff957224 */ /* 0x000fe400078e001a */
[----:B------:R-:W-:-:S02]  /*58010*/  IMAD.MOV.U32 R148, RZ, RZ, R27 ;  /* 0x000000ffff947224 */ /* 0x000fc400078e001b */
[----:B------:R-:W-:Y:S02]  /*58020*/  IMAD.MOV.U32 R26, RZ, RZ, R67 ;  /* 0x000000ffff1a7224 */ /* 0x000fe400078e0043 */
[----:B------:R-:W2:Y:S01]  /*58030*/  LDL.LU R67, [R1+0x68fc] ;  /* 0x0068fc0001437983 */ /* 0x000ea20000300800 */
[----:B------:R-:W-:Y:S02]  /*58040*/  IMAD.MOV.U32 R27, RZ, RZ, R66 ;  /* 0x000000ffff1b7224 */ /* 0x000fe400078e0042 */
[----:B------:R-:W-:Y:S01]  /*58050*/  IMAD.MOV.U32 R32, RZ, RZ, R86 ;  /* 0x000000ffff207224 */ /* 0x000fe200078e0056 */
[----:B------:R-:W2:Y:S01]  /*58060*/  LDL.LU R66, [R1+0x68f8] ;  /* 0x0068f80001427983 */ /* 0x000ea20000300800 */
[----:B------:R-:W-:Y:S02]  /*58070*/  IMAD.MOV.U32 R33, RZ, RZ, R87 ;  /* 0x000000ffff217224 */ /* 0x000fe400078e0057 */
[----:B------:R-:W-:Y:S01]  /*58080*/  IMAD.MOV.U32 R34, RZ, RZ, R99 ;  /* 0x000000ffff227224 */ /* 0x000fe200078e0063 */
[----:B------:R-:W2:Y:S01]  /*58090*/  LDL.LU R86, [R1+0x68f4] ;  /* 0x0068f40001567983 */ /* 0x000ea20000300800 */
[----:B------:R-:W-:-:S03]  /*580a0*/  IMAD.MOV.U32 R35, RZ, RZ, R98 ;  /* 0x000000ffff237224 */ /* 0x000fc600078e0062 */
[----:B------:R-:W2:Y:S01]  /*580b0*/  LDL.LU R87, [R1+0x68f0] ;  /* 0x0068f00001577983 */ /* 0x000ea20000300800 */
[----:B------:R-:W-:-:S03]  /*580c0*/  IMAD.MOV.U32 R38, RZ, RZ, R75 ;  /* 0x000000ffff267224 */ /* 0x000fc600078e004b */
[----:B------:R-:W2:Y:S01]  /*580d0*/  LDL.LU R99, [R1+0x68ec] ;  /* 0x0068ec0001637983 */ /* 0x000ea20000300800 */
[----:B------:R-:W-:-:S03]  /*580e0*/  IMAD.MOV.U32 R39, RZ, RZ, R74 ;  /* 0x000000ffff277224 */ /* 0x000fc600078e004a */
[----:B------:R-:W2:Y:S01]  /*580f0*/  LDL.LU R98, [R1+0x68e8] ;  /* 0x0068e80001627983 */ /* 0x000ea20000300800 */
[----:B---3--:R-:W-:Y:S02]  /*58100*/  IMAD.MOV.U32 R37, RZ, RZ, R94 ;  /* 0x000000ffff257224 */ /* 0x008fe400078e005e */
[----:B----4-:R-:W-:Y:S02]  /*58110*/  IMAD.MOV.U32 R36, RZ, RZ, R95 ;  /* 0x000000ffff247224 */ /* 0x010fe400078e005f */
[----:B------:R-:W3:Y:S04]  /*58120*/  LDL.LU R95, [R1+0x68e4] ;  /* 0x0068e400015f7983 */ /* 0x000ee80000300800 */
[----:B------:R-:W4:Y:S04]  /*58130*/  LDL.LU R94, [R1+0x68e0] ;  /* 0x0068e000015e7983 */ /* 0x000f280000300800 */
[----:B------:R-:W3:Y:S01]  /*58140*/  LDL.LU R75, [R1+0x68dc] ;  /* 0x0068dc00014b7983 */ /* 0x000ee20000300800 */
[----:B------:R-:W-:-:S02]  /*58150*/  IMAD.MOV.U32 R42, RZ, RZ, R242 ;  /* 0x000000ffff2a7224 */ /* 0x000fc400078e00f2 */
[----:B------:R-:W-:Y:S01]  /*58160*/  IMAD.MOV.U32 R41, RZ, RZ, R78 ;  /* 0x000000ffff297224 */ /* 0x000fe200078e004e */
[----:B------:R-:W4:Y:S01]  /*58170*/  LDL.LU R74, [R1+0x68d8] ;  /* 0x0068d800014a7983 */ /* 0x000f220000300800 */
[----:B------:R-:W-:-:S03]  /*58180*/  IMAD.MOV.U32 R40, RZ, RZ, R79 ;  /* 0x000000ffff287224 */ /* 0x000fc600078e004f */
[----:B------:R-:W4:Y:S01]  /*58190*/  LDL.LU R79, [R1+0x68d4] ;  /* 0x0068d400014f7983 */ /* 0x000f220000300800 */
[----:B------:R-:W-:-:S03]  /*581a0*/  IMAD.MOV.U32 R43, RZ, RZ, R243 ;  /* 0x000000ffff2b7224 */ /* 0x000fc600078e00f3 */
[----:B------:R-:W4:Y:S04]  /*581b0*/  LDL.LU R78, [R1+0x68d0] ;  /* 0x0068d000014e7983 */ /* 0x000f280000300800 */
[----:B------:R-:W4:Y:S04]  /*581c0*/  LDL.LU R242, [R1+0x68cc] ;  /* 0x0068cc0001f27983 */ /* 0x000f280000300800 */
[----:B------:R-:W4:Y:S01]  /*581d0*/  LDL.LU R243, [R1+0x68c8] ;  /* 0x0068c80001f37983 */ /* 0x000f220000300800 */
[----:B--2---:R-:W-:Y:S02]  /*581e0*/  IMAD.MOV.U32 R51, RZ, RZ, R83 ;  /* 0x000000ffff337224 */ /* 0x004fe400078e0053 */
[----:B------:R-:W-:Y:S01]  /*581f0*/  IMAD.MOV.U32 R50, RZ, RZ, R82 ;  /* 0x000000ffff327224 */ /* 0x000fe200078e0052 */
[----:B------:R-:W-:Y:S01]  /*58200*/  MOV R49, R62 ;  /* 0x0000003e00317202 */ /* 0x000fe20000000f00 */
[----:B------:R-:W-:-:S02]  /*58210*/  IMAD.MOV.U32 R48, RZ, RZ, R63 ;  /* 0x000000ffff307224 */ /* 0x000fc400078e003f */
[----:B------:R-:W2:Y:S04]  /*58220*/  LDL.LU R63, [R1+0x68c4] ;  /* 0x0068c400013f7983 */ /* 0x000ea80000300800 */
[----:B------:R-:W2:Y:S04]  /*58230*/  LDL.LU R62, [R1+0x68c0] ;  /* 0x0068c000013e7983 */ /* 0x000ea80000300800 */
[----:B------:R-:W2:Y:S01]  /*58240*/  LDL.LU R82, [R1+0x68bc] ;  /* 0x0068bc0001527983 */ /* 0x000ea20000300800 */
[----:B------:R-:W-:-:S03]  /*58250*/  IMAD.MOV.U32 R53, RZ, RZ, R70 ;  /* 0x000000ffff357224 */ /* 0x000fc600078e0046 */
[----:B------:R-:W2:Y:S01]  /*58260*/  LDL.LU R83, [R1+0x68b8] ;  /* 0x0068b80001537983 */ /* 0x000ea20000300800 */
[----:B------:R-:W-:-:S03]  /*58270*/  IMAD.MOV.U32 R52, RZ, RZ, R71 ;  /* 0x000000ffff347224 */ /* 0x000fc600078e0047 */
[----:B------:R-:W2:Y:S04]  /*58280*/  LDL.LU R71, [R1+0x68b4] ;  /* 0x0068b40001477983 */ /* 0x000ea80000300800 */
[----:B------:R-:W2:Y:S01]  /*58290*/  LDL.LU R70, [R1+0x68b0] ;  /* 0x0068b00001467983 */ /* 0x000ea20000300800 */
[----:B------:R-:W-:Y:S02]  /*582a0*/  IMAD.MOV.U32 R252, RZ, RZ, R55 ;  /* 0x000000fffffc7224 */ /* 0x000fe400078e0037 */
[----:B------:R-:W-:Y:S02]  /*582b0*/  IMAD.MOV.U32 R54, RZ, RZ, R91 ;  /* 0x000000ffff367224 */ /* 0x000fe400078e005b */
[----:B------:R-:W2:Y:S01]  /*582c0*/  LDL.LU R91, [R1+0x68ac] ;  /* 0x0068ac00015b7983 */ /* 0x000ea20000300800 */
[----:B------:R-:W-:-:S03]  /*582d0*/  IMAD.MOV.U32 R55, RZ, RZ, R90 ;  /* 0x000000ffff377224 */ /* 0x000fc600078e005a */
[----:B------:R-:W2:Y:S01]  /*582e0*/  LDL.LU R90, [R1+0x68a8] ;  /* 0x0068a800015a7983 */ /* 0x000ea20000300800 */
[----:B------:R-:W-:Y:S02]  /*582f0*/  IMAD.MOV.U32 R57, RZ, RZ, R86 ;  /* 0x000000ffff397224 */ /* 0x000fe400078e0056 */
[----:B------:R-:W-:Y:S02]  /*58300*/  IMAD.MOV.U32 R56, RZ, RZ, R87 ;  /* 0x000000ffff387224 */ /* 0x000fe400078e0057 */
[----:B------:R-:W2:Y:S01]  /*58310*/  LDL.LU R87, [R1+0x68a4] ;  /* 0x0068a40001577983 */ /* 0x000ea20000300800 */
[----:B------:R-:W-:Y:S02]  /*58320*/  IMAD.MOV.U32 R58, RZ, RZ, R66 ;  /* 0x000000ffff3a7224 */ /* 0x000fe400078e0042 */
[----:B------:R-:W-:Y:S01]  /*58330*/  IMAD.MOV.U32 R59, RZ, RZ, R67 ;  /* 0x000000ffff3b7224 */ /* 0x000fe200078e0043 */
[----:B------:R-:W2:Y:S04]  /*58340*/  LDL.LU R86, [R1+0x68a0] ;  /* 0x0068a00001567983 */ /* 0x000ea80000300800 */
[----:B------:R-:W2:Y:S04]  /*58350*/  LDL.LU R66, [R1+0x689c] ;  /* 0x00689c0001427983 */ /* 0x000ea80000300800 */
[----:B------:R-:W2:Y:S01]  /*58360*/  LDL.LU R67, [R1+0x6898] ;  /* 0x0068980001437983 */ /* 0x000ea20000300800 */
[----:B---3--:R-:W-:-:S02]  /*58370*/  IMAD.MOV.U32 R187, RZ, RZ, R75 ;  /* 0x000000ffffbb7224 */ /* 0x008fc400078e004b */
[----:B----4-:R-:W-:Y:S02]  /*58380*/  IMAD.MOV.U32 R186, RZ, RZ, R74 ;  /* 0x000000ffffba7224 */ /* 0x010fe400078e004a */
[----:B------:R-:W-:Y:S02]  /*58390*/  IMAD.MOV.U32 R185, RZ, RZ, R79 ;  /* 0x000000ffffb97224 */ /* 0x000fe400078e004f */
[----:B------:R-:W-:Y:S02]  /*583a0*/  IMAD.MOV.U32 R184, RZ, RZ, R78 ;  /* 0x000000ffffb87224 */ /* 0x000fe400078e004e */
[----:B------:R-:W3:Y:S04]  /*583b0*/  LDL.LU R78, [R1+0x6894] ;  /* 0x00689400014e7983 */ /* 0x000ee80000300800 */
[----:B------:R-:W4:Y:S04]  /*583c0*/  LDL.LU R79, [R1+0x6890] ;  /* 0x00689000014f7983 */ /* 0x000f280000300800 */
[----:B------:R-:W4:Y:S01]  /*583d0*/  LDL.LU R74, [R1+0x688c] ;  /* 0x00688c00014a7983 */ /* 0x000f220000300800 */
[----:B------:R-:W-:-:S03]  /*583e0*/  IMAD.MOV.U32 R190, RZ, RZ, R243 ;  /* 0x000000ffffbe7224 */ /* 0x000fc600078e00f3 */
[----:B------:R-:W4:Y:S01]  /*583f0*/  LDL.LU R75, [R1+0x6888] ;  /* 0x00688800014b7983 */ /* 0x000f220000300800 */
[----:B------:R-:W-:Y:S02]  /*58400*/  IMAD.MOV.U32 R191, RZ, RZ, R242 ;  /* 0x000000ffffbf7224 */ /* 0x000fe400078e00f2 */
[----:B--2---:R-:W-:Y:S02]  /*58410*/  IMAD.MOV.U32 R189, RZ, RZ, R63 ;  /* 0x000000ffffbd7224 */ /* 0x004fe400078e003f */
[----:B------:R-:W-:Y:S02]  /*58420*/  IMAD.MOV.U32 R188, RZ, RZ, R62 ;  /* 0x000000ffffbc7224 */ /* 0x000fe400078e003e */
        /* <DEDUP_REMOVED lines=9> */
[----:B------:R-:W-:Y:S01]  /*584c0*/  IMAD.MOV.U32 R195, RZ, RZ, R82 ;  /* 0x000000ffffc37224 */ /* 0x000fe200078e0052 */
[----:B------:R-:W2:Y:S04]  /*584d0*/  LDL.LU R83, [R1+0x686c] ;  /* 0x00686c0001537983 */ /* 0x000ea80000300800 */
[----:B------:R-:W2:Y:S01]  /*584e0*/  LDL.LU R82, [R1+0x6868] ;  /* 0x0068680001527983 */ /* 0x000ea20000300800 */
[----:B------:R-:W-:-:S02]  /*584f0*/  IMAD.MOV.U32 R203, RZ, RZ, R66 ;  /* 0x000000ffffcb7224 */ /* 0x000fc400078e0042 */
[----:B------:R-:W-:Y:S02]  /*58500*/  IMAD.MOV.U32 R202, RZ, RZ, R67 ;  /* 0x000000ffffca7224 */ /* 0x000fe400078e0043 */
[----:B---3--:R-:W-:Y:S02]  /*58510*/  IMAD.MOV.U32 R201, RZ, RZ, R78 ;  /* 0x000000ffffc97224 */ /* 0x008fe400078e004e */
[----:B----4-:R-:W-:Y:S02]  /*58520*/  IMAD.MOV.U32 R200, RZ, RZ, R79 ;  /* 0x000000ffffc87224 */ /* 0x010fe400078e004f */
        /* <DEDUP_REMOVED lines=13> */
[----:B------:R-:W-:-:S03]  /*58600*/  MOV R208, R71 ;  /* 0x0000004700d07202 */ /* 0x000fc60000000f00 */
        /* <DEDUP_REMOVED lines=8> */
[----:B------:R-:W-:Y:S02]  /*58690*/  IMAD.MOV.U32 R196, RZ, RZ, R86 ;  /* 0x000000ffffc47224 */ /* 0x000fe400078e0056 */
[----:B------:R-:W-:Y:S02]  /*586a0*/  IMAD.MOV.U32 R197, RZ, RZ, R87 ;  /* 0x000000ffffc57224 */ /* 0x000fe400078e0057 */
[----:B------:R-:W-:Y:S02]  /*586b0*/  IMAD.MOV.U32 R198, RZ, RZ, R90 ;  /* 0x000000ffffc67224 */ /* 0x000fe400078e005a */
[----:B------:R-:W-:Y:S02]  /*586c0*/  IMAD.MOV.U32 R199, RZ, RZ, R91 ;  /* 0x000000ffffc77224 */ /* 0x000fe400078e005b */
        /* <DEDUP_REMOVED lines=9> */
[----:B------:R-:W-:Y:S01]  /*58760*/  IMAD.MOV.U32 R29, RZ, RZ, R111 ;  /* 0x000000ffff1d7224 */ /* 0x000fe200078e006f */
[----:B------:R-:W-:Y:S01]  /*58770*/  MOV R31, R115 ;  /* 0x00000073001f7202 */ /* 0x000fe20000000f00 */
        /* <DEDUP_REMOVED lines=13> */
[----:B---3--:R-:W-:Y:S02]  /*58850*/  IMAD.MOV.U32 R213, RZ, RZ, R79 ;  /* 0x000000ffffd57224 */ /* 0x008fe400078e004f */
[----:B----4-:R-:W-:-:S02]  /*58860*/  IMAD.MOV.U32 R219, RZ, RZ, R67 ;  /* 0x000000ffffdb7224 */ /* 0x010fc400078e0043 */
[----:B------:R-:W-:Y:S02]  /*58870*/  IMAD.MOV.U32 R218, RZ, RZ, R66 ;  /* 0x000000ffffda7224 */ /* 0x000fe400078e0042 */
[----:B------:R-:W-:Y:S02]  /*58880*/  IMAD.MOV.U32 R212, RZ, RZ, R78 ;  /* 0x000000ffffd47224 */ /* 0x000fe400078e004e */
[----:B--2---:R-:W-:Y:S02]  /*58890*/  IMAD.MOV.U32 R217, RZ, RZ, R63 ;  /* 0x000000ffffd97224 */ /* 0x004fe400078e003f */
[----:B------:R-:W-:Y:S02]  /*588a0*/  IMAD.MOV.U32 R216, RZ, RZ, R62 ;  /* 0x000000ffffd87224 */ /* 0x000fe400078e003e */
[----:B------:R-:W2:Y:S04]  /*588b0*/  LDL.LU R62, [R1+0x6834] ;  /* 0x00683400013e7983 */ /* 0x000ea80000300800 */
[----:B------:R-:W2:Y:S04]  /*588c0*/  LDL.LU R63, [R1+0x6830] ;  /* 0x00683000013f7983 */ /* 0x000ea80000300800 */
[----:B------:R-:W3:Y:S01]  /*588d0*/  LDL.LU R66, [R1+0x682c] ;  /* 0x00682c0001427983 */ /* 0x000ee20000300800 */
[----:B------:R-:W-:-:S02]  /*588e0*/  IMAD.MOV.U32 R222, RZ, RZ, R74 ;  /* 0x000000ffffde7224 */ /* 0x000fc400078e004a */
[----:B------:R-:W-:Y:S01]  /*588f0*/  IMAD.MOV.U32 R221, RZ, RZ, R71 ;  /* 0x000000ffffdd7224 */ /* 0x000fe200078e0047 */
[----:B------:R-:W3:Y:S01]  /*58900*/  LDL.LU R67, [R1+0x6828] ;  /* 0x0068280001437983 */ /* 0x000ee20000300800 */
[----:B------:R-:W-:-:S03]  /*58910*/  IMAD.MOV.U32 R220, RZ, RZ, R70 ;  /* 0x000000ffffdc7224 */ /* 0x000fc600078e0046 */
[----:B------:R-:W4:Y:S01]  /*58920*/  LDL.LU R70, [R1+0x6824] ;  /* 0x0068240001467983 */ /* 0x000f220000300800 */
[----:B------:R-:W-:-:S03]  /*58930*/  IMAD.MOV.U32 R223, RZ, RZ, R75 ;  /* 0x000000ffffdf7224 */ /* 0x000fc600078e004b */
[----:B------:R-:W4:Y:S04]  /*58940*/  LDL.LU R71, [R1+0x6820] ;  /* 0x0068200001477983 */ /* 0x000f280000300800 */
        /* <DEDUP_REMOVED lines=33> */
[----:B------:R-:W4:Y:S01]  /*58b60*/  LDL.LU R19, [R1+0x6798] ;  /* 0x0067980001137983 */ /* 0x000f220000300800 */
[----:B------:R-:W-:-:S02]  /*58b70*/  LOP3.LUT R178, R0, 0x40, RZ, 0x3c, !PT ;  /* 0x0000004000b27812 */ /* 0x000fc400078e3cff */
[----:B------:R-:W-:-:S03]  /*58b80*/  LOP3.LUT R179, R0, 0x60, RZ, 0x3c, !PT ;  /* 0x0000006000b37812 */ /* 0x000fc600078e3cff */
[----:B------:R-:W-:Y:S04]  /*58b90*/  LDS R232, [R178+UR10+0x2000] ;  /* 0x0020000ab2e87984 */ /* 0x000fe80008000800 */
[----:B------:R-:W-:Y:S04]  /*58ba0*/  LDS R234, [R178+UR10+0x3000] ;  /* 0x0030000ab2ea7984 */ /* 0x000fe80008000800 */
[----:B------:R-:W-:Y:S04]  /*58bb0*/  LDS R233, [R179+UR10+0x2000] ;  /* 0x0020000ab3e97984 */ /* 0x000fe80008000800 */
[----:B------:R-:W1:Y:S01]  /*58bc0*/  LDS R235, [R179+UR10+0x3000] ;  /* 0x0030000ab3eb7984 */ /* 0x000e620008000800 */
[----:B------:R-:W-:Y:S06]  /*58bd0*/  HMMA.1688.F32.TF32 R12, R228, R242, R12 ;  /* 0x000000f2e40c723c */ /* 0x000fec000008100c */
[C---:B-1----:R-:W-:Y:S06]  /*58be0*/  HMMA.1688.F32.TF32 R8, R232.reuse, R142, R8 ;  /* 0x0000008ee808723c */ /* 0x042fec0000081008 */
[----:B------:R-:W-:Y:S06]  /*58bf0*/  HMMA.1688.F32.TF32 R4, R232, R138, R4 ;  /* 0x0000008ae804723c */ /* 0x000fec0000081004 */
[C---:B--2---:R-:W-:Y:S06]  /*58c00*/  HMMA.1688.F32.TF32 R24, R228.reuse, R62, R24 ;  /* 0x0000003ee418723c */ /* 0x044fec0000081018 */
[C---:B---3--:R-:W-:Y:S06]  /*58c10*/  HMMA.1688.F32.TF32 R28, R228.reuse, R66, R28 ;  /* 0x00000042e41c723c */ /* 0x048fec000008101c */
[C---:B----4-:R-:W-:Y:S06]  /*58c20*/  HMMA.1688.F32.TF32 R32, R228.reuse, R70, R32 ;  /* 0x00000046e420723c */ /* 0x050fec0000081020 */
[C---:B------:R-:W-:Y:S06]  /*58c30*/  HMMA.1688.F32.TF32 R36, R228.reuse, R74, R36 ;  /* 0x0000004ae424723c */ /* 0x040fec0000081024 */
        /* <DEDUP_REMOVED lines=15> */
[----:B------:R-:W-:Y:S01]  /*58d30*/  HMMA.1688.F32.TF32 R200, R228, R18, R200 ;  /* 0x00000012e4c8723c */ /* 0x000fe200000810c8 */
        /* <DEDUP_REMOVED lines=47> */
[----:B------:R1:W-:Y:S01]  /*59030*/  STL.64 [R1+0x2328], R6 ;  /* 0x0023280601007387 */ /* 0x0003e20000100a00 */
[----:B------:R-:W-:-:S03]  /*59040*/  LOP3.LUT R65, R0, 0x20, RZ, 0x3c, !PT ;  /* 0x0000002000417812 */ /* 0x000fc600078e3cff */
[----:B------:R-:W-:Y:S04]  /*59050*/  LDS R228, [R0+UR10+0x2080] ;  /* 0x0020800a00e47984 */ /* 0x000fe80008000800 */
[----:B------:R-:W-:Y:S01]  /*59060*/  LDS R230, [R0+UR10+0x3080] ;  /* 0x0030800a00e67984 */ /* 0x000fe20008000800 */
[C---:B-1----:R-:W-:Y:S06]  /*59070*/  HMMA.1688.F32.TF32 R4, R232.reuse, R134, R224 ;  /* 0x00000086e804723c */ /* 0x042fec00000810e0 */
[----:B------:R-:W-:Y:S01]  /*59080*/  STL.64 [R1+0x6780], R134 ;  /* 0x0067808601007387 */ /* 0x000fe20000100a00 */
[C---:B------:R-:W-:Y:S03]  /*59090*/  HMMA.1688.F32.TF32 R12, R232.reuse, R130, R236 ;  /* 0x00000082e80c723c */ /* 0x040fe600000810ec */
[----:B------:R-:W-:Y:S04]  /*590a0*/  STL.64 [R1+0x6778], R132 ;  /* 0x0067788401007387 */ /* 0x000fe80000100a00 */
[----:B------:R-:W-:Y:S01]  /*590b0*/  LDS R229, [R65+UR10+0x2080] ;  /* 0x0020800a41e57984 */ /* 0x000fe20008000800 */
[C---:B------:R-:W-:Y:S03]  /*590c0*/  HMMA.1688.F32.TF32 R8, R232.reuse, R126, R244 ;  /* 0x0000007ee808723c */ /* 0x040fe600000810f4 */
[----:B------:R-:W1:Y:S05]  /*590d0*/  LDS R231, [R65+UR10+0x3080] ;  /* 0x0030800a41e77984 */ /* 0x000e6a0008000800 */
[----:B------:R-:W-:Y:S04]  /*590e0*/  STL.64 [R1+0x2310], R4 ;  /* 0x0023100401007387 */ /* 0x000fe80000100a00 */
[----:B------:R2:W-:Y:S02]  /*590f0*/  STL.64 [R1+0x2318], R6 ;  /* 0x0023180601007387 */ /* 0x0005e40000100a00 */
[C---:B--2---:R-:W-:Y:S02]  /*59100*/  HMMA.1688.F32.TF32 R4, R232.reuse, R174, R248 ;  /* 0x000000aee804723c */ /* 0x044fe400000810f8 */
[----:B------:R-:W-:Y:S04]  /*59110*/  STL.64 [R1+0x2300], R12 ;  /* 0x0023000c01007387 */ /* 0x000fe80000100a00 */
[----:B------:R-:W-:Y:S04]  /*59120*/  STL.64 [R1+0x2308], R14 ;  /* 0x0023080e01007387 */ /* 0x000fe80000100a00 */
[----:B------:R-:W2:Y:S04]  /*59130*/  LDL.LU R244, [R1+0x19d0] ;  /* 0x0019d00001f47983 */ /* 0x000ea80000300800 */
[----:B------:R3:W-:Y:S04]  /*59140*/  STL.64 [R1+0x22f0], R8 ;  /* 0x0022f00801007387 */ /* 0x0007e80000100a00 */
[----:B------:R4:W-:Y:S05]  /*59150*/  STL.64 [R1+0x22f8], R10 ;  /* 0x0022f80a01007387 */ /* 0x0009ea0000100a00 */
[----:B------:R1:W-:Y:S04]  /*59160*/  STL.64 [R1+0x22e0], R4 ;  /* 0x0022e00401007387 */ /* 0x0003e80000100a00 */
[----:B------:R1:W-:Y:S04]  /*59170*/  STL.64 [R1+0x22e8], R6 ;  /* 0x0022e80601007387 */ /* 0x0003e80000100a00 */
[----:B------:R-:W2:Y:S04]  /*59180*/  LDL.LU R245, [R1+0x19d4] ;  /* 0x0019d40001f57983 */ /* 0x000ea80000300800 */
        /* <DEDUP_REMOVED lines=16> */
[----:B------:R-:W4:Y:S04]  /*59290*/  LDL.LU R14, [R1+0x1a78] ;  /* 0x001a7800010e7983 */ /* 0x000f280000300800 */
[----:B------:R-:W4:Y:S04]  /*592a0*/  LDL.LU R15, [R1+0x1a7c] ;  /* 0x001a7c00010f7983 */ /* 0x000f280000300800 */
[----:B------:R-:W2:Y:S04]  /*592b0*/  LDL.LU R24, [R1+0x1a80] ;  /* 0x001a800001187983 */ /* 0x000ea80000300800 */
[----:B------:R-:W2:Y:S04]  /*592c0*/  LDL.LU R25, [R1+0x1a84] ;  /* 0x001a840001197983 */ /* 0x000ea80000300800 */
[----:B------:R-:W2:Y:S04]  /*592d0*/  LDL.LU R26, [R1+0x1a88] ;  /* 0x001a8800011a7983 */ /* 0x000ea80000300800 */
[----:B------:R-:W2:Y:S04]  /*592e0*/  LDL.LU R27, [R1+0x1a8c] ;  /* 0x001a8c00011b7983 */ /* 0x000ea80000300800 */
[----:B------:R-:W3:Y:S04]  /*592f0*/  LDL.LU R32, [R1+0x1c00] ;  /* 0x001c000001207983 */ /* 0x000ee80000300800 */
[----:B------:R-:W3:Y:S04]  /*59300*/  LDL.LU R33, [R1+0x1c04] ;  /* 0x001c040001217983 */ /* 0x000ee80000300800 */
[----:B------:R-:W3:Y:S04]  /*59310*/  LDL.LU R34, [R1+0x1c08] ;  /* 0x001c080001227983 */ /* 0x000ee80000300800 */
        /* <DEDUP_REMOVED lines=69> */
[----:B-1----:R-:W3:Y:S04]  /*59770*/  LDL.LU R4, [R1+0x1a50] ;  /* 0x001a500001047983 */ /* 0x002ee80000300800 */
[----:B------:R-:W3:Y:S04]  /*59780*/  LDL.LU R5, [R1+0x1a54] ;  /* 0x001a540001057983 */ /* 0x000ee80000300800 */
[----:B------:R-:W3:Y:S04]  /*59790*/  LDL.LU R6, [R1+0x1a58] ;  /* 0x001a580001067983 */ /* 0x000ee80000300800 */
[----:B------:R-:W3:Y:S04]  /*597a0*/  LDL.LU R7, [R1+0x1a5c] ;  /* 0x001a5c0001077983 */ /* 0x000ee80000300800 */
[----:B------:R-:W3:Y:S04]  /*597b0*/  LDL.LU R248, [R1+0x19b0] ;  /* 0x0019b00001f87983 */ /* 0x000ee80000300800 */
[----:B------:R-:W3:Y:S04]  /*597c0*/  LDL.LU R249, [R1+0x19b4] ;  /* 0x0019b40001f97983 */ /* 0x000ee80000300800 */
[----:B------:R-:W3:Y:S04]  /*597d0*/  LDL.LU R250, [R1+0x19b8] ;  /* 0x0019b80001fa7983 */ /* 0x000ee80000300800 */
[----:B------:R-:W3:Y:S01]  /*597e0*/  LDL.LU R251, [R1+0x19bc] ;  /* 0x0019bc0001fb7983 */ /* 0x000ee20000300800 */
[C---:B----4-:R-:W-:Y:S06]  /*597f0*/  HMMA.1688.F32.TF32 R132, R232.reuse, R166, R212 ;  /* 0x000000a6e884723c */ /* 0x050fec00000810d4 */
[C---:B--2---:R-:W-:Y:S06]  /*59800*/  HMMA.1688.F32.TF32 R216, R232.reuse, R170, R216 ;  /* 0x000000aae8d8723c */ /* 0x044fec00000810d8 */
[----:B---3--:R-:W-:-:S15]  /*59810*/  HMMA.1688.F32.TF32 R136, R232, R162, R208 ;  /* 0x000000a2e888723c */ /* 0x008fde00000810d0 */
[----:B------:R-:W-:-:S02]  /*59820*/  NOP ;  /* 0x0000000000007918 */ /* 0x000fc40000000000 */
[----:B------:R-:W-:Y:S04]  /*59830*/  STL.64 [R1+0x22d0], R216 ;  /* 0x0022d0d801007387 */ /* 0x000fe80000100a00 */
[----:B------:R-:W-:Y:S04]  /*59840*/  STL.64 [R1+0x22d8], R218 ;  /* 0x0022d8da01007387 */ /* 0x000fe80000100a00 */
[----:B------:R-:W-:Y:S04]  /*59850*/  STL.64 [R1+0x22c0], R132 ;  /* 0x0022c08401007387 */ /* 0x000fe80000100a00 */
[----:B------:R1:W-:Y:S02]  /*59860*/  STL.64 [R1+0x22c8], R134 ;  /* 0x0022c88601007387 */ /* 0x0003e40000100a00 */
[----:B-1----:R-:W-:Y:S02]  /*59870*/  HMMA.1688.F32.TF32 R132, R232, R158, R204 ;  /* 0x0000009ee884723c */ /* 0x002fe400000810cc */
[----:B------:R-:W-:Y:S04]  /*59880*/  STL.64 [R1+0x22b0], R136 ;  /* 0x0022b08801007387 */ /* 0x000fe80000100a00 */
[----:B------:R-:W-:-:S15]  /*59890*/  STL.64 [R1+0x22b8], R138 ;  /* 0x0022b88a01007387 */ /* 0x000fde0000100a00 */
[----:B------:R-:W-:-:S02]  /*598a0*/  NOP ;  /* 0x0000000000007918 */ /* 0x000fc40000000000 */
        /* <DEDUP_REMOVED lines=9> */
[----:B------:R-:W-:Y:S01]  /*59940*/  STL.64 [R1+0x2db8], R198 ;  /* 0x002db8c601007387 */ /* 0x000fe20000100a00 */
[C---:B------:R-:W-:Y:S03]  /*59950*/  HMMA.1688.F32.TF32 R184, R232.reuse, R118, R184 ;  /* 0x00000076e8b8723c */ /* 0x040fe600000810b8 */
[----:B------:R-:W-:Y:S04]  /*59960*/  STL.64 [R1+0x2da0], R136 ;  /* 0x002da08801007387 */ /* 0x000fe80000100a00 */
[----:B------:R1:W-:Y:S09]  /*59970*/  STL.64 [R1+0x2da8], R138 ;  /* 0x002da88a01007387 */ /* 0x0003f20000100a00 */
[----:B------:R-:W-:Y:S01]  /*59980*/  STL.64 [R1+0x2d90], R132 ;  /* 0x002d908401007387 */ /* 0x000fe20000100a00 */
[C---:B-1----:R-:W-:Y:S03]  /*59990*/  HMMA.1688.F32.TF32 R136, R232.reuse, R22, R180 ;  /* 0x00000016e888723c */ /* 0x042fe600000810b4 */
[----:B------:R1:W-:Y:S03]  /*599a0*/  STL.64 [R1+0x2d98], R134 ;  /* 0x002d988601007387 */ /* 0x0003e60000100a00 */
[C---:B-1----:R-:W-:Y:S06]  /*599b0*/  HMMA.1688.F32.TF32 R132, R232.reuse, R18, R56 ;  /* 0x00000012e884723c */ /* 0x042fec0000081038 */
        /* <DEDUP_REMOVED lines=17> */
[----:B------:R-:W-:Y:S03]  /*59ad0*/  STL.64 [R1+0x2d50], R56 ;  /* 0x002d503801007387 */ /* 0x000fe60000100a00 */
        /* <DEDUP_REMOVED lines=22> */
[C---:B-1----:R-:W-:Y:S03]  /*59c40*/  HMMA.1688.F32.TF32 R12, R232.reuse, R66, R236 ;  /* 0x00000042e80c723c */ /* 0x042fe600000810ec */
[----:B------:R-:W-:Y:S04]  /*59c50*/  STL.64 [R1+0x2ca0], R4 ;  /* 0x002ca00401007387 */ /* 0x000fe80000100a00 */
[----:B------:R1:W-:Y:S01]  /*59c60*/  STL.64 [R1+0x2ca8], R6 ;  /* 0x002ca80601007387 */ /* 0x0003e20000100a00 */
[C---:B--2---:R-:W-:Y:S06]  /*59c70*/  HMMA.1688.F32.TF32 R8, R232.reuse, R62, R244 ;  /* 0x0000003ee808723c */ /* 0x044fec00000810f4 */
[----:B-1----:R-:W-:Y:S01]  /*59c80*/  HMMA.1688.F32.TF32 R4, R232, R242, R248 ;  /* 0x000000f2e804723c */ /* 0x002fe200000810f8 */
[----:B------:R-:W-:Y:S04]  /*59c90*/  LDS R232, [R178+UR10+0x2080] ;  /* 0x0020800ab2e87984 */ /* 0x000fe80008000800 */
[----:B------:R-:W-:Y:S04]  /*59ca0*/  LDS R234, [R178+UR10+0x3080] ;  /* 0x0030800ab2ea7984 */ /* 0x000fe80008000800 */
[----:B------:R-:W-:Y:S04]  /*59cb0*/  STL.64 [R1+0x2c90], R12 ;  /* 0x002c900c01007387 */ /* 0x000fe80000100a00 */
[----:B------:R-:W-:Y:S04]  /*59cc0*/  STL.64 [R1+0x2c98], R14 ;  /* 0x002c980e01007387 */ /* 0x000fe80000100a00 */
[----:B------:R-:W2:Y:S04]  /*59cd0*/  LDL.LU R248, [R1+0x1740] ;  /* 0x0017400001f87983 */ /* 0x000ea80000300800 */
[----:B------:R-:W-:Y:S04]  /*59ce0*/  STL.64 [R1+0x2c80], R8 ;  /* 0x002c800801007387 */ /* 0x000fe80000100a00 */
[----:B------:R-:W-:Y:S04]  /*59cf0*/  STL.64 [R1+0x2c88], R10 ;  /* 0x002c880a01007387 */ /* 0x000fe80000100a00 */
[----:B------:R1:W-:Y:S04]  /*59d00*/  STL.64 [R1+0x2290], R4 ;  /* 0x0022900401007387 */ /* 0x0003e80000100a00 */
[----:B------:R3:W-:Y:S04]  /*59d10*/  STL.64 [R1+0x2298], R6 ;  /* 0x0022980601007387 */ /* 0x0007e80000100a00 */
[----:B------:R-:W2:Y:S04]  /*59d20*/  LDL.LU R249, [R1+0x1744] ;  /* 0x0017440001f97983 */ /* 0x000ea80000300800 */
[----:B------:R-:W2:Y:S04]  /*59d30*/  LDL.LU R250, [R1+0x1748] ;  /* 0x0017480001fa7983 */ /* 0x000ea80000300800 */
[----:B------:R-:W2:Y:S04]  /*59d40*/  LDL.LU R251, [R1+0x174c] ;  /* 0x00174c0001fb7983 */ /* 0x000ea80000300800 */
        /* <DEDUP_REMOVED lines=8> */
[----:B-1----:R-:W4:Y:S04]  /*59dd0*/  LDL.LU R4, [R1+0x1780] ;  /* 0x0017800001047983 */ /* 0x002f280000300800 */
[----:B------:R-:W4:Y:S04]  /*59de0*/  LDL.LU R5, [R1+0x1784] ;  /* 0x0017840001057983 */ /* 0x000f280000300800 */
[----:B---3--:R-:W4:Y:S04]  /*59df0*/  LDL.LU R6, [R1+0x1788] ;  /* 0x0017880001067983 */ /* 0x008f280000300800 */
[----:B------:R-:W4:Y:S04]  /*59e00*/  LDL.LU R7, [R1+0x178c] ;  /* 0x00178c0001077983 */ /* 0x000f280000300800 */
[----:B------:R-:W3:Y:S04]  /*59e10*/  LDL.LU R8, [R1+0x1790] ;  /* 0x0017900001087983 */ /* 0x000ee80000300800 */
[----:B------:R-:W3:Y:S04]  /*59e20*/  LDL.LU R9, [R1+0x1794] ;  /* 0x0017940001097983 */ /* 0x000ee80000300800 */
[----:B------:R-:W3:Y:S04]  /*59e30*/  LDL.LU R10, [R1+0x1798] ;  /* 0x00179800010a7983 */ /* 0x000ee80000300800 */
[----:B------:R-:W3:Y:S04]  /*59e40*/  LDL.LU R11, [R1+0x179c] ;  /* 0x00179c00010b7983 */ /* 0x000ee80000300800 */
[----:B------:R-:W2:Y:S04]  /*59e50*/  LDL.LU R24, [R1+0x17b0] ;  /* 0x0017b00001187983 */ /* 0x000ea80000300800 */
[----:B------:R-:W2:Y:S04]  /*59e60*/  LDL.LU R25, [R1+0x17b4] ;  /* 0x0017b40001197983 */ /* 0x000ea80000300800 */
[----:B------:R-:W2:Y:S04]  /*59e70*/  LDL.LU R26, [R1+0x17b8] ;  /* 0x0017b800011a7983 */ /* 0x000ea80000300800 */
[----:B------:R-:W2:Y:S04]  /*59e80*/  LDL.LU R27, [R1+0x17bc] ;  /* 0x0017bc00011b7983 */ /* 0x000ea80000300800 */
[----:B------:R-:W4:Y:S04]  /*59e90*/  LDL.LU R28, [R1+0x17c0] ;  /* 0x0017c000011c7983 */ /* 0x000f280000300800 */
[----:B------:R-:W4:Y:S04]  /*59ea0*/  LDL.LU R29, [R1+0x17c4] ;  /* 0x0017c400011d7983 */ /* 0x000f280000300800 */
[----:B------:R-:W4:Y:S04]  /*59eb0*/  LDL.LU R30, [R1+0x17c8] ;  /* 0x0017c800011e7983 */ /* 0x000f280000300800 */
        /* <DEDUP_REMOVED lines=89> */
[----:B------:R-:W-:Y:S04]  /*5a450*/  LDS R233, [R179+UR10+0x2080] ;  /* 0x0020800ab3e97984 */ /* 0x000fe80008000800 */
[----:B------:R-:W1:Y:S01]  /*5a460*/  LDS R235, [R179+UR10+0x3080] ;  /* 0x0030800ab3eb7984 */ /* 0x000e620008000800 */
[----:B----4-:R-:W-:-:S15]  /*5a470*/  HMMA.1688.F32.TF32 R136, R228, R142, R136 ;  /* 0x0000008ee488723c */ /* 0x010fde0000081088 */
[----:B------:R-:W-:-:S08]  /*5a480*/  NOP ;  /* 0x0000000000007918 */ /* 0x000fd00000000000 */
[----:B------:R-:W-:Y:S04]  /*5a490*/  STL.64 [R1+0x2c70], R136 ;  /* 0x002c708801007387 */ /* 0x000fe80000100a00 */
[----:B------:R4:W-:Y:S04]  /*5a4a0*/  STL.64 [R1+0x2c78], R138 ;  /* 0x002c788a01007387 */ /* 0x0009e80000100a00 */
[----:B----4-:R-:W2:Y:S04]  /*5a4b0*/  LDL.LU.64 R138, [R1+0x6790] ;  /* 0x00679000018a7983 */ /* 0x010ea80000300a00 */
[----:B------:R-:W4:Y:S01]  /*5a4c0*/  LDL.LU.64 R136, [R1+0x6788] ;  /* 0x0067880001887983 */ /* 0x000f220000300a00 */
[----:B--2---:R-:W-:-:S15]  /*5a4d0*/  HMMA.1688.F32.TF32 R132, R228, R138, R132 ;  /* 0x0000008ae484723c */ /* 0x004fde0000081084 */
[----:B------:R-:W-:-:S08]  /*5a4e0*/  NOP ;  /* 0x0000000000007918 */ /* 0x000fd00000000000 */
[----:B------:R-:W-:Y:S04]  /*5a4f0*/  STL.64 [R1+0x2c60], R132 ;  /* 0x002c608401007387 */ /* 0x000fe80000100a00 */
[----:B------:R2:W-:Y:S04]  /*5a500*/  STL.64 [R1+0x2c68], R134 ;  /* 0x002c688601007387 */ /* 0x0005e80000100a00 */
[----:B--2---:R-:W3:Y:S04]  /*5a510*/  LDL.LU.64 R134, [R1+0x6780] ;  /* 0x0067800001867983 */ /* 0x004ee80000300a00 */
[----:B------:R-:W2:Y:S01]  /*5a520*/  LDL.LU.64 R132, [R1+0x6778] ;  /* 0x0067780001847983 */ /* 0x000ea20000300a00 */
[----:B---3--:R-:W-:-:S15]  /*5a530*/  HMMA.1688.F32.TF32 R220, R228, R134, R220 ;  /* 0x00000086e4dc723c */ /* 0x008fde00000810dc */
[----:B------:R-:W-:-:S08]  /*5a540*/  NOP ;  /* 0x0000000000007918 */ /* 0x000fd00000000000 */
        /* <DEDUP_REMOVED lines=69> */
[C---:B---3--:R-:W-:Y:S03]  /*5a9a0*/  HMMA.1688.F32.TF32 R12, R228.reuse, R78, R236 ;  /* 0x0000004ee40c723c */ /* 0x048fe600000810ec */
[----:B------:R-:W-:Y:S04]  /*5a9b0*/  STL.64 [R1+0x2ae0], R4 ;  /* 0x002ae00401007387 */ /* 0x000fe80000100a00 */
[----:B------:R3:W-:Y:S01]  /*5a9c0*/  STL.64 [R1+0x2ae8], R6 ;  /* 0x002ae80601007387 */ /* 0x0007e20000100a00 */
[C---:B-1----:R-:W-:Y:S06]  /*5a9d0*/  HMMA.1688.F32.TF32 R8, R228.reuse, R74, R244 ;  /* 0x0000004ae408723c */ /* 0x042fec00000810f4 */
[----:B---3--:R-:W-:Y:S09]  /*5a9e0*/  HMMA.1688.F32.TF32 R4, R228, R70, R248 ;  /* 0x00000046e404723c */ /* 0x008ff200000810f8 */
[----:B------:R-:W-:Y:S04]  /*5a9f0*/  STL.64 [R1+0x2ad0], R12 ;  /* 0x002ad00c01007387 */ /* 0x000fe80000100a00 */
[----:B------:R-:W-:Y:S04]  /*5aa00*/  STL.64 [R1+0x2ad8], R14 ;  /* 0x002ad80e01007387 */ /* 0x000fe80000100a00 */
[----:B------:R-:W3:Y:S04]  /*5aa10*/  LDL.LU R244, [R1+0x1650] ;  /* 0x0016500001f47983 */ /* 0x000ee80000300800 */
[----:B------:R1:W-:Y:S04]  /*5aa20*/  STL.64 [R1+0x2ac0], R8 ;  /* 0x002ac00801007387 */ /* 0x0003e80000100a00 */
[----:B------:R4:W-:Y:S04]  /*5aa30*/  STL.64 [R1+0x2ac8], R10 ;  /* 0x002ac80a01007387 */ /* 0x0009e80000100a00 */
[----:B------:R2:W-:Y:S04]  /*5aa40*/  STL.64 [R1+0x2ab0], R4 ;  /* 0x002ab00401007387 */ /* 0x0005e80000100a00 */
[----:B------:R2:W-:Y:S04]  /*5aa50*/  STL.64 [R1+0x2ab8], R6 ;  /* 0x002ab80601007387 */ /* 0x0005e80000100a00 */
        /* <DEDUP_REMOVED lines=13> */
[----:B----4-:R-:W3:Y:S04]  /*5ab30*/  LDL.LU R10, [R1+0x1698] ;  /* 0x00169800010a7983 */ /* 0x010ee80000300800 */
[----:B------:R-:W3:Y:S04]  /*5ab40*/  LDL.LU R11, [R1+0x169c] ;  /* 0x00169c00010b7983 */ /* 0x000ee80000300800 */
        /* <DEDUP_REMOVED lines=84> */
[----:B--2---:R-:W2:Y:S04]  /*5b090*/  LDL.LU R4, [R1+0x1680] ;  /* 0x0016800001047983 */ /* 0x004ea80000300800 */
[----:B------:R-:W2:Y:S04]  /*5b0a0*/  LDL.LU R5, [R1+0x1684] ;  /* 0x0016840001057983 */ /* 0x000ea80000300800 */
[----:B------:R-:W2:Y:S04]  /*5b0b0*/  LDL.LU R6, [R1+0x1688] ;  /* 0x0016880001067983 */ /* 0x000ea80000300800 */
[----:B------:R-:W2:Y:S04]  /*5b0c0*/  LDL.LU R7, [R1+0x168c] ;  /* 0x00168c0001077983 */ /* 0x000ea80000300800 */
[----:B------:R-:W2:Y:S04]  /*5b0d0*/  LDL.LU R248, [R1+0x1640] ;  /* 0x0016400001f87983 */ /* 0x000ea80000300800 */
[----:B------:R-:W2:Y:S04]  /*5b0e0*/  LDL.LU R249, [R1+0x1644] ;  /* 0x0016440001f97983 */ /* 0x000ea80000300800 */
[----:B------:R-:W2:Y:S04]  /*5b0f0*/  LDL.LU R250, [R1+0x1648] ;  /* 0x0016480001fa7983 */ /* 0x000ea80000300800 */
[----:B------:R-:W2:Y:S01]  /*5b100*/  LDL.LU R251, [R1+0x164c] ;  /* 0x00164c0001fb7983 */ /* 0x000ea20000300800 */
[C---:B---3--:R-:W-:Y:S06]  /*5b110*/  HMMA.1688.F32.TF32 R52, R232.reuse, R158, R52 ;  /* 0x0000009ee834723c */ /* 0x048fec0000081034 */
[C---:B----4-:R-:W-:Y:S06]  /*5b120*/  HMMA.1688.F32.TF32 R56, R232.reuse, R162, R56 ;  /* 0x000000a2e838723c */ /* 0x050fec0000081038 */
[C---:B------:R-:W-:Y:S06]  /*5b130*/  HMMA.1688.F32.TF32 R184, R232.reuse, R170, R184 ;  /* 0x000000aae8b8723c */ /* 0x040fec00000810b8 */
[C---:B------:R-:W-:Y:S06]  /*5b140*/  HMMA.1688.F32.TF32 R188, R232.reuse, R174, R188 ;  /* 0x000000aee8bc723c */ /* 0x040fec00000810bc */
[C---:B------:R-:W-:Y:S06]  /*5b150*/  HMMA.1688.F32.TF32 R192, R232.reuse, R126, R192 ;  /* 0x0000007ee8c0723c */ /* 0x040fec00000810c0 */
[C---:B------:R-:W-:Y:S06]  /*5b160*/  HMMA.1688.F32.TF32 R200, R232.reuse, R134, R200 ;  /* 0x00000086e8c8723c */ /* 0x040fec00000810c8 */
[C---:B------:R-:W-:Y:S06]  /*5b170*/  HMMA.1688.F32.TF32 R204, R232.reuse, R138, R204 ;  /* 0x0000008ae8cc723c */ /* 0x040fec00000810cc */
[----:B------:R-:W-:Y:S06]  /*5b180*/  HMMA.1688.F32.TF32 R208, R232, R142, R208 ;  /* 0x0000008ee8d0723c */ /* 0x000fec00000810d0 */
[C---:B------:R-:W-:Y:S06]  /*5b190*/  HMMA.1688.F32.TF32 R216, R228.reuse, R62, R216 ;  /* 0x0000003ee4d8723c */ /* 0x040fec00000810d8 */
[C---:B------:R-:W-:Y:S06]  /*5b1a0*/  HMMA.1688.F32.TF32 R220, R228.reuse, R66, R220 ;  /* 0x00000042e4dc723c */ /* 0x040fec00000810dc */
[----:B------:R-:W-:Y:S01]  /*5b1b0*/  HMMA.1688.F32.TF32 R212, R228, R242, R212 ;  /* 0x000000f2e4d4723c */ /* 0x000fe200000810d4 */
[----:B------:R-:W-:Y:S04]  /*5b1c0*/  LDS R228, [R0+UR10+0x2100] ;  /* 0x0021000a00e47984 */ /* 0x000fe80008000800 */
[----:B------:R-:W-:Y:S01]  /*5b1d0*/  LDS R230, [R0+UR10+0x3100] ;  /* 0x0031000a00e67984 */ /* 0x000fe20008000800 */
[C---:B------:R-:W-:Y:S11]  /*5b1e0*/  HMMA.1688.F32.TF32 R196, R232.reuse, R130, R196 ;  /* 0x00000082e8c4723c */ /* 0x040ff600000810c4 */
        /* <DEDUP_REMOVED lines=28> */
[----:B------:R-:W3:Y:S01]  /*5b3b0*/  LDS R231, [R65+UR10+0x3100] ;  /* 0x0031000a41e77984 */ /* 0x000ee20008000800 */
        /* <DEDUP_REMOVED lines=10> */
[C---:B--2---:R-:W-:Y:S01]  /*5b460*/  HMMA.1688.F32.TF32 R8, R232.reuse, R106, R4 ;  /* 0x0000006ae808723c */ /* 0x044fe20000081004 */
        /* <DEDUP_REMOVED lines=24> */
[C---:B-1----:R-:W-:Y:S09]  /*5b5f0*/  HMMA.1688.F32.TF32 R4, R232.reuse, R90, R248 ;  /* 0x0000005ae804723c */ /* 0x042ff200000810f8 */
[----:B------:R-:W-:Y:S04]  /*5b600*/  STL.64 [R1+0x29d0], R12 ;  /* 0x0029d00c01007387 */ /* 0x000fe80000100a00 */
[----:B------:R-:W-:Y:S04]  /*5b610*/  STL.64 [R1+0x29d8], R14 ;  /* 0x0029d80e01007387 */ /* 0x000fe80000100a00 */
[----:B------:R-:W2:Y:S04]  /*5b620*/  LDL.LU R244, [R1+0x13f0] ;  /* 0x0013f00001f47983 */ /* 0x000ea80000300800 */
[----:B------:R1:W-:Y:S04]  /*5b630*/  STL.64 [R1+0x29c0], R8 ;  /* 0x0029c00801007387 */ /* 0x0003e80000100a00 */
[----:B------:R4:W-:Y:S04]  /*5b640*/  STL.64 [R1+0x29c8], R10 ;  /* 0x0029c80a01007387 */ /* 0x0009e80000100a00 */
        /* <DEDUP_REMOVED lines=13> */
[----:B-1----:R-:W2:Y:S04]  /*5b720*/  LDL.LU R8, [R1+0x1430] ;  /* 0x0014300001087983 */ /* 0x002ea80000300800 */
[----:B------:R-:W2:Y:S04]  /*5b730*/  LDL.LU R9, [R1+0x1434] ;  /* 0x0014340001097983 */ /* 0x000ea80000300800 */
[----:B----4-:R-:W2:Y:S04]  /*5b740*/  LDL.LU R10, [R1+0x1438] ;  /* 0x00143800010a7983 */ /* 0x010ea80000300800 */
        /* <DEDUP_REMOVED lines=85> */
[----:B---3--:R-:W3:Y:S04]  /*5bca0*/  LDL.LU R4, [R1+0x1420] ;  /* 0x0014200001047983 */ /* 0x008ee80000300800 */
[----:B------:R-:W3:Y:S04]  /*5bcb0*/  LDL.LU R5, [R1+0x1424] ;  /* 0x0014240001057983 */ /* 0x000ee80000300800 */
[----:B------:R-:W3:Y:S04]  /*5bcc0*/  LDL.LU R6, [R1+0x1428] ;  /* 0x0014280001067983 */ /* 0x000ee80000300800 */
[----:B------:R-:W3:Y:S04]  /*5bcd0*/  LDL.LU R7, [R1+0x142c] ;  /* 0x00142c0001077983 */ /* 0x000ee80000300800 */
[----:B------:R-:W3:Y:S04]  /*5bce0*/  LDL.LU R248, [R1+0x13e0] ;  /* 0x0013e00001f87983 */ /* 0x000ee80000300800 */
[----:B------:R-:W3:Y:S04]  /*5bcf0*/  LDL.LU R249, [R1+0x13e4] ;  /* 0x0013e40001f97983 */ /* 0x000ee80000300800 */
[----:B------:R-:W3:Y:S04]  /*5bd00*/  LDL.LU R250, [R1+0x13e8] ;  /* 0x0013e80001fa7983 */ /* 0x000ee80000300800 */
[----:B------:R-:W3:Y:S01]  /*5bd10*/  LDL.LU R251, [R1+0x13ec] ;  /* 0x0013ec0001fb7983 */ /* 0x000ee20000300800 */
[C---:B--2---:R-:W-:Y:S06]  /*5bd20*/  HMMA.1688.F32.TF32 R192, R232.reuse, R242, R192 ;  /* 0x000000f2e8c0723c */ /* 0x044fec00000810c0 */
[C---:B----4-:R-:W-:Y:S06]  /*5bd30*/  HMMA.1688.F32.TF32 R200, R232.reuse, R66, R200 ;  /* 0x00000042e8c8723c */ /* 0x050fec00000810c8 */
[C---:B------:R-:W-:Y:S06]  /*5bd40*/  HMMA.1688.F32.TF32 R204, R232.reuse, R70, R204 ;  /* 0x00000046e8cc723c */ /* 0x040fec00000810cc */
[C---:B------:R-:W-:Y:S06]  /*5bd50*/  HMMA.1688.F32.TF32 R208, R232.reuse, R74, R208 ;  /* 0x0000004ae8d0723c */ /* 0x040fec00000810d0 */
[C---:B------:R-:W-:Y:S06]  /*5bd60*/  HMMA.1688.F32.TF32 R216, R232.reuse, R82, R216 ;  /* 0x00000052e8d8723c */ /* 0x040fec00000810d8 */
[C---:B------:R-:W-:Y:S06]  /*5bd70*/  HMMA.1688.F32.TF32 R220, R232.reuse, R86, R220 ;  /* 0x00000056e8dc723c */ /* 0x040fec00000810dc */
[C---:B------:R-:W-:Y:S06]  /*5bd80*/  HMMA.1688.F32.TF32 R212, R232.reuse, R78, R212 ;  /* 0x0000004ee8d4723c */ /* 0x040fec00000810d4 */
[----:B------:R-:W-:Y:S11]  /*5bd90*/  HMMA.1688.F32.TF32 R196, R232, R62, R196 ;  /* 0x0000003ee8c4723c */ /* 0x000ff600000810c4 */
        /* <DEDUP_REMOVED lines=17> */
[----:B------:R-:W-:Y:S01]  /*5beb0*/  LDS R234, [R178+UR10+0x3100] ;  /* 0x0031000ab2ea7984 */ /* 0x000fe20008000800 */
[C---:B-1----:R-:W-:Y:S03]  /*5bec0*/  HMMA.1688.F32.TF32 R192, R228.reuse, R142, R188 ;  /* 0x0000008ee4c0723c */ /* 0x042fe600000810bc */
[----:B------:R-:W-:Y:S04]  /*5bed0*/  LDS R233, [R179+UR10+0x2100] ;  /* 0x0021000ab3e97984 */ /* 0x000fe80008000800 */
[----:B------:R-:W1:Y:S01]  /*5bee0*/  LDS R235, [R179+UR10+0x3100] ;  /* 0x0031000ab3eb7984 */ /* 0x000e620008000800 */
        /* <DEDUP_REMOVED lines=20> */
[C---:B---3--:R-:W-:Y:S03]  /*5c030*/  HMMA.1688.F32.TF32 R8, R228.reuse, R118, R4 ;  /* 0x00000076e408723c */ /* 0x048fe60000081004 */
        /* <DEDUP_REMOVED lines=24> */
[C---:B--2---:R-:W-:Y:S03]  /*5c1c0*/  HMMA.1688.F32.TF32 R12, R228.reuse, R18, R236 ;  /* 0x00000012e40c723c */ /* 0x044fe600000810ec */
[----:B------:R-:W-:Y:S04]  /*5c1d0*/  STL.64 [R1+0x2840], R4 ;  /* 0x0028400401007387 */ /* 0x000fe80000100a00 */
[----:B------:R2:W-:Y:S01]  /*5c1e0*/  STL.64 [R1+0x2848], R6 ;  /* 0x0028480601007387 */ /* 0x0005e20000100a00 */
[C---:B---3--:R-:W-:Y:S06]  /*5c1f0*/  HMMA.1688.F32.TF32 R8, R228.reuse, R114, R244 ;  /* 0x00000072e408723c */ /* 0x048fec00000810f4 */
[----:B--2---:R-:W-:Y:S09]  /*5c200*/  HMMA.1688.F32.TF32 R4, R228, R110, R248 ;  /* 0x0000006ee404723c */ /* 0x004ff200000810f8 */
        /* <DEDUP_REMOVED lines=82> */
[----:B-1----:R-:W4:Y:S04]  /*5c730*/  LDL.LU R4, [R1+0x1160] ;  /* 0x0011600001047983 */ /* 0x002f280000300800 */
        /* <DEDUP_REMOVED lines=15> */
[C---:B--2---:R-:W-:Y:S06]  /*5c830*/  HMMA.1688.F32.TF32 R24, R232.reuse, R134, R24 ;  /* 0x00000086e818723c */ /* 0x044fec0000081018 */
[C---:B---3--:R-:W-:Y:S06]  /*5c840*/  HMMA.1688.F32.TF32 R32, R232.reuse, R142, R32 ;  /* 0x0000008ee820723c */ /* 0x048fec0000081020 */
[----:B----4-:R-:W-:Y:S06]  /*5c850*/  HMMA.1688.F32.TF32 R12, R232, R130, R12 ;  /* 0x00000082e80c723c */ /* 0x010fec000008100c */
        /* <DEDUP_REMOVED lines=11> */
[C---:B------:R-:W-:Y:S11]  /*5c910*/  HMMA.1688.F32.TF32 R180, R228.reuse, R82, R180 ;  /* 0x00000052e4b4723c */ /* 0x040ff600000810b4 */
[----:B------:R-:W-:Y:S04]  /*5c920*/  STL.64 [R1+0x2800], R204 ;  /* 0x002800cc01007387 */ /* 0x000fe80000100a00 */
[----:B------:R-:W-:Y:S04]  /*5c930*/  STL.64 [R1+0x2808], R206 ;  /* 0x002808ce01007387 */ /* 0x000fe80000100a00 */
[----:B------:R-:W-:Y:S01]  /*5c940*/  STL.64 [R1+0x27f0], R200 ;  /* 0x0027f0c801007387 */ /* 0x000fe20000100a00 */
[----:B------:R-:W-:Y:S03]  /*5c950*/  HMMA.1688.F32.TF32 R44, R228, R66, R44 ;  /* 0x00000042e42c723c */ /* 0x000fe6000008102c */
        /* <DEDUP_REMOVED lines=42> */
[C---:B-1----:R-:W-:Y:S06]  /*5cc00*/  HMMA.1688.F32.TF32 R4, R232.reuse, R170, R224 ;  /* 0x000000aae804723c */ /* 0x042fec00000810e0 */
[----:B------:R-:W-:Y:S04]  /*5cc10*/  STL.64 [R1+0x6760], R170 ;  /* 0x006760aa01007387 */ /* 0x000fe80000100a00 */
[----:B------:R-:W-:Y:S04]  /*5cc20*/  STL.64 [R1+0x6758], R168 ;  /* 0x006758a801007387 */ /* 0x000fe80000100a00 */
[----:B------:R-:W-:Y:S04]  /*5cc30*/  LDS R229, [R65+UR10+0x2180] ;  /* 0x0021800a41e57984 */ /* 0x000fe80008000800 */
[----:B------:R-:W1:Y:S05]  /*5cc40*/  LDS R231, [R65+UR10+0x3180] ;  /* 0x0031800a41e77984 */ /* 0x000e6a0008000800 */
[----:B------:R-:W-:Y:S04]  /*5cc50*/  STL.64 [R1+0x2150], R4 ;  /* 0x0021500401007387 */ /* 0x000fe80000100a00 */
[----:B------:R2:W-:Y:S02]  /*5cc60*/  STL.64 [R1+0x2158], R6 ;  /* 0x0021580601007387 */ /* 0x0005e40000100a00 */
[----:B--2---:R-:W-:Y:S06]  /*5cc70*/  HMMA.1688.F32.TF32 R4, R232, R166, R236 ;  /* 0x000000a6e804723c */ /* 0x004fec00000810ec */
[----:B------:R-:W-:Y:S04]  /*5cc80*/  STL.64 [R1+0x6750], R166 ;  /* 0x006750a601007387 */ /* 0x000fe80000100a00 */
[----:B------:R-:W-:-:S13]  /*5cc90*/  STL.64 [R1+0x6748], R164 ;  /* 0x006748a401007387 */ /* 0x000fda0000100a00 */
[----:B------:R-:W-:Y:S04]  /*5cca0*/  STL.64 [R1+0x2140], R4 ;  /* 0x0021400401007387 */ /* 0x000fe80000100a00 */
[----:B------:R2:W-:Y:S02]  /*5ccb0*/  STL.64 [R1+0x2148], R6 ;  /* 0x0021480601007387 */ /* 0x0005e40000100a00 */
[----:B--2---:R-:W-:Y:S06]  /*5ccc0*/  HMMA.1688.F32.TF32 R4, R232, R162, R244 ;  /* 0x000000a2e804723c */ /* 0x004fec00000810f4 */
[----:B------:R-:W-:Y:S04]  /*5ccd0*/  STL.64 [R1+0x6740], R162 ;  /* 0x006740a201007387 */ /* 0x000fe80000100a00 */
[----:B------:R-:W-:-:S13]  /*5cce0*/  STL.64 [R1+0x6738], R160 ;  /* 0x006738a001007387 */ /* 0x000fda0000100a00 */
[----:B------:R-:W-:Y:S04]  /*5ccf0*/  STL.64 [R1+0x2130], R4 ;  /* 0x0021300401007387 */ /* 0x000fe80000100a00 */
[----:B------:R2:W-:Y:S02]  /*5cd00*/  STL.64 [R1+0x2138], R6 ;  /* 0x0021380601007387 */ /* 0x0005e40000100a00 */
[----:B--2---:R-:W-:Y:S02]  /*5cd10*/  HMMA.1688.F32.TF32 R4, R232, R158, R248 ;  /* 0x0000009ee804723c */ /* 0x004fe400000810f8 */
[----:B------:R-:W2:-:S15]  /*5cd20*/  LDL.LU R248, [R1+0x10d0] ;  /* 0x0010d00001f87983 */ /* 0x000e9e0000300800 */
[----:B------:R-:W-:-:S06]  /*5cd30*/  NOP ;  /* 0x0000000000007918 */ /* 0x000fcc0000000000 */
        /* <DEDUP_REMOVED lines=101> */
[----:B------:R-:W1:Y:S04]  /*5d390*/  LDL.LU R224, [R1+0x1100] ;  /* 0x0011000001e07983 */ /* 0x000e680000300800 */
[----:B------:R-:W1:Y:S04]  /*5d3a0*/  LDL.LU R225, [R1+0x1104] ;  /* 0x0011040001e17983 */ /* 0x000e680000300800 */
[----:B------:R-:W1:Y:S04]  /*5d3b0*/  LDL.LU R226, [R1+0x1108] ;  /* 0x0011080001e27983 */ /* 0x000e680000300800 */
[----:B------:R-:W1:Y:S01]  /*5d3c0*/  LDL.LU R227, [R1+0x110c] ;  /* 0x00110c0001e37983 */ /* 0x000e620000300800 */
[C---:B----4-:R-:W-:Y:S06]  /*5d3d0*/  HMMA.1688.F32.TF32 R32, R232.reuse, R78, R32 ;  /* 0x0000004ee820723c */ /* 0x050fec0000081020 */
[C---:B---3--:R-:W-:Y:S06]  /*5d3e0*/  HMMA.1688.F32.TF32 R28, R232.reuse, R74, R28 ;  /* 0x0000004ae81c723c */ /* 0x048fec000008101c */
[C---:B--2---:R-:W-:Y:S06]  /*5d3f0*/  HMMA.1688.F32.TF32 R36, R232.reuse, R82, R36 ;  /* 0x00000052e824723c */ /* 0x044fec0000081024 */
        /* <DEDUP_REMOVED lines=10> */
[----:B------:R2:W-:Y:S02]  /*5d4a0*/  STL.64 [R1+0x2748], R162 ;  /* 0x002748a201007387 */ /* 0x0005e40000100a00 */
[C---:B--2---:R-:W-:Y:S02]  /*5d4b0*/  HMMA.1688.F32.TF32 R160, R232.reuse, R122, R204 ;  /* 0x0000007ae8a0723c */ /* 0x044fe400000810cc */
[----:B------:R-:W-:Y:S04]  /*5d4c0*/  STL.64 [R1+0x2730], R168 ;  /* 0x002730a801007387 */ /* 0x000fe80000100a00 */
[----:B------:R2:W-:Y:S04]  /*5d4d0*/  STL.64 [R1+0x2738], R170 ;  /* 0x002738aa01007387 */ /* 0x0005e80000100a00 */
[----:B------:R-:W-:Y:S04]  /*5d4e0*/  STL.64 [R1+0x2720], R164 ;  /* 0x002720a401007387 */ /* 0x000fe80000100a00 */
[----:B------:R3:W-:Y:S01]  /*5d4f0*/  STL.64 [R1+0x2728], R166 ;  /* 0x002728a601007387 */ /* 0x0007e20000100a00 */
[C---:B--2---:R-:W-:Y:S08]  /*5d500*/  HMMA.1688.F32.TF32 R168, R232.reuse, R118, R200 ;  /* 0x00000076e8a8723c */ /* 0x044ff000000810c8 */
[----:B------:R-:W-:Y:S01]  /*5d510*/  STL.64 [R1+0x2710], R160 ;  /* 0x002710a001007387 */ /* 0x000fe20000100a00 */
[C---:B---3--:R-:W-:Y:S03]  /*5d520*/  HMMA.1688.F32.TF32 R164, R232.reuse, R22, R196 ;  /* 0x00000016e8a4723c */ /* 0x048fe600000810c4 */
[----:B------:R2:W-:Y:S03]  /*5d530*/  STL.64 [R1+0x2718], R162 ;  /* 0x002718a201007387 */ /* 0x0005e60000100a00 */
[C---:B--2---:R-:W-:Y:S08]  /*5d540*/  HMMA.1688.F32.TF32 R160, R232.reuse, R18, R192 ;  /* 0x00000012e8a0723c */ /* 0x044ff000000810c0 */
[----:B------:R-:W-:Y:S04]  /*5d550*/  STL.64 [R1+0x2700], R168 ;  /* 0x002700a801007387 */ /* 0x000fe80000100a00 */
[----:B------:R2:W-:Y:S05]  /*5d560*/  STL.64 [R1+0x2708], R170 ;  /* 0x002708aa01007387 */ /* 0x0005ea0000100a00 */
[----:B------:R-:W-:Y:S04]  /*5d570*/  STL.64 [R1+0x26f0], R164 ;  /* 0x0026f0a401007387 */ /* 0x000fe80000100a00 */
[----:B------:R3:W-:Y:S01]  /*5d580*/  STL.64 [R1+0x26f8], R166 ;  /* 0x0026f8a601007387 */ /* 0x0007e20000100a00 */
[C---:B--2---:R-:W-:Y:S03]  /*5d590*/  HMMA.1688.F32.TF32 R168, R232.reuse, R114, R188 ;  /* 0x00000072e8a8723c */ /* 0x044fe600000810bc */
[----:B------:R-:W-:Y:S03]  /*5d5a0*/  STL.64 [R1+0x26e0], R160 ;  /* 0x0026e0a001007387 */ /* 0x000fe60000100a00 */
[C---:B---3--:R-:W-:Y:S01]  /*5d5b0*/  HMMA.1688.F32.TF32 R164, R232.reuse, R110, R184 ;  /* 0x0000006ee8a4723c */ /* 0x048fe200000810b8 */
[----:B------:R2:W-:Y:S05]  /*5d5c0*/  STL.64 [R1+0x26e8], R162 ;  /* 0x0026e8a201007387 */ /* 0x0005ea0000100a00 */
[C---:B------:R-:W-:Y:S06]  /*5d5d0*/  HMMA.1688.F32.TF32 R56, R232.reuse, R102, R56 ;  /* 0x00000066e838723c */ /* 0x040fec0000081038 */
[C---:B--2---:R-:W-:Y:S06]  /*5d5e0*/  HMMA.1688.F32.TF32 R160, R232.reuse, R106, R180 ;  /* 0x0000006ae8a0723c */ /* 0x044fec00000810b4 */
[C---:B------:R-:W-:Y:S01]  /*5d5f0*/  HMMA.1688.F32.TF32 R40, R232.reuse, R86, R40 ;  /* 0x00000056e828723c */ /* 0x040fe20000081028 */
[----:B------:R-:W-:Y:S05]  /*5d600*/  STL.64 [R1+0x26d0], R168 ;  /* 0x0026d0a801007387 */ /* 0x000fea0000100a00 */
        /* <DEDUP_REMOVED lines=36> */
[C---:B------:R-:W-:Y:S09]  /*5d850*/  HMMA.1688.F32.TF32 R8, R228.reuse, R134, R244 ;  /* 0x00000086e408723c */ /* 0x040ff200000810f4 */
        /* <DEDUP_REMOVED lines=127> */
[----:B------:R-:W2:Y:S04]  /*5e050*/  LDL.LU R6, [R1+0xf28] ;  /* 0x000f280001067983 */ /* 0x000ea80000300800 */
[----:B------:R-:W2:Y:S04]  /*5e060*/  LDL.LU R7, [R1+0xf2c] ;  /* 0x000f2c0001077983 */ /* 0x000ea80000300800 */
[----:B------:R-:W2:Y:S04]  /*5e070*/  LDL.LU R248, [R1+0xd90] ;  /* 0x000d900001f87983 */ /* 0x000ea80000300800 */
[----:B------:R-:W2:Y:S04]  /*5e080*/  LDL.LU R249, [R1+0xd94] ;  /* 0x000d940001f97983 */ /* 0x000ea80000300800 */
[----:B------:R-:W2:Y:S04]  /*5e090*/  LDL.LU R250, [R1+0xd98] ;  /* 0x000d980001fa7983 */ /* 0x000ea80000300800 */
[----:B------:R-:W2:Y:S01]  /*5e0a0*/  LDL.LU R251, [R1+0xd9c] ;  /* 0x000d9c0001fb7983 */ /* 0x000ea20000300800 */
[----:B----4-:R-:W-:-:S15]  /*5e0b0*/  HMMA.1688.F32.TF32 R172, R228, R126, R172 ;  /* 0x0000007ee4ac723c */ /* 0x010fde00000810ac */
[----:B------:R-:W-:-:S08]  /*5e0c0*/  NOP ;  /* 0x0000000000007918 */ /* 0x000fd00000000000 */
[----:B------:R-:W-:Y:S04]  /*5e0d0*/  STL.64 [R1+0x25b0], R172 ;  /* 0x0025b0ac01007387 */ /* 0x000fe80000100a00 */
[----:B------:R1:W-:Y:S04]  /*5e0e0*/  STL.64 [R1+0x25b8], R174 ;  /* 0x0025b8ae01007387 */ /* 0x0003e80000100a00 */
[----:B-1----:R-:W3:Y:S04]  /*5e0f0*/  LDL.LU.64 R174, [R1+0x6770] ;  /* 0x0067700001ae7983 */ /* 0x002ee80000300a00 */
[----:B------:R-:W4:Y:S01]  /*5e100*/  LDL.LU.64 R172, [R1+0x6768] ;  /* 0x0067680001ac7983 */ /* 0x000f220000300a00 */
[----:B---3--:R-:W-:-:S15]  /*5e110*/  HMMA.1688.F32.TF32 R168, R228, R174, R168 ;  /* 0x000000aee4a8723c */ /* 0x008fde00000810a8 */
[----:B------:R-:W-:-:S08]  /*5e120*/  NOP ;  /* 0x0000000000007918 */ /* 0x000fd00000000000 */
[----:B------:R-:W-:Y:S04]  /*5e130*/  STL.64 [R1+0x25a0], R168 ;  /* 0x0025a0a801007387 */ /* 0x000fe80000100a00 */
[----:B------:R1:W-:Y:S04]  /*5e140*/  STL.64 [R1+0x25a8], R170 ;  /* 0x0025a8aa01007387 */ /* 0x0003e80000100a00 */
[----:B-1----:R-:W2:Y:S04]  /*5e150*/  LDL.LU.64 R170, [R1+0x6760] ;  /* 0x0067600001aa7983 */ /* 0x002ea80000300a00 */
[----:B------:R-:W3:Y:S01]  /*5e160*/  LDL.LU.64 R168, [R1+0x6758] ;  /* 0x0067580001a87983 */ /* 0x000ee20000300a00 */
[----:B--2---:R-:W-:-:S15]  /*5e170*/  HMMA.1688.F32.TF32 R164, R228, R170, R164 ;  /* 0x000000aae4a4723c */ /* 0x004fde00000810a4 */
[----:B------:R-:W-:-:S08]  /*5e180*/  NOP ;  /* 0x0000000000007918 */ /* 0x000fd00000000000 */
[----:B------:R-:W-:Y:S04]  /*5e190*/  STL.64 [R1+0x2590], R164 ;  /* 0x002590a401007387 */ /* 0x000fe80000100a00 */
[----:B------:R1:W-:Y:S04]  /*5e1a0*/  STL.64 [R1+0x2598], R166 ;  /* 0x002598a601007387 */ /* 0x0003e80000100a00 */
[----:B-1----:R-:W2:Y:S04]  /*5e1b0*/  LDL.LU.64 R166, [R1+0x6750] ;  /* 0x0067500001a67983 */ /* 0x002ea80000300a00 */
[----:B------:R-:W4:Y:S01]  /*5e1c0*/  LDL.LU.64 R164, [R1+0x6748] ;  /* 0x0067480001a47983 */ /* 0x000f220000300a00 */
        /* <DEDUP_REMOVED lines=80> */
[C---:B--2---:R-:W-:Y:S03]  /*5e6d0*/  HMMA.1688.F32.TF32 R8, R232.reuse, R138, R244 ;  /* 0x0000008ae808723c */ /* 0x044fe600000810f4 */
[----:B------:R-:W-:Y:S04]  /*5e6e0*/  LDS R228, [R0+UR10+0x2200] ;  /* 0x0022000a00e47984 */ /* 0x000fe80008000800 */
[----:B------:R-:W-:Y:S01]  /*5e6f0*/  LDS R230, [R0+UR10+0x3200] ;  /* 0x0032000a00e67984 */ /* 0x000fe20008000800 */
[C---:B-1----:R-:W-:Y:S03]  /*5e700*/  HMMA.1688.F32.TF32 R4, R232.reuse, R134, R248 ;  /* 0x00000086e804723c */ /* 0x042fe600000810f8 */
[----:B------:R-:W-:Y:S04]  /*5e710*/  LDS R229, [R65+UR10+0x2200] ;  /* 0x0022000a41e57984 */ /* 0x000fe80008000800 */
[----:B------:R-:W1:Y:S04]  /*5e720*/  LDS R231, [R65+UR10+0x3200] ;  /* 0x0032000a41e77984 */ /* 0x000e680008000800 */
        /* <DEDUP_REMOVED lines=88> */
[C---:B---3--:R-:W-:Y:S06]  /*5ecb0*/  HMMA.1688.F32.TF32 R40, R232.reuse, R150, R40 ;  /* 0x00000096e828723c */ /* 0x048fec0000081028 */
        /* <DEDUP_REMOVED lines=27> */
[----:B------:R-:W-:-:S03]  /*5ee70*/  IMAD.MOV.U32 R68, RZ, RZ, R28 ;  /* 0x000000ffff447224 */ /* 0x000fc600078e001c */
[----:B------:R-:W-:Y:S01]  /*5ee80*/  STL.64 [R1+0x23f8], R42 ;  /* 0x0023f82a01007387 */ /* 0x000fe20000100a00 */
[----:B------:R-:W-:-:S03]  /*5ee90*/  IMAD.MOV.U32 R64, RZ, RZ, R29 ;  /* 0x000000ffff407224 */ /* 0x000fc600078e001d */
[----:B------:R-:W-:Y:S01]  /*5eea0*/  STL.64 [R1+0x23d0], R32 ;  /* 0x0023d02001007387 */ /* 0x000fe20000100a00 */
[----:B------:R-:W-:Y:S02]  /*5eeb0*/  IMAD.MOV.U32 R61, RZ, RZ, R30 ;  /* 0x000000ffff3d7224 */ /* 0x000fe400078e001e */
[----:B------:R-:W-:Y:S01]  /*5eec0*/  IMAD.MOV.U32 R60, RZ, RZ, R31 ;  /* 0x000000ffff3c7224 */ /* 0x000fe200078e001f */
[----:B------:R-:W-:Y:S01]  /*5eed0*/  STL.64 [R1+0x23e0], R36 ;  /* 0x0023e02401007387 */ /* 0x000fe20000100a00 */
[----:B------:R-:W-:Y:S01]  /*5eee0*/  HMMA.1688.F32.TF32 R28, R232, R18, R12 ;  /* 0x00000012e81c723c */ /* 0x000fe2000008100c */
[----:B------:R-:W-:Y:S02]  /*5eef0*/  IMAD.MOV.U32 R21, RZ, RZ, R26 ;  /* 0x000000ffff157224 */ /* 0x000fe400078e001a */
[----:B------:R-:W-:Y:S01]  /*5ef00*/  STL.64 [R1+0x23e8], R38 ;  /* 0x0023e82601007387 */ /* 0x000fe20000100a00 */
[----:B------:R-:W-:-:S03]  /*5ef10*/  IMAD.MOV.U32 R20, RZ, RZ, R27 ;  /* 0x000000ffff147224 */ /* 0x000fc600078e001b */
[----:B------:R-:W-:Y:S01]  /*5ef20*/  STL [R1+0x23d8], R34 ;  /* 0x0023d82201007387 */ /* 0x000fe20000100800 */
[C---:B------:R-:W-:Y:S03]  /*5ef30*/  HMMA.1688.F32.TF32 R12, R232.reuse, R110, R4 ;  /* 0x0000006ee80c723c */ /* 0x040fe60000081004 */
[----:B------:R1:W-:Y:S03]  /*5ef40*/  STL.64 [R1+0x23b0], R24 ;  /* 0x0023b01801007387 */ /* 0x0003e60000100a00 */
[C---:B-1----:R-:W-:Y:S06]  /*5ef50*/  HMMA.1688.F32.TF32 R24, R232.reuse, R114, R8 ;  /* 0x00000072e818723c */ /* 0x042fec0000081008 */
[C---:B------:R-:W-:Y:S03]  /*5ef60*/  HMMA.1688.F32.TF32 R8, R232.reuse, R106, R224 ;  /* 0x0000006ae808723c */ /* 0x040fe600000810e0 */
[----:B------:R-:W-:Y:S04]  /*5ef70*/  STL.64 [R1+0x23a0], R28 ;  /* 0x0023a01c01007387 */ /* 0x000fe80000100a00 */
[----:B------:R-:W-:Y:S01]  /*5ef80*/  STL.64 [R1+0x23a8], R30 ;  /* 0x0023a81e01007387 */ /* 0x000fe20000100a00 */
[C---:B------:R-:W-:Y:S09]  /*5ef90*/  HMMA.1688.F32.TF32 R4, R232.reuse, R102, R236 ;  /* 0x00000066e804723c */ /* 0x040ff200000810ec */
[----:B------:R-:W-:Y:S04]  /*5efa0*/  STL.64 [R1+0x2390], R24 ;  /* 0x0023901801007387 */ /* 0x000fe80000100a00 */
[----:B------:R-:W-:Y:S04]  /*5efb0*/  STL.64 [R1+0x2398], R26 ;  /* 0x0023981a01007387 */ /* 0x000fe80000100a00 */
[----:B------:R-:W-:Y:S04]  /*5efc0*/  STL.64 [R1+0x2380], R12 ;  /* 0x0023800c01007387 */ /* 0x000fe80000100a00 */
[----:B------:R1:W-:Y:S04]  /*5efd0*/  STL.64 [R1+0x2388], R14 ;  /* 0x0023880e01007387 */ /* 0x0003e80000100a00 */
[----:B------:R-:W-:Y:S04]  /*5efe0*/  STL.64 [R1+0x2370], R8 ;  /* 0x0023700801007387 */ /* 0x000fe80000100a00 */
[----:B------:R2:W-:Y:S01]  /*5eff0*/  STL.64 [R1+0x2378], R10 ;  /* 0x0023780a01007387 */ /* 0x0005e20000100a00 */
[C---:B-1----:R-:W-:Y:S06]  /*5f000*/  HMMA.1688.F32.TF32 R12, R232.reuse, R98, R244 ;  /* 0x00000062e80c723c */ /* 0x042fec00000810f4 */
[----:B--2---:R-:W-:Y:S01]  /*5f010*/  HMMA.1688.F32.TF32 R8, R232, R94, R248 ;  /* 0x0000005ee808723c */ /* 0x004fe200000810f8 */
[----:B------:R1:W-:Y:S04]  /*5f020*/  STL.64 [R1+0x2360], R4 ;  /* 0x0023600401007387 */ /* 0x0003e80000100a00 */
[----:B------:R2:W-:Y:S04]  /*5f030*/  STL.64 [R1+0x2368], R6 ;  /* 0x0023680601007387 */ /* 0x0005e80000100a00 */
[----:B-1----:R-:W3:Y:S08]  /*5f040*/  LDL.LU R4, [R1+0xc00] ;  /* 0x000c000001047983 */ /* 0x002ef00000300800 */
[----:B------:R-:W-:Y:S04]  /*5f050*/  STL.64 [R1+0x2350], R12 ;  /* 0x0023500c01007387 */ /* 0x000fe80000100a00 */
[----:B------:R-:W-:Y:S04]  /*5f060*/  STL.64 [R1+0x2358], R14 ;  /* 0x0023580e01007387 */ /* 0x000fe80000100a00 */
[----:B------:R1:W-:Y:S04]  /*5f070*/  STL.64 [R1+0x2050], R8 ;  /* 0x0020500801007387 */ /* 0x0003e80000100a00 */
[----:B------:R4:W-:Y:S04]  /*5f080*/  STL.64 [R1+0x2058], R10 ;  /* 0x0020580a01007387 */ /* 0x0009e80000100a00 */
[----:B------:R-:W3:Y:S04]  /*5f090*/  LDL.LU R5, [R1+0xc04] ;  /* 0x000c040001057983 */ /* 0x000ee80000300800 */
[----:B--2---:R-:W3:Y:S04]  /*5f0a0*/  LDL.LU R6, [R1+0xc08] ;  /* 0x000c080001067983 */ /* 0x004ee80000300800 */
[----:B------:R-:W3:Y:S04]  /*5f0b0*/  LDL.LU R7, [R1+0xc0c] ;  /* 0x000c0c0001077983 */ /* 0x000ee80000300800 */
        /* <DEDUP_REMOVED lines=8> */
[----:B------:R-:W3:Y:S04]  /*5f140*/  LDL.LU R28, [R1+0xc40] ;  /* 0x000c4000011c7983 */ /* 0x000ee80000300800 */
[----:B------:R-:W3:Y:S04]  /*5f150*/  LDL.LU R29, [R1+0xc44] ;  /* 0x000c4400011d7983 */ /* 0x000ee80000300800 */
[----:B------:R-:W3:Y:S01]  /*5f160*/  LDL.LU R30, [R1+0xc48] ;  /* 0x000c4800011e7983 */ /* 0x000ee20000300800 */
[----:B------:R-:W-:-:S03]  /*5f170*/  IMAD.MOV.U32 R69, RZ, RZ, R35 ;  /* 0x000000ffff457224 */ /* 0x000fc600078e0023 */
        /* <DEDUP_REMOVED lines=93> */
[C---:B---3--:R-:W-:Y:S06]  /*5f750*/  HMMA.1688.F32.TF32 R200, R232.reuse, R242, R200 ;  /* 0x000000f2e8c8723c */ /* 0x048fec00000810c8 */
[C---:B--2---:R-:W-:Y:S06]  /*5f760*/  HMMA.1688.F32.TF32 R204, R232.reuse, R62, R204 ;  /* 0x0000003ee8cc723c */ /* 0x044fec00000810cc */
[C---:B----4-:R-:W-:Y:S06]  /*5f770*/  HMMA.1688.F32.TF32 R212, R232.reuse, R70, R212 ;  /* 0x00000046e8d4723c */ /* 0x050fec00000810d4 */
[C---:B------:R-:W-:Y:S06]  /*5f780*/  HMMA.1688.F32.TF32 R216, R232.reuse, R74, R216 ;  /* 0x0000004ae8d8723c */ /* 0x040fec00000810d8 */
[C---:B------:R-:W-:Y:S06]  /*5f790*/  HMMA.1688.F32.TF32 R220, R232.reuse, R78, R220 ;  /* 0x0000004ee8dc723c */ /* 0x040fec00000810dc */
[C---:B------:R-:W-:Y:S06]  /*5f7a0*/  HMMA.1688.F32.TF32 R236, R232.reuse, R86, R236 ;  /* 0x00000056e8ec723c */ /* 0x040fec00000810ec */
[C---:B------:R-:W-:Y:S06]  /*5f7b0*/  HMMA.1688.F32.TF32 R244, R232.reuse, R90, R244 ;  /* 0x0000005ae8f4723c */ /* 0x040fec00000810f4 */
[----:B------:R-:W-:-:S15]  /*5f7c0*/  HMMA.1688.F32.TF32 R248, R232, R82, R248 ;  /* 0x00000052e8f8723c */ /* 0x000fde00000810f8 */
[----:B------:R-:W-:-:S02]  /*5f7d0*/  NOP ;  /* 0x0000000000007918 */ /* 0x000fc40000000000 */
[----:B------:R-:W-:Y:S01]  /*5f7e0*/  STL.64 [R1+0x2040], R244 ;  /* 0x002040f401007387 */ /* 0x000fe20000100a00 */
[----:B------:R-:W-:Y:S03]  /*5f7f0*/  HMMA.1688.F32.TF32 R208, R232, R66, R208 ;  /* 0x00000042e8d0723c */ /* 0x000fe600000810d0 */
[----:B------:R1:W-:Y:S04]  /*5f800*/  STL.64 [R1+0x2048], R246 ;  /* 0x002048f601007387 */ /* 0x0003e80000100a00 */
[----:B------:R-:W-:Y:S04]  /*5f810*/  LDS R232, [R178+UR10+0x2200] ;  /* 0x0022000ab2e87984 */ /* 0x000fe80008000800 */
[----:B------:R-:W-:Y:S04]  /*5f820*/  LDS R234, [R178+UR10+0x3200] ;  /* 0x0032000ab2ea7984 */ /* 0x000fe80008000800 */
[----:B-1----:R-:W2:Y:S04]  /*5f830*/  LDL.LU.64 R246, [R1+0x6730] ;  /* 0x0067300001f67983 */ /* 0x002ea80000300a00 */
[----:B------:R-:W3:Y:S04]  /*5f840*/  LDL.LU.64 R244, [R1+0x6728] ;  /* 0x0067280001f47983 */ /* 0x000ee80000300a00 */
[----:B------:R-:W-:Y:S04]  /*5f850*/  STL.64 [R1+0x2030], R236 ;  /* 0x002030ec01007387 */ /* 0x000fe80000100a00 */
[----:B------:R1:W-:Y:S04]  /*5f860*/  STL.64 [R1+0x2038], R238 ;  /* 0x002038ee01007387 */ /* 0x0003e80000100a00 */
[----:B------:R-:W-:Y:S04]  /*5f870*/  LDS R233, [R179+UR10+0x2200] ;  /* 0x0022000ab3e97984 */ /* 0x000fe80008000800 */
[----:B------:R-:W4:Y:S04]  /*5f880*/  LDS R235, [R179+UR10+0x3200] ;  /* 0x0032000ab3eb7984 */ /* 0x000f280008000800 */
[----:B-1----:R-:W2:Y:S04]  /*5f890*/  LDL.LU.64 R238, [R1+0x6720] ;  /* 0x0067200001ee7983 */ /* 0x002ea80000300a00 */
[----:B------:R-:W3:Y:S04]  /*5f8a0*/  LDL.LU.64 R236, [R1+0x6718] ;  /* 0x0067180001ec7983 */ /* 0x000ee80000300a00 */
[----:B------:R-:W-:Y:S04]  /*5f8b0*/  STL.64 [R1+0x2020], R248 ;  /* 0x002020f801007387 */ /* 0x000fe80000100a00 */
[----:B------:R1:W-:Y:S04]  /*5f8c0*/  STL.64 [R1+0x2028], R250 ;  /* 0x002028fa01007387 */ /* 0x0003e80000100a00 */
[----:B-1----:R-:W3:Y:S04]  /*5f8d0*/  LDL.LU.64 R250, [R1+0x6710] ;  /* 0x0067100001fa7983 */ /* 0x002ee80000300a00 */
[----:B------:R-:W3:Y:S04]  /*5f8e0*/  LDL.LU.64 R248, [R1+0x6708] ;  /* 0x0067080001f87983 */ /* 0x000ee80000300a00 */
        /* <DEDUP_REMOVED lines=13> */
[C---:B------:R-:W-:Y:S06]  /*5f9c0*/  HMMA.1688.F32.TF32 R196, R228.reuse, R134, R188 ;  /* 0x00000086e4c4723c */ /* 0x040fec00000810bc */
        /* <DEDUP_REMOVED lines=132> */
[----:B------:R-:W2:Y:S04]  /*60210*/  LDL.LU R224, [R1] ;  /* 0x0000000001e07983 */ /* 0x000ea80000300800 */
[----:B------:R-:W2:Y:S04]  /*60220*/  LDL.LU R225, [R1+0x4] ;  /* 0x0000040001e17983 */ /* 0x000ea80000300800 */
[----:B------:R-:W2:Y:S04]  /*60230*/  LDL.LU R226, [R1+0x8] ;  /* 0x0000080001e27983 */ /* 0x000ea80000300800 */
[----:B------:R-:W2:Y:S01]  /*60240*/  LDL.LU R227, [R1+0xc] ;  /* 0x00000c0001e37983 */ /* 0x000ea20000300800 */
[----:B---3--:R-:W-:Y:S06]  /*60250*/  HMMA.1688.F32.TF32 R28, R232, R138, R28 ;  /* 0x0000008ae81c723c */ /* 0x008fec000008101c */
[----:B----4-:R-:W-:Y:S06]  /*60260*/  HMMA.1688.F32.TF32 R36, R228, R242, R36 ;  /* 0x000000f2e424723c */ /* 0x010fec0000081024 */
[----:B------:R-:W-:Y:S06]  /*60270*/  HMMA.1688.F32.TF32 R4, R232, R174, R4 ;  /* 0x000000aee804723c */ /* 0x000fec0000081004 */
        /* <DEDUP_REMOVED lines=24> */
[----:B------:R-:W-:Y:S01]  /*60400*/  STL.64 [R1+0x1e40], R188 ;  /* 0x001e40bc01007387 */ /* 0x000fe20000100a00 */
[C---:B--2---:R-:W-:Y:S03]  /*60410*/  HMMA.1688.F32.TF32 R24, R232.reuse, R134, R24 ;  /* 0x00000086e818723c */ /* 0x044fe60000081018 */
[----:B------:R-:W-:Y:S04]  /*60420*/  STL.64 [R1+0x1e48], R190 ;  /* 0x001e48be01007387 */ /* 0x000fe80000100a00 */
[----:B------:R-:W-:Y:S04]  /*60430*/  STL.64 [R1+0x1e30], R184 ;  /* 0x001e30b801007387 */ /* 0x000fe80000100a00 */
[----:B------:R-:W-:Y:S01]  /*60440*/  STL.64 [R1+0x1e38], R186 ;  /* 0x001e38ba01007387 */ /* 0x000fe20000100a00 */
[C---:B------:R-:W-:Y:S03]  /*60450*/  HMMA.1688.F32.TF32 R12, R232.reuse, R130, R12 ;  /* 0x00000082e80c723c */ /* 0x040fe6000008100c */
[----:B------:R-:W-:Y:S04]  /*60460*/  STL.64 [R1+0x1e20], R180 ;  /* 0x001e20b401007387 */ /* 0x000fe80000100a00 */
        /* <DEDUP_REMOVED lines=20> */
[----:B------:R-:W-:Y:S04]  /*605b0*/  STL.64 [R1+0x1d60], R8 ;  /* 0x001d600801007387 */ /* 0x000fe80000100a00 */
[----:B------:R-:W-:Y:S04]  /*605c0*/  STL.64 [R1+0x1d68], R10 ;  /* 0x001d680a01007387 */ /* 0x000fe80000100a00 */
[----:B------:R1:W-:Y:S01]  /*605d0*/  STL.64 [R1+0x1d58], R6 ;  /* 0x001d580601007387 */ /* 0x0003e20000100a00 */
[----:B------:R-:W-:Y:S02]  /*605e0*/  IMAD.MOV.U32 R76, RZ, RZ, R28 ;  /* 0x000000ffff4c7224 */ /* 0x000fe400078e001c */
[----:B------:R-:W-:Y:S01]  /*605f0*/  IMAD.MOV.U32 R77, RZ, RZ, R29 ;  /* 0x000000ffff4d7224 */ /* 0x000fe200078e001d */
[----:B------:R-:W-:Y:S01]  /*60600*/  LDS R228, [R0+UR10+0x2280] ;  /* 0x0022800a00e47984 */ /* 0x000fe20008000800 */
[----:B------:R-:W-:-:S02]  /*60610*/  IMAD.MOV.U32 R72, RZ, RZ, R36 ;  /* 0x000000ffff487224 */ /* 0x000fc400078e0024 */
[----:B------:R-:W-:Y:S01]  /*60620*/  IMAD.MOV.U32 R73, RZ, RZ, R37 ;  /* 0x000000ffff497224 */ /* 0x000fe200078e0025 */
[----:B------:R-:W-:Y:S01]  /*60630*/  LDS R230, [R0+UR10+0x3280] ;  /* 0x0032800a00e67984 */ /* 0x000fe20008000800 */
[----:B-1----:R-:W-:Y:S03]  /*60640*/  HMMA.1688.F32.TF32 R4, R232, R170, R224 ;  /* 0x000000aae804723c */ /* 0x002fe600000810e0 */
[----:B------:R-:W-:Y:S04]  /*60650*/  LDS R229, [R65+UR10+0x2280] ;  /* 0x0022800a41e57984 */ /* 0x000fe80008000800 */
[----:B------:R-:W1:Y:S01]  /*60660*/  LDS R231, [R65+UR10+0x3280] ;  /* 0x0032800a41e77984 */ /* 0x000e620008000800 */
[----:B------:R-:W-:-:S02]  /*60670*/  IMAD.MOV.U32 R224, RZ, RZ, R239 ;  /* 0x000000ffffe07224 */ /* 0x000fc400078e00ef */
[----:B------:R-:W-:Y:S02]  /*60680*/  IMAD.MOV.U32 R225, RZ, RZ, R238 ;  /* 0x000000ffffe17224 */ /* 0x000fe400078e00ee */
[----:B------:R-:W-:Y:S02]  /*60690*/  IMAD.MOV.U32 R226, RZ, RZ, R247 ;  /* 0x000000ffffe27224 */ /* 0x000fe400078e00f7 */
[----:B------:R-:W-:-:S09]  /*606a0*/  IMAD.MOV.U32 R227, RZ, RZ, R246 ;  /* 0x000000ffffe37224 */ /* 0x000fd200078e00f6 */
[----:B------:R2:W-:Y:S01]  /*606b0*/  STL.64 [R1+0x1d48], R6 ;  /* 0x001d480601007387 */ /* 0x0005e20000100a00 */
[----:B------:R-:W-:-:S03]  /*606c0*/  IMAD.MOV.U32 R96, RZ, RZ, R4 ;  /* 0x000000ffff607224 */ /* 0x000fc600078e0004 */
[----:B------:R-:W3:Y:S01]  /*606d0*/  LDL.LU R239, [R1+0x6700] ;  /* 0x0067000001ef7983 */ /* 0x000ee20000300800 */
[----:B------:R-:W-:Y:S01]  /*606e0*/  MOV R97, R5 ;  /* 0x0000000500617202 */ /* 0x000fe20000000f00 */
[----:B------:R-:W-:Y:S02]  /*606f0*/  IMAD.MOV.U32 R4, RZ, RZ, R237 ;  /* 0x000000ffff047224 */ /* 0x000fe400078e00ed */
[----:B------:R-:W4:Y:S01]  /*60700*/  LDL.LU R238, [R1+0x66fc] ;  /* 0x0066fc0001ee7983 */ /* 0x000f220000300800 */
[----:B------:R-:W-:-:S03]  /*60710*/  IMAD.MOV.U32 R5, RZ, RZ, R244 ;  /* 0x000000ffff057224 */ /* 0x000fc600078e00f4 */
[----:B------:R-:W3:Y:S01]  /*60720*/  LDL.LU R247, [R1+0x66f8] ;  /* 0x0066f80001f77983 */ /* 0x000ee20000300800 */
[----:B--2---:R-:W-:-:S03]  /*60730*/  IMAD.MOV.U32 R6, RZ, RZ, R248 ;  /* 0x000000ffff067224 */ /* 0x004fc600078e00f8 */
[----:B------:R-:W2:Y:S04]  /*60740*/  LDL.LU R246, [R1+0x66f4] ;  /* 0x0066f40001f67983 */ /* 0x000ea80000300800 */
[----:B------:R-:W4:Y:S04]  /*60750*/  LDL.LU R237, [R1+0x66f0] ;  /* 0x0066f00001ed7983 */ /* 0x000f280000300800 */
[----:B------:R-:W3:Y:S04]  /*60760*/  LDL.LU R244, [R1+0x66ec] ;  /* 0x0066ec0001f47983 */ /* 0x000ee80000300800 */
[----:B------:R-:W2:Y:S01]  /*60770*/  LDL.LU R248, [R1+0x66e8] ;  /* 0x0066e80001f87983 */ /* 0x000ea20000300800 */
[----:B------:R-:W-:-:S02]  /*60780*/  IMAD.MOV.U32 R7, RZ, RZ, R236 ;  /* 0x000000ffff077224 */ /* 0x000fc400078e00ec */
[----:B------:R-:W-:Y:S01]  /*60790*/  IMAD.MOV.U32 R8, RZ, RZ, R249 ;  /* 0x000000ffff087224 */ /* 0x000fe200078e00f9 */
[----:B------:R-:W2:Y:S01]  /*607a0*/  LDL.LU R236, [R1+0x66e4] ;  /* 0x0066e40001ec7983 */ /* 0x000ea20000300800 */
[----:B------:R-:W-:Y:S02]  /*607b0*/  IMAD.MOV.U32 R9, RZ, RZ, R250 ;  /* 0x000000ffff097224 */ /* 0x000fe400078e00fa */
[----:B------:R-:W-:Y:S01]  /*607c0*/  IMAD.MOV.U32 R10, RZ, RZ, R251 ;  /* 0x000000ffff0a7224 */ /* 0x000fe200078e00fb */
[----:B------:R-:W2:Y:S04]  /*607d0*/  LDL.LU R249, [R1+0x66e0] ;  /* 0x0066e00001f97983 */ /* 0x000ea80000300800 */
[----:B------:R-:W2:Y:S04]  /*607e0*/  LDL.LU R250, [R1+0x66dc] ;  /* 0x0066dc0001fa7983 */ /* 0x000ea80000300800 */
[----:B------:R-:W2:Y:S01]  /*607f0*/  LDL.LU R251, [R1+0x66d8] ;  /* 0x0066d80001fb7983 */ /* 0x000ea20000300800 */
[----:B------:R-:W-:-:S02]  /*60800*/  IMAD.MOV.U32 R80, RZ, RZ, R24 ;  /* 0x000000ffff507224 */ /* 0x000fc400078e0018 */
[----:B------:R-:W-:Y:S02]  /*60810*/  IMAD.MOV.U32 R11, RZ, RZ, R245 ;  /* 0x000000ffff0b7224 */ /* 0x000fe400078e00f5 */
[----:B------:R-:W-:Y:S01]  /*60820*/  IMAD.MOV.U32 R81, RZ, RZ, R25 ;  /* 0x000000ffff517224 */ /* 0x000fe200078e0019 */
[----:B------:R-:W2:Y:S01]  /*60830*/  LDL.LU R245, [R1+0x66d4] ;  /* 0x0066d40001f57983 */ /* 0x000ea20000300800 */
[----:B----4-:R-:W-:Y:S02]  /*60840*/  IMAD.MOV.U32 R26, RZ, RZ, R237 ;  /* 0x000000ffff1a7224 */ /* 0x010fe400078e00ed */
[----:B---3--:R-:W-:Y:S02]  /*60850*/  IMAD.MOV.U32 R25, RZ, RZ, R244 ;  /* 0x000000ffff197224 */ /* 0x008fe400078e00f4 */
[----:B--2---:R-:W-:Y:S02]  /*60860*/  IMAD.MOV.U32 R24, RZ, RZ, R248 ;  /* 0x000000ffff187224 */ /* 0x004fe400078e00f8 */
[----:B------:R-:W2:Y:S04]  /*60870*/  LDL.LU R248, [R1+0x66d0] ;  /* 0x0066d00001f87983 */ /* 0x000ea80000300800 */
[----:B------:R-:W3:Y:S04]  /*60880*/  LDL.LU R244, [R1+0x66cc] ;  /* 0x0066cc0001f47983 */ /* 0x000ee80000300800 */
[----:B------:R-:W4:Y:S01]  /*60890*/  LDL.LU R237, [R1+0x66c8] ;  /* 0x0066c80001ed7983 */ /* 0x000f220000300800 */
[----:B------:R-:W-:-:S02]  /*608a0*/  IMAD.MOV.U32 R27, RZ, RZ, R246 ;  /* 0x000000ffff1b7224 */ /* 0x000fc400078e00f6 */
[----:B------:R-:W-:Y:S01]  /*608b0*/  IMAD.MOV.U32 R29, RZ, RZ, R250 ;  /* 0x000000ffff1d7224 */ /* 0x000fe200078e00fa */
[----:B------:R-:W4:Y:S01]  /*608c0*/  LDL.LU R246, [R1+0x66c4] ;  /* 0x0066c40001f67983 */ /* 0x000f220000300800 */
[----:B------:R-:W-:-:S03]  /*608d0*/  IMAD.MOV.U32 R28, RZ, RZ, R251 ;  /* 0x000000ffff1c7224 */ /* 0x000fc600078e00fb */
[----:B------:R-:W4:Y:S01]  /*608e0*/  LDL.LU R251, [R1+0x66c0] ;  /* 0x0066c00001fb7983 */ /* 0x000f220000300800 */
[----:B------:R-:W-:Y:S02]  /*608f0*/  IMAD.MOV.U32 R30, RZ, RZ, R249 ;  /* 0x000000ffff1e7224 */ /* 0x000fe400078e00f9 */
[----:B------:R-:W-:Y:S01]  /*60900*/  IMAD.MOV.U32 R31, RZ, RZ, R236 ;  /* 0x000000ffff1f7224 */ /* 0x000fe200078e00ec */
[----:B------:R-:W4:Y:S04]  /*60910*/  LDL.LU R250, [R1+0x66bc] ;  /* 0x0066bc0001fa7983 */ /* 0x000f280000300800 */
[----:B------:R-:W4:Y:S04]  /*60920*/  LDL.LU R249, [R1+0x66b8] ;  /* 0x0066b80001f97983 */ /* 0x000f280000300800 */
[----:B------:R-:W4:Y:S01]  /*60930*/  LDL.LU R236, [R1+0x66b4] ;  /* 0x0066b40001ec7983 */ /* 0x000f220000300800 */
[----:B------:R-:W-:-:S02]  /*60940*/  IMAD.MOV.U32 R35, RZ, RZ, R245 ;  /* 0x000000ffff237224 */ /* 0x000fc400078e00f5 */
[----:B--2---:R-:W-:Y:S02]  /*60950*/  IMAD.MOV.U32 R34, RZ, RZ, R248 ;  /* 0x000000ffff227224 */ /* 0x004fe400078e00f8 */
[----:B---3--:R-:W-:Y:S02]  /*60960*/  IMAD.MOV.U32 R33, RZ, RZ, R244 ;  /* 0x000000ffff217224 */ /* 0x008fe400078e00f4 */
[----:B----4-:R-:W-:Y:S02]  /*60970*/  IMAD.MOV.U32 R32, RZ, RZ, R237 ;  /* 0x000000ffff207224 */ /* 0x010fe400078e00ed */
[----:B------:R-:W2:Y:S04]  /*60980*/  LDL.LU R237, [R1+0x66b0] ;  /* 0x0066b00001ed7983 */ /* 0x000ea80000300800 */
[----:B------:R-:W3:Y:S04]  /*60990*/  LDL.LU R244, [R1+0x66ac] ;  /* 0x0066ac0001f47983 */ /* 0x000ee80000300800 */
[----:B------:R-:W4:Y:S04]  /*609a0*/  LDL.LU R248, [R1+0x66a8] ;  /* 0x0066a80001f87983 */ /* 0x000f280000300800 */
[----:B------:R-:W4:Y:S04]  /*609b0*/  LDL.LU R245, [R1+0x66a4] ;  /* 0x0066a40001f57983 */ /* 0x000f280000300800 */
[----:B------:R-:W4:Y:S01]  /*609c0*/  LDL.LU R40, [R1+0xa70] ;  /* 0x000a700001287983 */ /* 0x000f220000300800 */
[----:B------:R-:W-:-:S03]  /*609d0*/  IMAD.MOV.U32 R43, RZ, RZ, R236 ;  /* 0x000000ffff2b7224 */ /* 0x000fc600078e00ec */
[----:B------:R-:W4:Y:S04]  /*609e0*/  LDL.LU R41, [R1+0xa74] ;  /* 0x000a740001297983 */ /* 0x000f280000300800 */
[----:B------:R-:W4:Y:S04]  /*609f0*/  LDL.LU R42, [R1+0xa78] ;  /* 0x000a7800012a7983 */ /* 0x000f280000300800 */
[----:B------:R-:W4:Y:S01]  /*60a00*/  LDL.LU R236, [R1+0x66a0] ;  /* 0x0066a00001ec7983 */ /* 0x000f220000300800 */
[----:B--2---:R-:W-:Y:S02]  /*60a10*/  IMAD.MOV.U32 R47, RZ, RZ, R237 ;  /* 0x000000ffff2f7224 */ /* 0x004fe400078e00ed */
[----:B---3--:R-:W-:-:S02]  /*60a20*/  IMAD.MOV.U32 R46, RZ, RZ, R244 ;  /* 0x000000ffff2e7224 */ /* 0x008fc400078e00f4 */
[----:B----4-:R-:W-:Y:S02]  /*60a30*/  IMAD.MOV.U32 R44, RZ, RZ, R248 ;  /* 0x000000ffff2c7224 */ /* 0x010fe400078e00f8 */
[----:B------:R-:W2:Y:S01]  /*60a40*/  LDL.LU R248, [R1+0x669c] ;  /* 0x00669c0001f87983 */ /* 0x000ea20000300800 */
[----:B------:R-:W-:-:S03]  /*60a50*/  IMAD.MOV.U32 R45, RZ, RZ, R245 ;  /* 0x000000ffff2d7224 */ /* 0x000fc600078e00f5 */
[----:B------:R-:W3:Y:S04]  /*60a60*/  LDL.LU R245, [R1+0x6698] ;  /* 0x0066980001f57983 */ /* 0x000ee80000300800 */
[----:B------:R-:W4:Y:S04]  /*60a70*/  LDL.LU R244, [R1+0x6694] ;  /* 0x0066940001f47983 */ /* 0x000f280000300800 */
[----:B------:R-:W2:Y:S04]  /*60a80*/  LDL.LU R237, [R1+0x6690] ;  /* 0x0066900001ed7983 */ /* 0x000ea80000300800 */
[----:B------:R-:W3:Y:S01]  /*60a90*/  LDL.LU R48, [R1+0xa90] ;  /* 0x000a900001307983 */ /* 0x000ee20000300800 */
[----:B------:R-:W-:-:S03]  /*60aa0*/  IMAD.MOV.U32 R51, RZ, RZ, R236 ;  /* 0x000000ffff337224 */ /* 0x000fc600078e00ec */
[----:B------:R-:W3:Y:S04]  /*60ab0*/  LDL.LU R49, [R1+0xa94] ;  /* 0x000a940001317983 */ /* 0x000ee80000300800 */
[----:B------:R-:W3:Y:S04]  /*60ac0*/  LDL.LU R50, [R1+0xa98] ;  /* 0x000a980001327983 */ /* 0x000ee80000300800 */
[----:B------:R-:W4:Y:S04]  /*60ad0*/  LDL.LU R236, [R1+0x668c] ;  /* 0x00668c0001ec7983 */ /* 0x000f280000300800 */
[----:B------:R-:W3:Y:S04]  /*60ae0*/  LDL.LU R56, [R1+0xab0] ;  /* 0x000ab00001387983 */ /* 0x000ee80000300800 */
[----:B------:R-:W3:Y:S04]  /*60af0*/  LDL.LU R57, [R1+0xab4] ;  /* 0x000ab40001397983 */ /* 0x000ee80000300800 */
[----:B------:R-:W3:Y:S04]  /*60b00*/  LDL.LU R58, [R1+0xab8] ;  /* 0x000ab800013a7983 */ /* 0x000ee80000300800 */
[----:B------:R-:W3:Y:S04]  /*60b10*/  LDL.LU R59, [R1+0xabc] ;  /* 0x000abc00013b7983 */ /* 0x000ee80000300800 */
[----:B------:R-:W3:Y:S04]  /*60b20*/  LDL.LU R180, [R1+0xac0] ;  /* 0x000ac00001b47983 */ /* 0x000ee80000300800 */
[----:B------:R-:W3:Y:S04]  /*60b30*/  LDL.LU R181, [R1+0xac4] ;  /* 0x000ac40001b57983 */ /* 0x000ee80000300800 */
[----:B------:R-:W3:Y:S01]  /*60b40*/  LDL.LU R182, [R1+0xac8] ;  /* 0x000ac80001b67983 */ /* 0x000ee20000300800 */
[----:B----4-:R-:W-:-:S03]  /*60b50*/  MOV R183, R236 ;  /* 0x000000ec00b77202 */ /* 0x010fc60000000f00 */
        /* <DEDUP_REMOVED lines=17> */
[----:B--2---:R-:W-:-:S03]  /*60c70*/  IMAD.MOV.U32 R52, RZ, RZ, R237 ;  /* 0x000000ffff347224 */ /* 0x004fc600078e00ed */
[----:B------:R-:W2:Y:S01]  /*60c80*/  LDL.LU R188, [R1+0xae0] ;  /* 0x000ae00001bc7983 */ /* 0x000ea20000300800 */
[----:B------:R-:W-:-:S03]  /*60c90*/  IMAD.MOV.U32 R53, RZ, RZ, R244 ;  /* 0x000000ffff357224 */ /* 0x000fc600078e00f4 */
[----:B------:R-:W2:Y:S01]  /*60ca0*/  LDL.LU R189, [R1+0xae4] ;  /* 0x000ae40001bd7983 */ /* 0x000ea20000300800 */
[----:B---3--:R-:W-:-:S03]  /*60cb0*/  IMAD.MOV.U32 R54, RZ, RZ, R245 ;  /* 0x000000ffff367224 */ /* 0x008fc600078e00f5 */
[----:B------:R-:W2:Y:S01]  /*60cc0*/  LDL.LU R190, [R1+0xae8] ;  /* 0x000ae80001be7983 */ /* 0x000ea20000300800 */
        /* <DEDUP_REMOVED lines=10> */
[----:B----4-:R-:W-:Y:S02]  /*60d70*/  IMAD.MOV.U32 R191, RZ, RZ, R236 ;  /* 0x000000ffffbf7224 */ /* 0x010fe400078e00ec */
[----:B------:R-:W3:Y:S04]  /*60d80*/  LDL.LU R236, [R1+0x6684] ;  /* 0x0066840001ec7983 */ /* 0x000ee80000300800 */
[----:B------:R-:W3:Y:S04]  /*60d90*/  LDL.LU R237, [R1+0x6680] ;  /* 0x0066800001ed7983 */ /* 0x000ee80000300800 */
        /* <DEDUP_REMOVED lines=8> */
[----:B------:R-:W3:Y:S04]  /*60e20*/  LDL.LU R238, [R1+0x665c] ;  /* 0x00665c0001ee7983 */ /* 0x000ee80000300800 */
[----:B------:R-:W3:Y:S04]  /*60e30*/  LDL.LU R239, [R1+0x6658] ;  /* 0x0066580001ef7983 */ /* 0x000ee80000300800 */
[----:B------:R-:W3:Y:S01]  /*60e40*/  LDL.LU R15, [R1+0xa2c] ;  /* 0x000a2c00010f7983 */ /* 0x000ee20000300800 */
[C---:B------:R-:W-:Y:S06]  /*60e50*/  HMMA.1688.F32.TF32 R200, R232.reuse, R154, R200 ;  /* 0x0000009ae8c8723c */ /* 0x040fec00000810c8 */
[----:B------:R-:W-:-:S15]  /*60e60*/  HMMA.1688.F32.TF32 R196, R232, R150, R196 ;  /* 0x00000096e8c4723c */ /* 0x000fde00000810c4 */
[----:B------:R-:W-:-:S09]  /*60e70*/  NOP ;  /* 0x0000000000007918 */ /* 0x000fd20000000000 */
[----:B------:R-:W-:Y:S02]  /*60e80*/  IMAD.MOV.U32 R105, RZ, RZ, R198 ;  /* 0x000000ffff697224 */ /* 0x000fe400078e00c6 */
[----:B------:R-:W-:Y:S01]  /*60e90*/  IMAD.MOV.U32 R104, RZ, RZ, R199 ;  /* 0x000000ffff687224 */ /* 0x000fe200078e00c7 */
[C---:B------:R-:W-:Y:S06]  /*60ea0*/  HMMA.1688.F32.TF32 R8, R232.reuse, R78, R8 ;  /* 0x0000004ee808723c */ /* 0x040fec0000081008 */
[----:B--2---:R-:W-:-:S15]  /*60eb0*/  HMMA.1688.F32.TF32 R204, R232, R166, R248 ;  /* 0x000000a6e8cc723c */ /* 0x004fde00000810f8 */
[----:B------:R-:W-:-:S09]  /*60ec0*/  NOP ;  /* 0x0000000000007918 */ /* 0x000fd20000000000 */
[----:B------:R-:W-:Y:S02]  /*60ed0*/  IMAD.MOV.U32 R100, RZ, RZ, R204 ;  /* 0x000000ffff647224 */ /* 0x000fe400078e00cc */
[----:B------:R-:W-:Y:S02]  /*60ee0*/  IMAD.MOV.U32 R101, RZ, RZ, R205 ;  /* 0x000000ffff657224 */ /* 0x000fe400078e00cd */
[----:B------:R-:W-:Y:S02]  /*60ef0*/  IMAD.MOV.U32 R85, RZ, RZ, R206 ;  /* 0x000000ffff557224 */ /* 0x000fe400078e00ce */
[----:B------:R-:W-:Y:S02]  /*60f00*/  IMAD.MOV.U32 R84, RZ, RZ, R207 ;  /* 0x000000ffff547224 */ /* 0x000fe400078e00cf */
[----:B----4-:R-:W-:-:S15]  /*60f10*/  HMMA.1688.F32.TF32 R204, R232, R162, R244 ;  /* 0x000000a2e8cc723c */ /* 0x010fde00000810f4 */
[----:B------:R-:W-:-:S08]  /*60f20*/  NOP ;  /* 0x0000000000007918 */ /* 0x000fd00000000000 */
[----:B------:R3:W-:Y:S01]  /*60f30*/  STL.64 [R1+0x1d28], R206 ;  /* 0x001d28ce01007387 */ /* 0x0007e20000100a00 */
[----:B------:R-:W-:Y:S02]  /*60f40*/  IMAD.MOV.U32 R108, RZ, RZ, R204 ;  /* 0x000000ffff6c7224 */ /* 0x000fe400078e00cc */
[----:B------:R-:W-:Y:S02]  /*60f50*/  IMAD.MOV.U32 R109, RZ, RZ, R205 ;  /* 0x000000ffff6d7224 */ /* 0x000fe400078e00cd */
[----:B---3--:R-:W-:-:S15]  /*60f60*/  HMMA.1688.F32.TF32 R204, R232, R158, R236 ;  /* 0x0000009ee8cc723c */ /* 0x008fde00000810ec */
[----:B------:R-:W-:-:S08]  /*60f70*/  NOP ;  /* 0x0000000000007918 */ /* 0x000fd00000000000 */
[----:B------:R-:W-:Y:S04]  /*60f80*/  STL.64 [R1+0x1d10], R204 ;  /* 0x001d10cc01007387 */ /* 0x000fe80000100a00 */
[----:B------:R-:W-:Y:S04]  /*60f90*/  STL.64 [R1+0x1d18], R206 ;  /* 0x001d18ce01007387 */ /* 0x000fe80000100a00 */
[----:B------:R-:W-:Y:S04]  /*60fa0*/  STL.64 [R1+0x1dc0], R200 ;  /* 0x001dc0c801007387 */ /* 0x000fe80000100a00 */
[----:B------:R-:W-:Y:S04]  /*60fb0*/  STL.64 [R1+0x1dc8], R202 ;  /* 0x001dc8ca01007387 */ /* 0x000fe80000100a00 */
[----:B------:R2:W-:Y:S02]  /*60fc0*/  STL.64 [R1+0x1d00], R196 ;  /* 0x001d00c401007387 */ /* 0x0005e40000100a00 */
        /* <DEDUP_REMOVED lines=46> */
[----:B--2---:R-:W2:Y:S04]  /*612b0*/  LDL.LU R8, [R1+0x270] ;  /* 0x0002700001087983 */ /* 0x004ea80000300800 */
[----:B------:R4:W-:Y:S04]  /*612c0*/  STL.64 [R1+0x1c00], R12 ;  /* 0x001c000c01007387 */ /* 0x0009e80000100a00 */
[----:B------:R1:W-:Y:S04]  /*612d0*/  STL.64 [R1+0x1c08], R14 ;  /* 0x001c080e01007387 */ /* 0x0003e80000100a00 */
[----:B------:R2:W-:Y:S04]  /*612e0*/  STL.64 [R1+0x1bf0], R4 ;  /* 0x001bf00401007387 */ /* 0x0005e80000100a00 */
[----:B------:R2:W-:Y:S04]  /*612f0*/  STL.64 [R1+0x1bf8], R6 ;  /* 0x001bf80601007387 */ /* 0x0005e80000100a00 */
[----:B------:R-:W2:Y:S04]  /*61300*/  LDL.LU R9, [R1+0x274] ;  /* 0x0002740001097983 */ /* 0x000ea80000300800 */
[----:B---3--:R-:W3:Y:S04]  /*61310*/  LDL.LU R10, [R1+0x278] ;  /* 0x00027800010a7983 */ /* 0x008ee80000300800 */
[----:B------:R-:W3:Y:S04]  /*61320*/  LDL.LU R11, [R1+0x27c] ;  /* 0x00027c00010b7983 */ /* 0x000ee80000300800 */
[----:B----4-:R-:W4:Y:S04]  /*61330*/  LDL.LU R12, [R1+0x280] ;  /* 0x00028000010c7983 */ /* 0x010f280000300800 */
[----:B------:R-:W4:Y:S04]  /*61340*/  LDL.LU R13, [R1+0x284] ;  /* 0x00028400010d7983 */ /* 0x000f280000300800 */
[----:B-1----:R-:W4:Y:S04]  /*61350*/  LDL.LU R14, [R1+0x288] ;  /* 0x00028800010e7983 */ /* 0x002f280000300800 */
        /* <DEDUP_REMOVED lines=100> */
[----:B------:R-:W2:Y:S01]  /*619a0*/  LDL.LU R7, [R1+0x26c] ;  /* 0x00026c0001077983 */ /* 0x000ea20000300800 */
[----:B---3--:R-:W-:-:S15]  /*619b0*/  HMMA.1688.F32.TF32 R224, R232, R66, R224 ;  /* 0x00000042e8e0723c */ /* 0x008fde00000810e0 */
[----:B------:R-:W-:-:S08]  /*619c0*/  NOP ;  /* 0x0000000000007918 */ /* 0x000fd00000000000 */
[----:B------:R-:W-:Y:S04]  /*619d0*/  STL.64 [R1+0x1be0], R224 ;  /* 0x001be0e001007387 */ /* 0x000fe80000100a00 */
[----:B------:R1:W-:Y:S04]  /*619e0*/  STL.64 [R1+0x1be8], R226 ;  /* 0x001be8e201007387 */ /* 0x0003e80000100a00 */
[----:B-1----:R-:W3:Y:S04]  /*619f0*/  LDL.LU.64 R226, [R1+0x6650] ;  /* 0x0066500001e27983 */ /* 0x002ee80000300a00 */
[----:B------:R-:W3:Y:S01]  /*61a00*/  LDL.LU.64 R224, [R1+0x6648] ;  /* 0x0066480001e07983 */ /* 0x000ee20000300a00 */
[----:B----4-:R-:W-:-:S15]  /*61a10*/  HMMA.1688.F32.TF32 R236, R232, R62, R236 ;  /* 0x0000003ee8ec723c */ /* 0x010fde00000810ec */
[----:B------:R-:W-:-:S08]  /*61a20*/  NOP ;  /* 0x0000000000007918 */ /* 0x000fd00000000000 */
[----:B------:R-:W-:Y:S04]  /*61a30*/  STL.64 [R1+0x1bd0], R236 ;  /* 0x001bd0ec01007387 */ /* 0x000fe80000100a00 */
[----:B------:R1:W-:Y:S02]  /*61a40*/  STL.64 [R1+0x1bd8], R238 ;  /* 0x001bd8ee01007387 */ /* 0x0003e40000100a00 */
[----:B-1----:R-:W-:Y:S02]  /*61a50*/  HMMA.1688.F32.TF32 R236, R232, R242, R244 ;  /* 0x000000f2e8ec723c */ /* 0x002fe400000810f4 */
[----:B------:R-:W-:Y:S04]  /*61a60*/  LDS R232, [R178+UR10+0x2280] ;  /* 0x0022800ab2e87984 */ /* 0x000fe80008000800 */
[----:B------:R-:W-:Y:S01]  /*61a70*/  LDS R234, [R178+UR10+0x3280] ;  /* 0x0032800ab2ea7984 */ /* 0x000fe20008000800 */
[C---:B------:R-:W-:Y:S03]  /*61a80*/  HMMA.1688.F32.TF32 R244, R228.reuse, R142, R248 ;  /* 0x0000008ee4f4723c */ /* 0x040fe600000810f8 */
[----:B------:R-:W-:Y:S04]  /*61a90*/  LDS R233, [R179+UR10+0x2280] ;  /* 0x0022800ab3e97984 */ /* 0x000fe80008000800 */
[----:B------:R-:W1:Y:S09]  /*61aa0*/  LDS R235, [R179+UR10+0x3280] ;  /* 0x0032800ab3eb7984 */ /* 0x000e720008000800 */
[----:B------:R-:W-:Y:S04]  /*61ab0*/  STL.64 [R1+0x1950], R236 ;  /* 0x001950ec01007387 */ /* 0x000fe80000100a00 */
[----:B------:R4:W-:Y:S02]  /*61ac0*/  STL.64 [R1+0x1958], R238 ;  /* 0x001958ee01007387 */ /* 0x0009e40000100a00 */
[C---:B----4-:R-:W-:Y:S06]  /*61ad0*/  HMMA.1688.F32.TF32 R236, R228.reuse, R138, R220 ;  /* 0x0000008ae4ec723c */ /* 0x050fec00000810dc */
        /* <DEDUP_REMOVED lines=43> */
[----:B--2---:R-:W-:Y:S03]  /*61d90*/  HMMA.1688.F32.TF32 R4, R228, R90, R4 ;  /* 0x0000005ae404723c */ /* 0x004fe60000081004 */
        /* <DEDUP_REMOVED lines=22> */
[----:B------:R-:W3:Y:S04]  /*61f00*/  LDL.LU R8, [R1+0x840] ;  /* 0x0008400001087983 */ /* 0x000ee80000300800 */
[----:B------:R-:W-:Y:S04]  /*61f10*/  STL.64 [R1+0x1990], R12 ;  /* 0x0019900c01007387 */ /* 0x000fe80000100a00 */
[----:B------:R-:W-:Y:S04]  /*61f20*/  STL.64 [R1+0x1998], R14 ;  /* 0x0019980e01007387 */ /* 0x000fe80000100a00 */
[----:B------:R3:W-:Y:S04]  /*61f30*/  STL.64 [R1+0x1980], R4 ;  /* 0x0019800401007387 */ /* 0x0007e80000100a00 */
[----:B------:R1:W-:Y:S04]  /*61f40*/  STL.64 [R1+0x1988], R6 ;  /* 0x0019880601007387 */ /* 0x0003e80000100a00 */
[----:B------:R-:W3:Y:S04]  /*61f50*/  LDL.LU R9, [R1+0x844] ;  /* 0x0008440001097983 */ /* 0x000ee80000300800 */
[----:B------:R-:W3:Y:S04]  /*61f60*/  LDL.LU R10, [R1+0x848] ;  /* 0x00084800010a7983 */ /* 0x000ee80000300800 */
[----:B------:R-:W3:Y:S04]  /*61f70*/  LDL.LU R11, [R1+0x84c] ;  /* 0x00084c00010b7983 */ /* 0x000ee80000300800 */
[----:B--2---:R-:W2:Y:S04]  /*61f80*/  LDL.LU R24, [R1+0x860] ;  /* 0x0008600001187983 */ /* 0x004ea80000300800 */
        /* <DEDUP_REMOVED lines=82> */
[----:B------:R-:W2:Y:S01]  /*624b0*/  LDL.LU R39, [R1+0x89c] ;  /* 0x00089c0001277983 */ /* 0x000ea20000300800 */
[----:B---3--:R-:W-:-:S03]  /*624c0*/  IMAD.MOV.U32 R4, RZ, RZ, R224 ;  /* 0x000000ffff047224 */ /* 0x008fc600078e00e0 */
[----:B------:R-:W3:Y:S01]  /*624d0*/  LDL.LU R12, [R1+0x850] ;  /* 0x00085000010c7983 */ /* 0x000ee20000300800 */
[----:B------:R-:W-:-:S03]  /*624e0*/  IMAD.MOV.U32 R5, RZ, RZ, R225 ;  /* 0x000000ffff057224 */ /* 0x000fc600078e00e1 */
[----:B------:R-:W3:Y:S01]  /*624f0*/  LDL.LU R13, [R1+0x854] ;  /* 0x00085400010d7983 */ /* 0x000ee20000300800 */
[----:B-1----:R-:W-:-:S03]  /*62500*/  IMAD.MOV.U32 R6, RZ, RZ, R226 ;  /* 0x000000ffff067224 */ /* 0x002fc600078e00e2 */
[----:B------:R-:W3:Y:S01]  /*62510*/  LDL.LU R14, [R1+0x858] ;  /* 0x00085800010e7983 */ /* 0x000ee20000300800 */
[----:B------:R-:W-:-:S03]  /*62520*/  IMAD.MOV.U32 R7, RZ, RZ, R227 ;  /* 0x000000ffff077224 */ /* 0x000fc600078e00e3 */
[----:B------:R-:W3:Y:S04]  /*62530*/  LDL.LU R15, [R1+0x85c] ;  /* 0x00085c00010f7983 */ /* 0x000ee80000300800 */
[----:B------:R-:W3:Y:S04]  /*62540*/  LDL.LU R224, [R1+0x6644] ;  /* 0x0066440001e07983 */ /* 0x000ee80000300800 */
[----:B------:R-:W3:Y:S04]  /*62550*/  LDL.LU R225, [R1+0x6640] ;  /* 0x0066400001e17983 */ /* 0x000ee80000300800 */
[----:B------:R-:W3:Y:S04]  /*62560*/  LDL.LU R226, [R1+0x663c] ;  /* 0x00663c0001e27983 */ /* 0x000ee80000300800 */
[----:B------:R-:W3:Y:S01]  /*62570*/  LDL.LU R227, [R1+0x6638] ;  /* 0x0066380001e37983 */ /* 0x000ee20000300800 */
[C---:B----4-:R-:W-:Y:S06]  /*62580*/  HMMA.1688.F32.TF32 R28, R232.reuse, R146, R28 ;  /* 0x00000092e81c723c */ /* 0x050fec000008101c */
[C---:B--2---:R-:W-:Y:S06]  /*62590*/  HMMA.1688.F32.TF32 R24, R232.reuse, R122, R24 ;  /* 0x0000007ae818723c */ /* 0x044fec0000081018 */
        /* <DEDUP_REMOVED lines=8> */
[----:B------:R-:W-:Y:S06]  /*62620*/  HMMA.1688.F32.TF32 R200, R228, R242, R196 ;  /* 0x000000f2e4c8723c */ /* 0x000fec00000810c4 */
        /* <DEDUP_REMOVED lines=27> */
[C---:B---3--:R-:W-:Y:S03]  /*627e0*/  HMMA.1688.F32.TF32 R40, R232.reuse, R158, R224 ;  /* 0x0000009ee828723c */ /* 0x048fe600000810e0 */
        /* <DEDUP_REMOVED lines=35> */
[----:B------:R-:W-:-:S15]  /*62a20*/  HMMA.1688.F32.TF32 R12, R232, R22, R8 ;  /* 0x00000016e80c723c */ /* 0x000fde0000081008 */
        /* <DEDUP_REMOVED lines=113> */
[----:B------:R-:W2:Y:S01]  /*63140*/  LDL.LU R7, [R1+0x69c] ;  /* 0x00069c0001077983 */ /* 0x000ea20000300800 */
[----:B---3--:R-:W-:Y:S06]  /*63150*/  HMMA.1688.F32.TF32 R52, R224, R138, R52 ;  /* 0x0000008ae034723c */ /* 0x008fec0000081034 */
[----:B----4-:R-:W-:Y:S06]  /*63160*/  HMMA.1688.F32.TF32 R184, R232, R62, R184 ;  /* 0x0000003ee8b8723c */ /* 0x010fec00000810b8 */
[----:B--2---:R-:W-:Y:S06]  /*63170*/  HMMA.1688.F32.TF32 R48, R224, R134, R48 ;  /* 0x00000086e030723c */ /* 0x004fec0000081030 */
[C---:B------:R-:W-:Y:S06]  /*63180*/  HMMA.1688.F32.TF32 R188, R232.reuse, R66, R188 ;  /* 0x00000042e8bc723c */ /* 0x040fec00000810bc */
[C---:B------:R-:W-:Y:S06]  /*63190*/  HMMA.1688.F32.TF32 R200, R232.reuse, R78, R200 ;  /* 0x0000004ee8c8723c */ /* 0x040fec00000810c8 */
[C---:B------:R-:W-:Y:S06]  /*631a0*/  HMMA.1688.F32.TF32 R208, R232.reuse, R86, R208 ;  /* 0x00000056e8d0723c */ /* 0x040fec00000810d0 */
[C---:B------:R-:W-:Y:S06]  /*631b0*/  HMMA.1688.F32.TF32 R220, R232.reuse, R98, R220 ;  /* 0x00000062e8dc723c */ /* 0x040fec00000810dc */
[C---:B------:R-:W-:Y:S06]  /*631c0*/  HMMA.1688.F32.TF32 R236, R232.reuse, R110, R236 ;  /* 0x0000006ee8ec723c */ /* 0x040fec00000810ec */
[C---:B------:R-:W-:Y:S06]  /*631d0*/  HMMA.1688.F32.TF32 R228, R232.reuse, R114, R228 ;  /* 0x00000072e8e4723c */ /* 0x040fec00000810e4 */
[----:B------:R-:W-:-:S15]  /*631e0*/  HMMA.1688.F32.TF32 R120, R232, R106, R244 ;  /* 0x0000006ae878723c */ /* 0x000fde00000810f4 */
[----:B------:R-:W-:-:S02]  /*631f0*/  NOP ;  /* 0x0000000000007918 */ /* 0x000fc40000000000 */
[----:B------:R-:W-:Y:S04]  /*63200*/  STL.64 [R1+0x1730], R228 ;  /* 0x001730e401007387 */ /* 0x000fe80000100a00 */
[----:B------:R1:W-:Y:S04]  /*63210*/  STL.64 [R1+0x1738], R230 ;  /* 0x001738e601007387 */ /* 0x0003e80000100a00 */
[----:B------:R-:W-:Y:S04]  /*63220*/  STL.64 [R1+0x1720], R236 ;  /* 0x001720ec01007387 */ /* 0x000fe80000100a00 */
[----:B------:R-:W-:Y:S01]  /*63230*/  STL.64 [R1+0x1728], R238 ;  /* 0x001728ee01007387 */ /* 0x000fe20000100a00 */
[C---:B-1----:R-:W-:Y:S03]  /*63240*/  HMMA.1688.F32.TF32 R228, R232.reuse, R102, R248 ;  /* 0x00000066e8e4723c */ /* 0x042fe600000810f8 */
[----:B------:R-:W-:Y:S04]  /*63250*/  STL.64 [R1+0x1710], R120 ;  /* 0x0017107801007387 */ /* 0x000fe80000100a00 */
[----:B------:R1:W-:Y:S02]  /*63260*/  STL.64 [R1+0x1718], R122 ;  /* 0x0017187a01007387 */ /* 0x0003e40000100a00 */
[----:B-1----:R-:W-:-:S14]  /*63270*/  HMMA.1688.F32.TF32 R120, R232, R94, R216 ;  /* 0x0000005ee878723c */ /* 0x002fdc00000810d8 */
[----:B------:R-:W-:Y:S01]  /*63280*/  STL.64 [R1+0x1700], R228 ;  /* 0x001700e401007387 */ /* 0x000fe20000100a00 */
[C---:B------:R-:W-:Y:S03]  /*63290*/  HMMA.1688.F32.TF32 R212, R232.reuse, R90, R212 ;  /* 0x0000005ae8d4723c */ /* 0x040fe600000810d4 */
[----:B------:R-:W-:Y:S04]  /*632a0*/  STL.64 [R1+0x1708], R230 ;  /* 0x001708e601007387 */ /* 0x000fe80000100a00 */
[----:B------:R-:W-:Y:S04]  /*632b0*/  STL.64 [R1+0x16f0], R220 ;  /* 0x0016f0dc01007387 */ /* 0x000fe80000100a00 */
[----:B------:R-:W-:Y:S01]  /*632c0*/  STL.64 [R1+0x16f8], R222 ;  /* 0x0016f8de01007387 */ /* 0x000fe20000100a00 */
[----:B------:R-:W-:Y:S03]  /*632d0*/  HMMA.1688.F32.TF32 R196, R232, R74, R196 ;  /* 0x0000004ae8c4723c */ /* 0x000fe600000810c4 */
[----:B------:R-:W-:Y:S04]  /*632e0*/  LDS R228, [R178+UR10+0x2300] ;  /* 0x0023000ab2e47984 */ /* 0x000fe80008000800 */
[----:B------:R-:W-:Y:S04]  /*632f0*/  STL.64 [R1+0x16e0], R120 ;  /* 0x0016e07801007387 */ /* 0x000fe80000100a00 */
[----:B------:R1:W-:Y:S01]  /*63300*/  STL.64 [R1+0x16e8], R122 ;  /* 0x0016e87a01007387 */ /* 0x0003e20000100a00 */
[C---:B------:R-:W-:Y:S03]  /*63310*/  HMMA.1688.F32.TF32 R56, R224.reuse, R142, R56 ;  /* 0x0000008ee038723c */ /* 0x040fe60000081038 */
[----:B------:R-:W-:Y:S03]  /*63320*/  LDS R230, [R178+UR10+0x3300] ;  /* 0x0033000ab2e67984 */ /* 0x000fe60008000800 */
[----:B------:R-:W-:Y:S01]  /*63330*/  HMMA.1688.F32.TF32 R40, R224, R126, R40 ;  /* 0x0000007ee028723c */ /* 0x000fe20000081028 */
[----:B------:R-:W-:Y:S04]  /*63340*/  LDS R229, [R179+UR10+0x2300] ;  /* 0x0023000ab3e57984 */ /* 0x000fe80008000800 */
[----:B------:R-:W2:Y:S01]  /*63350*/  LDS R231, [R179+UR10+0x3300] ;  /* 0x0033000ab3e77984 */ /* 0x000ea20008000800 */
[C---:B-1----:R-:W-:Y:S03]  /*63360*/  HMMA.1688.F32.TF32 R120, R232.reuse, R82, R204 ;  /* 0x00000052e878723c */ /* 0x042fe600000810cc */
[----:B------:R-:W-:Y:S04]  /*63370*/  STL.64 [R1+0x16d0], R212 ;  /* 0x0016d0d401007387 */ /* 0x000fe80000100a00 */
[----:B------:R-:W-:Y:S04]  /*63380*/  STL.64 [R1+0x16d8], R214 ;  /* 0x0016d8d601007387 */ /* 0x000fe80000100a00 */
[----:B------:R-:W-:Y:S04]  /*63390*/  STL.64 [R1+0x16c0], R208 ;  /* 0x0016c0d001007387 */ /* 0x000fe80000100a00 */
[----:B------:R-:W-:Y:S08]  /*633a0*/  STL.64 [R1+0x16c8], R210 ;  /* 0x0016c8d201007387 */ /* 0x000ff00000100a00 */
[----:B------:R-:W-:Y:S04]  /*633b0*/  STL.64 [R1+0x16b0], R120 ;  /* 0x0016b07801007387 */ /* 0x000fe80000100a00 */
[----:B------:R1:W-:Y:S02]  /*633c0*/  STL.64 [R1+0x16b8], R122 ;  /* 0x0016b87a01007387 */ /* 0x0003e40000100a00 */
[----:B-1----:R-:W-:Y:S02]  /*633d0*/  HMMA.1688.F32.TF32 R120, R232, R70, R192 ;  /* 0x00000046e878723c */ /* 0x002fe400000810c0 */
[----:B------:R-:W-:Y:S04]  /*633e0*/  STL.64 [R1+0x16a0], R200 ;  /* 0x0016a0c801007387 */ /* 0x000fe80000100a00 */
[----:B------:R-:W-:Y:S04]  /*633f0*/  STL.64 [R1+0x16a8], R202 ;  /* 0x0016a8ca01007387 */ /* 0x000fe80000100a00 */
[----:B------:R-:W-:Y:S04]  /*63400*/  STL.64 [R1+0x1690], R196 ;  /* 0x001690c401007387 */ /* 0x000fe80000100a00 */
[----:B------:R-:W-:Y:S09]  /*63410*/  STL.64 [R1+0x1698], R198 ;  /* 0x001698c601007387 */ /* 0x000ff20000100a00 */
[----:B------:R-:W-:Y:S04]  /*63420*/  STL.64 [R1+0x1680], R120 ;  /* 0x0016807801007387 */ /* 0x000fe80000100a00 */
[----:B------:R1:W-:Y:S01]  /*63430*/  STL.64 [R1+0x1688], R122 ;  /* 0x0016887a01007387 */ /* 0x0003e20000100a00 */
[----:B------:R-:W-:Y:S06]  /*63440*/  HMMA.1688.F32.TF32 R44, R224, R130, R44 ;  /* 0x00000082e02c723c */ /* 0x000fec000008102c */
[----:B-1----:R-:W-:Y:S06]  /*63450*/  HMMA.1688.F32.TF32 R120, R232, R242, R180 ;  /* 0x000000f2e878723c */ /* 0x002fec00000810b4 */
        /* <DEDUP_REMOVED lines=31> */
[----:B------:R-:W-:Y:S04]  /*63650*/  STL.64 [R1+0x15b0], R12 ;  /* 0x0015b00c01007387 */ /* 0x000fe80000100a00 */
[----:B------:R-:W-:Y:S04]  /*63660*/  STL.64 [R1+0x15b8], R14 ;  /* 0x0015b80e01007387 */ /* 0x000fe80000100a00 */
[----:B-1----:R-:W4:Y:S04]  /*63670*/  LDL.LU R24, [R1+0x170] ;  /* 0x0001700001187983 */ /* 0x002f280000300800 */
[----:B------:R-:W-:Y:S04]  /*63680*/  STL.64 [R1+0x15a0], R8 ;  /* 0x0015a00801007387 */ /* 0x000fe80000100a00 */
[----:B------:R-:W-:Y:S04]  /*63690*/  STL.64 [R1+0x15a8], R10 ;  /* 0x0015a80a01007387 */ /* 0x000fe80000100a00 */
[----:B------:R1:W-:Y:S04]  /*636a0*/  STL.64 [R1+0x1590], R4 ;  /* 0x0015900401007387 */ /* 0x0003e80000100a00 */
[----:B------:R2:W-:Y:S04]  /*636b0*/  STL.64 [R1+0x1598], R6 ;  /* 0x0015980601007387 */ /* 0x0005e80000100a00 */
[----:B------:R-:W4:Y:S04]  /*636c0*/  LDL.LU R25, [R1+0x174] ;  /* 0x0001740001197983 */ /* 0x000f280000300800 */
[----:B---3--:R-:W4:Y:S04]  /*636d0*/  LDL.LU R26, [R1+0x178] ;  /* 0x00017800011a7983 */ /* 0x008f280000300800 */
        /* <DEDUP_REMOVED lines=57> */
[----:B-1----:R-:W3:Y:S04]  /*63a70*/  LDL.LU R4, [R1+0x610] ;  /* 0x0006100001047983 */ /* 0x002ee80000300800 */
[----:B------:R-:W3:Y:S04]  /*63a80*/  LDL.LU R5, [R1+0x614] ;  /* 0x0006140001057983 */ /* 0x000ee80000300800 */
[----:B--2---:R-:W3:Y:S04]  /*63a90*/  LDL.LU R6, [R1+0x618] ;  /* 0x0006180001067983 */ /* 0x004ee80000300800 */
        /* <DEDUP_REMOVED lines=55> */
[----:B-1----:R-:W4:Y:S01]  /*63e10*/  LDL.LU.64 R122, [R1+0x6630] ;  /* 0x00663000017a7983 */ /* 0x002f220000300a00 */
[C---:B---3--:R-:W-:Y:S03]  /*63e20*/  HMMA.1688.F32.TF32 R216, R224.reuse, R118, R216 ;  /* 0x00000076e0d8723c */ /* 0x048fe600000810d8 */
[----:B------:R-:W3:Y:S03]  /*63e30*/  LDL.LU.64 R120, [R1+0x6628] ;  /* 0x0066280001787983 */ /* 0x000ee60000300a00 */
[C---:B------:R-:W-:Y:S06]  /*63e40*/  HMMA.1688.F32.TF32 R212, R224.reuse, R22, R212 ;  /* 0x00000016e0d4723c */ /* 0x040fec00000810d4 */
[C---:B------:R-:W-:Y:S06]  /*63e50*/  HMMA.1688.F32.TF32 R208, R224.reuse, R18, R208 ;  /* 0x00000012e0d0723c */ /* 0x040fec00000810d0 */
[C---:B--2---:R-:W-:Y:S06]  /*63e60*/  HMMA.1688.F32.TF32 R204, R224.reuse, R114, R204 ;  /* 0x00000072e0cc723c */ /* 0x044fec00000810cc */
[C---:B------:R-:W-:Y:S06]  /*63e70*/  HMMA.1688.F32.TF32 R8, R224.reuse, R110, R8 ;  /* 0x0000006ee008723c */ /* 0x040fec0000081008 */
[C---:B------:R-:W-:Y:S06]  /*63e80*/  HMMA.1688.F32.TF32 R4, R224.reuse, R106, R4 ;  /* 0x0000006ae004723c */ /* 0x040fec0000081004 */
[C---:B------:R-:W-:Y:S06]  /*63e90*/  HMMA.1688.F32.TF32 R232, R224.reuse, R102, R232 ;  /* 0x00000066e0e8723c */ /* 0x040fec00000810e8 */
[----:B----4-:R-:W-:-:S15]  /*63ea0*/  HMMA.1688.F32.TF32 R220, R224, R122, R220 ;  /* 0x0000007ae0dc723c */ /* 0x010fde00000810dc */
[----:B------:R-:W-:-:S08]  /*63eb0*/  NOP ;  /* 0x0000000000007918 */ /* 0x000fd00000000000 */
[----:B------:R-:W-:Y:S04]  /*63ec0*/  STL.64 [R1+0x1570], R220 ;  /* 0x001570dc01007387 */ /* 0x000fe80000100a00 */
[----:B------:R1:W-:Y:S04]  /*63ed0*/  STL.64 [R1+0x1578], R222 ;  /* 0x001578de01007387 */ /* 0x0003e80000100a00 */
[----:B-1----:R-:W2:Y:S04]  /*63ee0*/  LDL.LU.64 R222, [R1+0x6620] ;  /* 0x0066200001de7983 */ /* 0x002ea80000300a00 */
[----:B------:R-:W2:Y:S04]  /*63ef0*/  LDL.LU.64 R220, [R1+0x6618] ;  /* 0x0066180001dc7983 */ /* 0x000ea80000300a00 */
[----:B------:R-:W-:Y:S04]  /*63f00*/  STL.64 [R1+0x1560], R216 ;  /* 0x001560d801007387 */ /* 0x000fe80000100a00 */
[----:B------:R1:W-:Y:S04]  /*63f10*/  STL.64 [R1+0x1568], R218 ;  /* 0x001568da01007387 */ /* 0x0003e80000100a00 */
[----:B-1----:R-:W4:Y:S04]  /*63f20*/  LDL.LU.64 R218, [R1+0x6610] ;  /* 0x0066100001da7983 */ /* 0x002f280000300a00 */
[----:B------:R-:W4:Y:S04]  /*63f30*/  LDL.LU.64 R216, [R1+0x6608] ;  /* 0x0066080001d87983 */ /* 0x000f280000300a00 */
[----:B------:R-:W-:Y:S04]  /*63f40*/  STL.64 [R1+0x1550], R212 ;  /* 0x001550d401007387 */ /* 0x000fe80000100a00 */
[----:B------:R1:W-:Y:S04]  /*63f50*/  STL.64 [R1+0x1558], R214 ;  /* 0x001558d601007387 */ /* 0x0003e80000100a00 */
[----:B-1----:R-:W3:Y:S04]  /*63f60*/  LDL.LU.64 R214, [R1+0x6600] ;  /* 0x0066000001d67983 */ /* 0x002ee80000300a00 */
[----:B------:R-:W3:Y:S04]  /*63f70*/  LDL.LU.64 R212, [R1+0x65f8] ;  /* 0x0065f80001d47983 */ /* 0x000ee80000300a00 */
        /* <DEDUP_REMOVED lines=11> */
[----:B------:R-:W2:Y:S04]  /*64030*/  LDL.LU.64 R8, [R1+0x65c8] ;  /* 0x0065c80001087983 */ /* 0x000ea80000300a00 */
[----:B------:R-:W-:Y:S04]  /*64040*/  STL.64 [R1+0x1510], R4 ;  /* 0x0015100401007387 */ /* 0x000fe80000100a00 */
[----:B------:R1:W-:Y:S04]  /*64050*/  STL.64 [R1+0x1518], R6 ;  /* 0x0015180601007387 */ /* 0x0003e80000100a00 */
[----:B-1----:R-:W4:Y:S04]  /*64060*/  LDL.LU.64 R6, [R1+0x65c0] ;  /* 0x0065c00001067983 */ /* 0x002f280000300a00 */
[----:B------:R-:W3:Y:S04]  /*64070*/  LDL.LU.64 R4, [R1+0x65b8] ;  /* 0x0065b80001047983 */ /* 0x000ee80000300a00 */
[----:B------:R-:W-:Y:S04]  /*64080*/  STL.64 [R1+0x1500], R232 ;  /* 0x001500e801007387 */ /* 0x000fe80000100a00 */
[----:B------:R1:W-:Y:S02]  /*64090*/  STL.64 [R1+0x1508], R234 ;  /* 0x001508ea01007387 */ /* 0x0003e40000100a00 */
[C---:B-1----:R-:W-:Y:S06]  /*640a0*/  HMMA.1688.F32.TF32 R232, R224.reuse, R98, R236 ;  /* 0x00000062e0e8723c */ /* 0x042fec00000810ec */
[C---:B------:R-:W-:Y:S06]  /*640b0*/  HMMA.1688.F32.TF32 R236, R224.reuse, R94, R244 ;  /* 0x0000005ee0ec723c */ /* 0x040fec00000810f4 */
[C---:B------:R-:W-:Y:S11]  /*640c0*/  HMMA.1688.F32.TF32 R200, R224.reuse, R86, R200 ;  /* 0x00000056e0c8723c */ /* 0x040ff600000810c8 */
[----:B------:R-:W-:Y:S04]  /*640d0*/  STL.64 [R1+0x14f0], R232 ;  /* 0x0014f0e801007387 */ /* 0x000fe80000100a00 */
[----:B------:R1:W-:Y:S01]  /*640e0*/  STL.64 [R1+0x14f8], R234 ;  /* 0x0014f8ea01007387 */ /* 0x0003e20000100a00 */
[C---:B------:R-:W-:Y:S06]  /*640f0*/  HMMA.1688.F32.TF32 R196, R224.reuse, R82, R196 ;  /* 0x00000052e0c4723c */ /* 0x040fec00000810c4 */
[C---:B-1----:R-:W-:Y:S06]  /*64100*/  HMMA.1688.F32.TF32 R232, R224.reuse, R90, R248 ;  /* 0x0000005ae0e8723c */ /* 0x042fec00000810f8 */
[C---:B------:R-:W-:Y:S06]  /*64110*/  HMMA.1688.F32.TF32 R192, R224.reuse, R78, R192 ;  /* 0x0000004ee0c0723c */ /* 0x040fec00000810c0 */
[C---:B------:R-:W-:Y:S06]  /*64120*/  HMMA.1688.F32.TF32 R188, R224.reuse, R74, R188 ;  /* 0x0000004ae0bc723c */ /* 0x040fec00000810bc */
[C---:B------:R-:W-:Y:S06]  /*64130*/  HMMA.1688.F32.TF32 R184, R224.reuse, R70, R184 ;  /* 0x00000046e0b8723c */ /* 0x040fec00000810b8 */
[C---:B------:R-:W-:Y:S06]  /*64140*/  HMMA.1688.F32.TF32 R180, R224.reuse, R66, R180 ;  /* 0x00000042e0b4723c */ /* 0x040fec00000810b4 */
[C---:B------:R-:W-:Y:S01]  /*64150*/  HMMA.1688.F32.TF32 R176, R224.reuse, R62, R176 ;  /* 0x0000003ee0b0723c */ /* 0x040fe200000810b0 */
[----:B------:R-:W-:Y:S05]  /*64160*/  STL.64 [R1+0x14e0], R236 ;  /* 0x0014e0ec01007387 */ /* 0x000fea0000100a00 */
[----:B------:R-:W-:Y:S01]  /*64170*/  HMMA.1688.F32.TF32 R56, R224, R242, R56 ;  /* 0x000000f2e038723c */ /* 0x000fe20000081038 */
[----:B------:R-:W-:Y:S05]  /*64180*/  STL.64 [R1+0x14e8], R238 ;  /* 0x0014e8ee01007387 */ /* 0x000fea0000100a00 */
[C---:B------:R-:W-:Y:S01]  /*64190*/  HMMA.1688.F32.TF32 R52, R228.reuse, R142, R52 ;  /* 0x0000008ee434723c */ /* 0x040fe20000081034 */
[----:B------:R-:W-:Y:S05]  /*641a0*/  STL.64 [R1+0x14d0], R232 ;  /* 0x0014d0e801007387 */ /* 0x000fea0000100a00 */
[C---:B------:R-:W-:Y:S01]  /*641b0*/  HMMA.1688.F32.TF32 R48, R228.reuse, R138, R48 ;  /* 0x0000008ae430723c */ /* 0x040fe20000081030 */
[----:B------:R-:W-:Y:S05]  /*641c0*/  STL.64 [R1+0x14d8], R234 ;  /* 0x0014d8ea01007387 */ /* 0x000fea0000100a00 */
[----:B------:R-:W-:Y:S01]  /*641d0*/  HMMA.1688.F32.TF32 R44, R228, R134, R44 ;  /* 0x00000086e42c723c */ /* 0x000fe2000008102c */
[----:B------:R-:W-:Y:S01]  /*641e0*/  STL.64 [R1+0x14c0], R200 ;  /* 0x0014c0c801007387 */ /* 0x000fe20000100a00 */
[----:B------:R-:W-:-:S04]  /*641f0*/  IMAD.MOV.U32 R14, RZ, RZ, R3 ;  /* 0x000000ffff0e7224 */ /* 0x000fc800078e0003 */
[----:B------:R-:W-:Y:S01]  /*64200*/  HMMA.1688.F32.TF32 R40, R228, R130, R40 ;  /* 0x00000082e428723c */ /* 0x000fe20000081028 */
[----:B------:R-:W-:Y:S01]  /*64210*/  STL.64 [R1+0x14c8], R202 ;  /* 0x0014c8ca01007387 */ /* 0x000fe20000100a00 */
[----:B------:R-:W-:-:S04]  /*64220*/  IMAD.MOV.U32 R15, RZ, RZ, R2 ;  /* 0x000000ffff0f7224 */ /* 0x000fc800078e0002 */
        /* <DEDUP_REMOVED lines=32> */
[----:B-1----:R-:W2:Y:S04]  /*64430*/  LDL.LU R32, [R1+0x450] ;  /* 0x0004500001207983 */ /* 0x002ea80000300800 */
[----:B------:R-:W-:Y:S04]  /*64440*/  STL.64 [R1+0x13d0], R24 ;  /* 0x0013d01801007387 */ /* 0x000fe80000100a00 */
[----:B------:R-:W-:Y:S04]  /*64450*/  STL.64 [R1+0x13d8], R26 ;  /* 0x0013d81a01007387 */ /* 0x000fe80000100a00 */
[----:B------:R1:W-:Y:S04]  /*64460*/  STL.64 [R1+0x13c0], R12 ;  /* 0x0013c00c01007387 */ /* 0x0003e80000100a00 */
[----:B------:R1:W-:Y:S04]  /*64470*/  STL.64 [R1+0x13c8], R14 ;  /* 0x0013c80e01007387 */ /* 0x0003e80000100a00 */
[----:B------:R-:W2:Y:S04]  /*64480*/  LDL.LU R33, [R1+0x454] ;  /* 0x0004540001217983 */ /* 0x000ea80000300800 */
[----:B------:R-:W2:Y:S04]  /*64490*/  LDL.LU R34, [R1+0x458] ;  /* 0x0004580001227983 */ /* 0x000ea80000300800 */
[----:B------:R-:W-:Y:S04]  /*644a0*/  LDS R224, [R0+UR10+0x2380] ;  /* 0x0023800a00e07984 */ /* 0x000fe80008000800 */
[----:B------:R-:W-:Y:S04]  /*644b0*/  LDS R226, [R0+UR10+0x3380] ;  /* 0x0033800a00e27984 */ /* 0x000fe80008000800 */
[----:B------:R-:W-:Y:S04]  /*644c0*/  LDS R225, [R65+UR10+0x2380] ;  /* 0x0023800a41e17984 */ /* 0x000fe80008000800 */
[----:B------:R-:W2:Y:S01]  /*644d0*/  LDS R227, [R65+UR10+0x3380] ;  /* 0x0033800a41e37984 */ /* 0x000ea20008000800 */
[----:B---3--:R-:W-:-:S03]  /*644e0*/  IMAD.MOV.U32 R35, RZ, RZ, R4 ;  /* 0x000000ffff237224 */ /* 0x008fc600078e0004 */
[----:B------:R-:W3:Y:S01]  /*644f0*/  LDL.LU R4, [R1+0x65b4] ;  /* 0x0065b40001047983 */ /* 0x000ee20000300800 */
[----:B----4-:R-:W-:Y:S01]  /*64500*/  IMAD.MOV.U32 R37, RZ, RZ, R7 ;  /* 0x000000ffff257224 */ /* 0x010fe200078e0007 */
[----:B------:R-:W-:Y:S02]  /*64510*/  MOV R38, R6 ;  /* 0x0000000600267202 */ /* 0x000fe40000000f00 */
[----:B------:R-:W4:Y:S01]  /*64520*/  LDL.LU R36, [R1+0x460] ;  /* 0x0004600001247983 */ /* 0x000f220000300800 */
[----:B------:R-:W-:-:S03]  /*64530*/  IMAD.MOV.U32 R39, RZ, RZ, R5 ;  /* 0x000000ffff277224 */ /* 0x000fc600078e0005 */
[----:B------:R-:W2:Y:S04]  /*64540*/  LDL.LU R7, [R1+0x65b0] ;  /* 0x0065b00001077983 */ /* 0x000ea80000300800 */
[----:B------:R-:W4:Y:S04]  /*64550*/  LDL.LU R6, [R1+0x65ac] ;  /* 0x0065ac0001067983 */ /* 0x000f280000300800 */
[----:B------:R-:W2:Y:S04]  /*64560*/  LDL.LU R5, [R1+0x65a8] ;  /* 0x0065a80001057983 */ /* 0x000ea80000300800 */
[----:B------:R-:W4:Y:S04]  /*64570*/  LDL.LU R40, [R1+0x470] ;  /* 0x0004700001287983 */ /* 0x000f280000300800 */
[----:B------:R-:W4:Y:S04]  /*64580*/  LDL.LU R41, [R1+0x474] ;  /* 0x0004740001297983 */ /* 0x000f280000300800 */
[----:B------:R-:W4:Y:S01]  /*64590*/  LDL.LU R42, [R1+0x478] ;  /* 0x00047800012a7983 */ /* 0x000f220000300800 */
[----:B---3--:R-:W-:-:S03]  /*645a0*/  IMAD.MOV.U32 R43, RZ, RZ, R4 ;  /* 0x000000ffff2b7224 */ /* 0x008fc600078e0004 */
[----:B------:R-:W3:Y:S04]  /*645b0*/  LDL.LU R4, [R1+0x65a4] ;  /* 0x0065a40001047983 */ /* 0x000ee80000300800 */
[----:B------:R-:W4:Y:S04]  /*645c0*/  LDL.LU R48, [R1+0x490] ;  /* 0x0004900001307983 */ /* 0x000f280000300800 */
[----:B------:R-:W4:Y:S01]  /*645d0*/  LDL.LU R49, [R1+0x494] ;  /* 0x0004940001317983 */ /* 0x000f220000300800 */
[----:B------:R-:W-:-:S03]  /*645e0*/  IMAD.MOV.U32 R3, RZ, RZ, R54 ;  /* 0x000000ffff037224 */ /* 0x000fc600078e0036 */
[----:B------:R-:W4:Y:S01]  /*645f0*/  LDL.LU R50, [R1+0x498] ;  /* 0x0004980001327983 */ /* 0x000f220000300800 */
[----:B------:R-:W-:-:S03]  /*64600*/  IMAD.MOV.U32 R2, RZ, RZ, R55 ;  /* 0x000000ffff027224 */ /* 0x000fc600078e0037 */
[----:B------:R-:W4:Y:S04]  /*64610*/  LDL.LU R51, [R1+0x49c] ;  /* 0x00049c0001337983 */ /* 0x000f280000300800 */
[----:B------:R-:W4:Y:S04]  /*64620*/  LDL.LU R52, [R1+0x4a0] ;  /* 0x0004a00001347983 */ /* 0x000f280000300800 */
[----:B------:R-:W4:Y:S04]  /*64630*/  LDL.LU R53, [R1+0x4a4] ;  /* 0x0004a40001357983 */ /* 0x000f280000300800 */
[----:B------:R-:W4:Y:S01]  /*64640*/  LDL.LU R54, [R1+0x4a8] ;  /* 0x0004a80001367983 */ /* 0x000f220000300800 */
[----:B---3--:R-:W-:-:S03]  /*64650*/  IMAD.MOV.U32 R55, RZ, RZ, R4 ;  /* 0x000000ffff377224 */ /* 0x008fc600078e0004 */
        /* <DEDUP_REMOVED lines=40> */
[----:B------:R-:W3:Y:S01]  /*648e0*/  LDL.LU R195, [R1+0x50c] ;  /* 0x00050c0001c37983 */ /* 0x000ee20000300800 */
[----:B--2---:R-:W-:-:S03]  /*648f0*/  IMAD.MOV.U32 R44, RZ, RZ, R5 ;  /* 0x000000ffff2c7224 */ /* 0x004fc600078e0005 */
[----:B------:R-:W2:Y:S01]  /*64900*/  LDL.LU R176, [R1+0x4c0] ;  /* 0x0004c00001b07983 */ /* 0x000ea20000300800 */
[----:B----4-:R-:W-:-:S03]  /*64910*/  IMAD.MOV.U32 R45, RZ, RZ, R6 ;  /* 0x000000ffff2d7224 */ /* 0x010fc600078e0006 */
[----:B------:R-:W2:Y:S01]  /*64920*/  LDL.LU R177, [R1+0x4c4] ;  /* 0x0004c40001b17983 */ /* 0x000ea20000300800 */
[----:B------:R-:W-:-:S03]  /*64930*/  IMAD.MOV.U32 R46, RZ, RZ, R7 ;  /* 0x000000ffff2e7224 */ /* 0x000fc600078e0007 */
[----:B------:R-:W2:Y:S01]  /*64940*/  LDL.LU R178, [R1+0x4c8] ;  /* 0x0004c80001b27983 */ /* 0x000ea20000300800 */
[----:B---3--:R-:W-:-:S03]  /*64950*/  IMAD.MOV.U32 R179, RZ, RZ, R4 ;  /* 0x000000ffffb37224 */ /* 0x008fc600078e0004 */
        /* <DEDUP_REMOVED lines=8> */
[----:B------:R-:W4:Y:S01]  /*649e0*/  LDL.LU R31, [R1+0x44c] ;  /* 0x00044c00011f7983 */ /* 0x000f220000300800 */
[C---:B------:R-:W-:Y:S06]  /*649f0*/  HMMA.1688.F32.TF32 R232, R228.reuse, R154, R248 ;  /* 0x0000009ae4e8723c */ /* 0x040fec00000810f8 */
[C---:B------:R-:W-:Y:S06]  /*64a00*/  HMMA.1688.F32.TF32 R56, R228.reuse, R102, R56 ;  /* 0x00000066e438723c */ /* 0x040fec0000081038 */
[C---:B------:R-:W-:Y:S06]  /*64a10*/  HMMA.1688.F32.TF32 R184, R228.reuse, R114, R184 ;  /* 0x00000072e4b8723c */ /* 0x040fec00000810b8 */
[C---:B------:R-:W-:Y:S06]  /*64a20*/  HMMA.1688.F32.TF32 R188, R228.reuse, R18, R188 ;  /* 0x00000012e4bc723c */ /* 0x040fec00000810bc */
[C---:B--2---:R-:W-:Y:S06]  /*64a30*/  HMMA.1688.F32.TF32 R176, R228.reuse, R106, R176 ;  /* 0x0000006ae4b0723c */ /* 0x044fec00000810b0 */
[----:B---3--:R-:W-:-:S15]  /*64a40*/  HMMA.1688.F32.TF32 R4, R228, R158, R4 ;  /* 0x0000009ee404723c */ /* 0x008fde0000081004 */
[----:B------:R-:W-:-:S08]  /*64a50*/  NOP ;  /* 0x0000000000007918 */ /* 0x000fd00000000000 */
[----:B------:R-:W-:Y:S04]  /*64a60*/  STL.64 [R1+0x13b0], R4 ;  /* 0x0013b00401007387 */ /* 0x000fe80000100a00 */
[----:B------:R1:W-:Y:S02]  /*64a70*/  STL.64 [R1+0x13b8], R6 ;  /* 0x0013b80601007387 */ /* 0x0003e40000100a00 */
[C---:B-1----:R-:W-:Y:S02]  /*64a80*/  HMMA.1688.F32.TF32 R4, R228.reuse, R150, R200 ;  /* 0x00000096e404723c */ /* 0x042fe400000810c8 */
[----:B------:R-:W-:Y:S04]  /*64a90*/  STL.64 [R1+0x13a0], R232 ;  /* 0x0013a0e801007387 */ /* 0x000fe80000100a00 */
[C---:B------:R-:W-:Y:S01]  /*64aa0*/  HMMA.1688.F32.TF32 R200, R228.reuse, R146, R196 ;  /* 0x00000092e4c8723c */ /* 0x040fe200000810c4 */
[----:B------:R-:W-:Y:S05]  /*64ab0*/  STL.64 [R1+0x13a8], R234 ;  /* 0x0013a8ea01007387 */ /* 0x000fea0000100a00 */
[C---:B------:R-:W-:Y:S11]  /*64ac0*/  HMMA.1688.F32.TF32 R196, R228.reuse, R122, R24 ;  /* 0x0000007ae4c4723c */ /* 0x040ff60000081018 */
[----:B------:R-:W-:Y:S04]  /*64ad0*/  STL.64 [R1+0x1390], R4 ;  /* 0x0013900401007387 */ /* 0x000fe80000100a00 */
[----:B------:R1:W-:Y:S02]  /*64ae0*/  STL.64 [R1+0x1398], R6 ;  /* 0x0013980601007387 */ /* 0x0003e40000100a00 */
[C---:B-1----:R-:W-:Y:S02]  /*64af0*/  HMMA.1688.F32.TF32 R4, R228.reuse, R118, R12 ;  /* 0x00000076e404723c */ /* 0x042fe4000008100c */
[----:B------:R-:W-:Y:S04]  /*64b00*/  STL.64 [R1+0x1380], R200 ;  /* 0x001380c801007387 */ /* 0x000fe80000100a00 */
[----:B------:R-:W-:Y:S04]  /*64b10*/  STL.64 [R1+0x1388], R202 ;  /* 0x001388ca01007387 */ /* 0x000fe80000100a00 */
[----:B------:R-:W2:Y:S04]  /*64b20*/  LDL.LU R24, [R1+0x430] ;  /* 0x0004300001187983 */ /* 0x000ea80000300800 */
[----:B------:R-:W-:Y:S04]  /*64b30*/  STL.64 [R1+0x1370], R196 ;  /* 0x001370c401007387 */ /* 0x000fe80000100a00 */
[----:B------:R-:W-:Y:S05]  /*64b40*/  STL.64 [R1+0x1378], R198 ;  /* 0x001378c601007387 */ /* 0x000fea0000100a00 */
[----:B------:R-:W-:Y:S04]  /*64b50*/  STL.64 [R1+0x1360], R4 ;  /* 0x0013600401007387 */ /* 0x000fe80000100a00 */
[----:B------:R1:W-:Y:S04]  /*64b60*/  STL.64 [R1+0x1368], R6 ;  /* 0x0013680601007387 */ /* 0x0003e80000100a00 */
[----:B------:R-:W2:Y:S04]  /*64b70*/  LDL.LU R25, [R1+0x434] ;  /* 0x0004340001197983 */ /* 0x000ea80000300800 */
[----:B------:R-:W2:Y:S01]  /*64b80*/  LDL.LU R26, [R1+0x438] ;  /* 0x00043800011a7983 */ /* 0x000ea20000300800 */
[C---:B-1----:R-:W-:Y:S03]  /*64b90*/  HMMA.1688.F32.TF32 R4, R228.reuse, R22, R192 ;  /* 0x00000016e404723c */ /* 0x042fe600000810c0 */
[----:B------:R-:W2:Y:S04]  /*64ba0*/  LDL.LU R27, [R1+0x43c] ;  /* 0x00043c00011b7983 */ /* 0x000ea80000300800 */
[----:B------:R-:W3:Y:S04]  /*64bb0*/  LDL.LU R12, [R1+0x420] ;  /* 0x00042000010c7983 */ /* 0x000ee80000300800 */
[----:B------:R-:W3:Y:S04]  /*64bc0*/  LDL.LU R13, [R1+0x424] ;  /* 0x00042400010d7983 */ /* 0x000ee80000300800 */
[----:B------:R-:W3:Y:S04]  /*64bd0*/  LDL.LU R14, [R1+0x428] ;  /* 0x00042800010e7983 */ /* 0x000ee80000300800 */
[----:B------:R-:W3:Y:S04]  /*64be0*/  LDL.LU R15, [R1+0x42c] ;  /* 0x00042c00010f7983 */ /* 0x000ee80000300800 */
[----:B------:R-:W-:Y:S04]  /*64bf0*/  STL.64 [R1+0x1350], R4 ;  /* 0x0013500401007387 */ /* 0x000fe80000100a00 */
[----:B------:R1:W-:Y:S02]  /*64c00*/  STL.64 [R1+0x1358], R6 ;  /* 0x0013580601007387 */ /* 0x0003e40000100a00 */
[C---:B-1----:R-:W-:Y:S02]  /*64c10*/  HMMA.1688.F32.TF32 R4, R228.reuse, R110, R180 ;  /* 0x0000006ee404723c */ /* 0x042fe400000810b4 */
[----:B------:R-:W-:Y:S04]  /*64c20*/  STL.64 [R1+0x1340], R188 ;  /* 0x001340bc01007387 */ /* 0x000fe80000100a00 */
[----:B------:R-:W-:Y:S04]  /*64c30*/  STL.64 [R1+0x1348], R190 ;  /* 0x001348be01007387 */ /* 0x000fe80000100a00 */
[----:B------:R-:W-:Y:S04]  /*64c40*/  STL.64 [R1+0x1330], R184 ;  /* 0x001330b801007387 */ /* 0x000fe80000100a00 */
[----:B------:R-:W-:Y:S09]  /*64c50*/  STL.64 [R1+0x1338], R186 ;  /* 0x001338ba01007387 */ /* 0x000ff20000100a00 */
[----:B------:R-:W-:Y:S04]  /*64c60*/  STL.64 [R1+0x1320], R4 ;  /* 0x0013200401007387 */ /* 0x000fe80000100a00 */
[----:B------:R1:W-:Y:S02]  /*64c70*/  STL.64 [R1+0x1328], R6 ;  /* 0x0013280601007387 */ /* 0x0003e40000100a00 */
[C---:B-1----:R-:W-:Y:S02]  /*64c80*/  HMMA.1688.F32.TF32 R4, R228.reuse, R98, R52 ;  /* 0x00000062e404723c */ /* 0x042fe40000081034 */
[----:B------:R-:W-:Y:S04]  /*64c90*/  STL.64 [R1+0x1310], R176 ;  /* 0x001310b001007387 */ /* 0x000fe80000100a00 */
[----:B------:R-:W-:Y:S01]  /*64ca0*/  STL.64 [R1+0x1318], R178 ;  /* 0x001318b201007387 */ /* 0x000fe20000100a00 */
[C---:B------:R-:W-:Y:S03]  /*64cb0*/  HMMA.1688.F32.TF32 R48, R228.reuse, R94, R48 ;  /* 0x0000005ee430723c */ /* 0x040fe60000081030 */
[----:B------:R-:W-:Y:S03]  /*64cc0*/  STL.64 [R1+0x1300], R56 ;  /* 0x0013003801007387 */ /* 0x000fe60000100a00 */
[C---:B----4-:R-:W-:Y:S01]  /*64cd0*/  HMMA.1688.F32.TF32 R44, R228.reuse, R90, R44 ;  /* 0x0000005ae42c723c */ /* 0x050fe2000008102c */
        /* <DEDUP_REMOVED lines=8> */
[C---:B------:R-:W-:Y:S01]  /*64d60*/  HMMA.1688.F32.TF32 R32, R228.reuse, R78, R32 ;  /* 0x0000004ee420723c */ /* 0x040fe20000081020 */
[----:B------:R-:W-:Y:S09]  /*64d70*/  STL.64 [R1+0x12d8], R46 ;  /* 0x0012d82e01007387 */ /* 0x000ff20000100a00 */
[----:B------:R-:W-:Y:S04]  /*64d80*/  STL.64 [R1+0x12c0], R4 ;  /* 0x0012c00401007387 */ /* 0x000fe80000100a00 */
[----:B------:R1:W-:Y:S02]  /*64d90*/  STL.64 [R1+0x12c8], R6 ;  /* 0x0012c80601007387 */ /* 0x0003e40000100a00 */
[----:B-1----:R-:W-:Y:S02]  /*64da0*/  HMMA.1688.F32.TF32 R4, R228, R74, R28 ;  /* 0x0000004ae404723c */ /* 0x002fe4000008101c */
[----:B------:R-:W-:Y:S04]  /*64db0*/  STL.64 [R1+0x12b0], R36 ;  /* 0x0012b02401007387 */ /* 0x000fe80000100a00 */
[----:B------:R-:W-:Y:S04]  /*64dc0*/  STL.64 [R1+0x12b8], R38 ;  /* 0x0012b82601007387 */ /* 0x000fe80000100a00 */
[----:B------:R-:W4:Y:S04]  /*64dd0*/  LDL.LU R244, [R1+0x2b0] ;  /* 0x0002b00001f47983 */ /* 0x000f280000300800 */
[----:B------:R-:W-:Y:S04]  /*64de0*/  STL.64 [R1+0x12a0], R32 ;  /* 0x0012a02001007387 */ /* 0x000fe80000100a00 */
[----:B------:R-:W-:Y:S05]  /*64df0*/  STL.64 [R1+0x12a8], R34 ;  /* 0x0012a82201007387 */ /* 0x000fea0000100a00 */
[----:B------:R-:W-:Y:S04]  /*64e00*/  STL.64 [R1+0x1290], R4 ;  /* 0x0012900401007387 */ /* 0x000fe80000100a00 */
[----:B------:R3:W-:Y:S04]  /*64e10*/  STL.64 [R1+0x1298], R6 ;  /* 0x0012980601007387 */ /* 0x0007e80000100a00 */
[----:B------:R-:W4:Y:S04]  /*64e20*/  LDL.LU R245, [R1+0x2b4] ;  /* 0x0002b40001f57983 */ /* 0x000f280000300800 */
[----:B------:R-:W4:Y:S04]  /*64e30*/  LDL.LU R246, [R1+0x2b8] ;  /* 0x0002b80001f67983 */ /* 0x000f280000300800 */
[----:B------:R-:W4:Y:S04]  /*64e40*/  LDL.LU R247, [R1+0x2bc] ;  /* 0x0002bc0001f77983 */ /* 0x000f280000300800 */
[----:B------:R-:W4:Y:S04]  /*64e50*/  LDL.LU R236, [R1+0x2c0] ;  /* 0x0002c00001ec7983 */ /* 0x000f280000300800 */
[----:B------:R-:W4:Y:S04]  /*64e60*/  LDL.LU R237, [R1+0x2c4] ;  /* 0x0002c40001ed7983 */ /* 0x000f280000300800 */
[----:B------:R-:W4:Y:S04]  /*64e70*/  LDL.LU R238, [R1+0x2c8] ;  /* 0x0002c80001ee7983 */ /* 0x000f280000300800 */
[----:B------:R-:W4:Y:S01]  /*64e80*/  LDL.LU R239, [R1+0x2cc] ;  /* 0x0002cc0001ef7983 */ /* 0x000f220000300800 */
[----:B------:R-:W-:-:S03]  /*64e90*/  IMAD.MOV.U32 R248, RZ, RZ, R8 ;  /* 0x000000fffff87224 */ /* 0x000fc600078e0008 */
[----:B------:R-:W4:Y:S01]  /*64ea0*/  LDL.LU R232, [R1+0x2d0] ;  /* 0x0002d00001e87983 */ /* 0x000f220000300800 */
[----:B------:R-:W-:-:S03]  /*64eb0*/  IMAD.MOV.U32 R249, RZ, RZ, R9 ;  /* 0x000000fffff97224 */ /* 0x000fc600078e0009 */
[----:B------:R-:W4:Y:S01]  /*64ec0*/  LDL.LU R233, [R1+0x2d4] ;  /* 0x0002d40001e97983 */ /* 0x000f220000300800 */
[----:B------:R-:W-:-:S03]  /*64ed0*/  IMAD.MOV.U32 R250, RZ, RZ, R10 ;  /* 0x000000fffffa7224 */ /* 0x000fc600078e000a */
[----:B------:R-:W4:Y:S01]  /*64ee0*/  LDL.LU R234, [R1+0x2d8] ;  /* 0x0002d80001ea7983 */ /* 0x000f220000300800 */
[----:B------:R-:W-:-:S03]  /*64ef0*/  IMAD.MOV.U32 R251, RZ, RZ, R11 ;  /* 0x000000fffffb7224 */ /* 0x000fc600078e000b */
[----:B------:R-:W4:Y:S04]  /*64f00*/  LDL.LU R235, [R1+0x2dc] ;  /* 0x0002dc0001eb7983 */ /* 0x000f280000300800 */
[----:B------:R-:W4:Y:S04]  /*64f10*/  LDL.LU R8, [R1+0x658c] ;  /* 0x00658c0001087983 */ /* 0x000f280000300800 */
[----:B------:R-:W4:Y:S04]  /*64f20*/  LDL.LU R9, [R1+0x6588] ;  /* 0x0065880001097983 */ /* 0x000f280000300800 */
[----:B------:R-:W4:Y:S04]  /*64f30*/  LDL.LU R10, [R1+0x6584] ;  /* 0x00658400010a7983 */ /* 0x000f280000300800 */
[----:B------:R-:W4:Y:S01]  /*64f40*/  LDL.LU R11, [R1+0x6580] ;  /* 0x00658000010b7983 */ /* 0x000f220000300800 */
[C---:B--2---:R-:W-:Y:S03]  /*64f50*/  HMMA.1688.F32.TF32 R28, R228.reuse, R70, R24 ;  /* 0x00000046e41c723c */ /* 0x044fe60000081018 */
[----:B------:R-:W2:Y:S03]  /*64f60*/  LDL.LU R24, [R1+0x310] ;  /* 0x0003100001187983 */ /* 0x000ea60000300800 */
[----:B---3--:R-:W-:-:S15]  /*64f70*/  HMMA.1688.F32.TF32 R4, R228, R66, R12 ;  /* 0x00000042e404723c */ /* 0x008fde000008100c */
[----:B------:R-:W-:-:S02]  /*64f80*/  NOP ;  /* 0x0000000000007918 */ /* 0x000fc40000000000 */
[----:B------:R-:W-:Y:S04]  /*64f90*/  STL.64 [R1+0x1280], R28 ;  /* 0x0012801c01007387 */ /* 0x000fe80000100a00 */
[----:B------:R4:W-:Y:S04]  /*64fa0*/  STL.64 [R1+0x1288], R30 ;  /* 0x0012881e01007387 */ /* 0x0009e80000100a00 */
[----:B------:R1:W-:Y:S04]  /*64fb0*/  STL.64 [R1+0x1270], R4 ;  /* 0x0012700401007387 */ /* 0x0003e80000100a00 */
[----:B------:R3:W-:Y:S04]  /*64fc0*/  STL.64 [R1+0x1278], R6 ;  /* 0x0012780601007387 */ /* 0x0007e80000100a00 */
[----:B------:R-:W2:Y:S04]  /*64fd0*/  LDL.LU R25, [R1+0x314] ;  /* 0x0003140001197983 */ /* 0x000ea80000300800 */
[----:B------:R-:W2:Y:S04]  /*64fe0*/  LDL.LU R26, [R1+0x318] ;  /* 0x00031800011a7983 */ /* 0x000ea80000300800 */
[----:B------:R-:W2:Y:S01]  /*64ff0*/  LDL.LU R27, [R1+0x31c] ;  /* 0x00031c00011b7983 */ /* 0x000ea20000300800 */
[----:B----4-:R-:W-:-:S02]  /*65000*/  IMAD.MOV.U32 R31, RZ, RZ, R8 ;  /* 0x000000ffff1f7224 */ /* 0x010fc400078e0008 */
[----:B------:R-:W-:Y:S02]  /*65010*/  IMAD.MOV.U32 R30, RZ, RZ, R9 ;  /* 0x000000ffff1e7224 */ /* 0x000fe400078e0009 */
[----:B------:R-:W-:Y:S02]  /*65020*/  IMAD.MOV.U32 R29, RZ, RZ, R10 ;  /* 0x000000ffff1d7224 */ /* 0x000fe400078e000a */
[----:B------:R-:W-:Y:S02]  /*65030*/  IMAD.MOV.U32 R28, RZ, RZ, R11 ;  /* 0x000000ffff1c7224 */ /* 0x000fe400078e000b */
        /* <DEDUP_REMOVED lines=34> */
[----:B---3--:R-:W3:Y:S04]  /*65260*/  LDL.LU R6, [R1+0x418] ;  /* 0x0004180001067983 */ /* 0x008ee80000300800 */
        /* <DEDUP_REMOVED lines=25> */
[----:B----4-:R-:W-:-:S02]  /*65400*/  IMAD.MOV.U32 R39, RZ, RZ, R11 ;  /* 0x000000ffff277224 */ /* 0x010fc400078e000b */
[----:B--2---:R-:W-:Y:S02]  /*65410*/  IMAD.MOV.U32 R38, RZ, RZ, R10 ;  /* 0x000000ffff267224 */ /* 0x004fe400078e000a */
[----:B------:R-:W-:Y:S02]  /*65420*/  IMAD.MOV.U32 R37, RZ, RZ, R9 ;  /* 0x000000ffff257224 */ /* 0x000fe400078e0009 */
[----:B------:R-:W-:Y:S02]  /*65430*/  IMAD.MOV.U32 R36, RZ, RZ, R8 ;  /* 0x000000ffff247224 */ /* 0x000fe400078e0008 */
[----:B------:R-:W2:Y:S04]  /*65440*/  LDL.LU R8, [R1+0x656c] ;  /* 0x00656c0001087983 */ /* 0x000ea80000300800 */
[----:B------:R-:W2:Y:S04]  /*65450*/  LDL.LU R9, [R1+0x6568] ;  /* 0x0065680001097983 */ /* 0x000ea80000300800 */
[----:B------:R-:W2:Y:S04]  /*65460*/  LDL.LU R10, [R1+0x6564] ;  /* 0x00656400010a7983 */ /* 0x000ea80000300800 */
[----:B------:R-:W2:Y:S04]  /*65470*/  LDL.LU R11, [R1+0x6560] ;  /* 0x00656000010b7983 */ /* 0x000ea80000300800 */
[----:B------:R-:W4:Y:S04]  /*65480*/  LDL.LU R12, [R1+0x300] ;  /* 0x00030000010c7983 */ /* 0x000f280000300800 */
[----:B------:R-:W4:Y:S04]  /*65490*/  LDL.LU R13, [R1+0x304] ;  /* 0x00030400010d7983 */ /* 0x000f280000300800 */
[----:B------:R-:W4:Y:S04]  /*654a0*/  LDL.LU R14, [R1+0x308] ;  /* 0x00030800010e7983 */ /* 0x000f280000300800 */
[----:B------:R-:W4:Y:S01]  /*654b0*/  LDL.LU R15, [R1+0x30c] ;  /* 0x00030c00010f7983 */ /* 0x000f220000300800 */
[C---:B------:R-:W-:Y:S06]  /*654c0*/  HMMA.1688.F32.TF32 R40, R224.reuse, R150, R40 ;  /* 0x00000096e028723c */ /* 0x040fec0000081028 */
[C---:B------:R-:W-:Y:S06]  /*654d0*/  HMMA.1688.F32.TF32 R36, R224.reuse, R146, R36 ;  /* 0x00000092e024723c */ /* 0x040fec0000081024 */
[----:B------:R-:W-:Y:S06]  /*654e0*/  HMMA.1688.F32.TF32 R44, R224, R154, R44 ;  /* 0x0000009ae02c723c */ /* 0x000fec000008102c */
[----:B---3--:R-:W-:-:S15]  /*654f0*/  HMMA.1688.F32.TF32 R4, R228, R62, R4 ;  /* 0x0000003ee404723c */ /* 0x008fde0000081004 */
[----:B------:R-:W-:-:S08]  /*65500*/  NOP ;  /* 0x0000000000007918 */ /* 0x000fd00000000000 */
[----:B------:R-:W-:Y:S04]  /*65510*/  STL.64 [R1+0x1260], R4 ;  /* 0x0012600401007387 */ /* 0x000fe80000100a00 */
        /* <DEDUP_REMOVED lines=13> */
[----:B--2---:R-:W-:Y:S01]  /*655f0*/  HMMA.1688.F32.TF32 R4, R228, R242, R8 ;  /* 0x000000f2e404723c */ /* 0x004fe20000081008 */
[----:B------:R-:W2:-:S15]  /*65600*/  LDL.LU R228, [R1+0x2f0] ;  /* 0x0002f00001e47983 */ /* 0x000e9e0000300800 */
[----:B------:R-:W-:-:S07]  /*65610*/  NOP ;  /* 0x0000000000007918 */ /* 0x000fce0000000000 */
[----:B------:R-:W-:Y:S04]  /*65620*/  STL.64 [R1+0x1250], R4 ;  /* 0x0012500401007387 */ /* 0x000fe80000100a00 */
[----:B------:R-:W-:Y:S04]  /*65630*/  STL.64 [R1+0x1258], R6 ;  /* 0x0012580601007387 */ /* 0x000fe80000100a00 */
[----:B------:R-:W2:Y:S04]  /*65640*/  LDL.LU R229, [R1+0x2f4] ;  /* 0x0002f40001e57983 */ /* 0x000ea80000300800 */
[----:B------:R-:W2:Y:S04]  /*65650*/  LDL.LU R230, [R1+0x2f8] ;  /* 0x0002f80001e67983 */ /* 0x000ea80000300800 */
[----:B------:R-:W2:Y:S04]  /*65660*/  LDL.LU R231, [R1+0x2fc] ;  /* 0x0002fc0001e77983 */ /* 0x000ea80000300800 */
[----:B------:R-:W3:Y:S04]  /*65670*/  LDL.LU R8, [R1+0x2e0] ;  /* 0x0002e00001087983 */ /* 0x000ee80000300800 */
[----:B------:R-:W3:Y:S04]  /*65680*/  LDL.LU R9, [R1+0x2e4] ;  /* 0x0002e40001097983 */ /* 0x000ee80000300800 */
[----:B------:R-:W3:Y:S04]  /*65690*/  LDL.LU R10, [R1+0x2e8] ;  /* 0x0002e800010a7983 */ /* 0x000ee80000300800 */
[----:B------:R-:W3:Y:S04]  /*656a0*/  LDL.LU R11, [R1+0x2ec] ;  /* 0x0002ec00010b7983 */ /* 0x000ee80000300800 */
[----:B------:R-:W-:Y:S04]  /*656b0*/  STL.64 [R1+0x1240], R200 ;  /* 0x001240c801007387 */ /* 0x000fe80000100a00 */
[----:B------:R1:W-:Y:S04]  /*656c0*/  STL.64 [R1+0x1248], R202 ;  /* 0x001248ca01007387 */ /* 0x0003e80000100a00 */
[----:B-1----:R-:W3:Y:S04]  /*656d0*/  LDL.LU.64 R202, [R1+0x6558] ;  /* 0x0065580001ca7983 */ /* 0x002ee80000300a00 */
[----:B------:R-:W3:Y:S04]  /*656e0*/  LDL.LU.64 R200, [R1+0x6550] ;  /* 0x0065500001c87983 */ /* 0x000ee80000300a00 */
        /* <DEDUP_REMOVED lines=21> */
[----:B------:R1:W-:Y:S01]  /*65840*/  STL.64 [R1+0x11e8], R178 ;  /* 0x0011e8b201007387 */ /* 0x0003e20000100a00 */
[C---:B------:R-:W-:Y:S03]  /*65850*/  HMMA.1688.F32.TF32 R24, R224.reuse, R22, R24 ;  /* 0x00000016e018723c */ /* 0x040fe60000081018 */
[----:B-1----:R-:W3:Y:S04]  /*65860*/  LDL.LU.64 R178, [R1+0x64f8] ;  /* 0x0064f80001b27983 */ /* 0x002ee80000300a00 */
[----:B------:R-:W3:Y:S04]  /*65870*/  LDL.LU.64 R176, [R1+0x64f0] ;  /* 0x0064f00001b07983 */ /* 0x000ee80000300a00 */
[----:B------:R-:W-:Y:S04]  /*65880*/  STL.64 [R1+0x11d0], R56 ;  /* 0x0011d03801007387 */ /* 0x000fe80000100a00 */
[----:B------:R1:W-:Y:S01]  /*65890*/  STL.64 [R1+0x11d8], R58 ;  /* 0x0011d83a01007387 */ /* 0x0003e20000100a00 */
[C---:B----4-:R-:W-:Y:S03]  /*658a0*/  HMMA.1688.F32.TF32 R12, R224.reuse, R18, R12 ;  /* 0x00000012e00c723c */ /* 0x050fe6000008100c */
        /* <DEDUP_REMOVED lines=37> */
[----:B------:R-:W4:Y:S01]  /*65b00*/  LDL.LU.64 R12, [R1+0x6450] ;  /* 0x00645000010c7983 */ /* 0x000f220000300a00 */
[C---:B--2---:R-:W-:Y:S06]  /*65b10*/  HMMA.1688.F32.TF32 R228, R224.reuse, R114, R228 ;  /* 0x00000072e0e4723c */ /* 0x044fec00000810e4 */
[----:B---3--:R-:W-:-:S15]  /*65b20*/  HMMA.1688.F32.TF32 R8, R224, R110, R8 ;  /* 0x0000006ee008723c */ /* 0x008fde0000081008 */
[----:B------:R-:W-:-:S02]  /*65b30*/  NOP ;  /* 0x0000000000007918 */ /* 0x000fc40000000000 */
[----:B------:R-:W-:Y:S04]  /*65b40*/  STL.64 [R1+0x1130], R228 ;  /* 0x001130e401007387 */ /* 0x000fe80000100a00 */
[----:B------:R1:W-:Y:S04]  /*65b50*/  STL.64 [R1+0x1138], R230 ;  /* 0x001138e601007387 */ /* 0x0003e80000100a00 */
[----:B------:R-:W-:Y:S04]  /*65b60*/  STL.64 [R1+0x1120], R8 ;  /* 0x0011200801007387 */ /* 0x000fe80000100a00 */
[----:B------:R2:W-:Y:S01]  /*65b70*/  STL.64 [R1+0x1128], R10 ;  /* 0x0011280a01007387 */ /* 0x0005e20000100a00 */
[C---:B-1----:R-:W-:Y:S06]  /*65b80*/  HMMA.1688.F32.TF32 R228, R224.reuse, R106, R232 ;  /* 0x0000006ae0e4723c */ /* 0x042fec00000810e8 */
[C---:B--2---:R-:W-:Y:S06]  /*65b90*/  HMMA.1688.F32.TF32 R8, R224.reuse, R102, R236 ;  /* 0x00000066e008723c */ /* 0x044fec00000810ec */
[C---:B------:R-:W-:Y:S11]  /*65ba0*/  HMMA.1688.F32.TF32 R232, R224.reuse, R98, R244 ;  /* 0x00000062e0e8723c */ /* 0x040ff600000810f4 */
[----:B------:R-:W-:Y:S04]  /*65bb0*/  STL.64 [R1+0x1110], R228 ;  /* 0x001110e401007387 */ /* 0x000fe80000100a00 */
[----:B------:R1:W-:Y:S04]  /*65bc0*/  STL.64 [R1+0x1118], R230 ;  /* 0x001118e601007387 */ /* 0x0003e80000100a00 */
[----:B------:R-:W-:Y:S04]  /*65bd0*/  STL.64 [R1+0x1100], R8 ;  /* 0x0011000801007387 */ /* 0x000fe80000100a00 */
[----:B------:R2:W-:Y:S01]  /*65be0*/  STL.64 [R1+0x1108], R10 ;  /* 0x0011080a01007387 */ /* 0x0005e20000100a00 */
[----:B-1----:R-:W-:Y:S03]  /*65bf0*/  HMMA.1688.F32.TF32 R228, R224, R94, R248 ;  /* 0x0000005ee0e4723c */ /* 0x002fe600000810f8 */
[----:B------:R-:W-:Y:S04]  /*65c00*/  STL.64 [R1+0x10f0], R232 ;  /* 0x0010f0e801007387 */ /* 0x000fe80000100a00 */
[----:B------:R-:W-:Y:S01]  /*65c10*/  STL.64 [R1+0x10f8], R234 ;  /* 0x0010f8ea01007387 */ /* 0x000fe20000100a00 */
[----:B------:R-:W-:-:S02]  /*65c20*/  LOP3.LUT R6, R0, 0x40, RZ, 0x3c, !PT ;  /* 0x0000004000067812 */ /* 0x000fc400078e3cff */
[----:B------:R-:W-:-:S03]  /*65c30*/  LOP3.LUT R7, R0, 0x60, RZ, 0x3c, !PT ;  /* 0x0000006000077812 */ /* 0x000fc600078e3cff */
[----:B------:R-:W-:Y:S04]  /*65c40*/  LDS R4, [R6+UR10+0x2380] ;  /* 0x0023800a06047984 */ /* 0x000fe80008000800 */
[----:B------:R-:W-:Y:S04]  /*65c50*/  LDS R5, [R7+UR10+0x2380] ;  /* 0x0023800a07057984 */ /* 0x000fe80008000800 */
[----:B------:R-:W-:Y:S04]  /*65c60*/  LDS R6, [R6+UR10+0x3380] ;  /* 0x0033800a06067984 */ /* 0x000fe80008000800 */
[----:B------:R-:W-:Y:S04]  /*65c70*/  STL.64 [R1+0x10e0], R228 ;  /* 0x0010e0e401007387 */ /* 0x000fe80000100a00 */
[----:B------:R-:W-:Y:S04]  /*65c80*/  STL.64 [R1+0x10e8], R230 ;  /* 0x0010e8e601007387 */ /* 0x000fe80000100a00 */
[----:B------:R-:W1:Y:S01]  /*65c90*/  LDS R7, [R7+UR10+0x3380] ;  /* 0x0033800a07077984 */ /* 0x000e620008000800 */
[C---:B----4-:R-:W-:Y:S06]  /*65ca0*/  HMMA.1688.F32.TF32 R24, R224.reuse, R86, R24 ;  /* 0x00000056e018723c */ /* 0x050fec0000081018 */
[C---:B--2---:R-:W-:Y:S06]  /*65cb0*/  HMMA.1688.F32.TF32 R8, R224.reuse, R90, R12 ;  /* 0x0000005ae008723c */ /* 0x044fec000008100c */
[----:B------:R-:W-:-:S15]  /*65cc0*/  HMMA.1688.F32.TF32 R12, R224, R82, R28 ;  /* 0x00000052e00c723c */ /* 0x000fde000008101c */
[----:B------:R-:W-:-:S02]  /*65cd0*/  NOP ;  /* 0x0000000000007918 */ /* 0x000fc40000000000 */
        /* <DEDUP_REMOVED lines=18> */
[----:B---3--:R-:W-:Y:S01]  /*65e00*/  HMMA.1688.F32.TF32 R12, R224, R242, R52 ;  /* 0x000000f2e00c723c */ /* 0x008fe20000081034 */
[----:B------:R1:W-:Y:S05]  /*65e10*/  STL.64 [R1+0x1078], R10 ;  /* 0x0010780a01007387 */ /* 0x0003ea0000100a00 */
[C---:B-1----:R-:W-:Y:S11]  /*65e20*/  HMMA.1688.F32.TF32 R8, R4.reuse, R142, R56 ;  /* 0x0000008e0408723c */ /* 0x042ff60000081038 */
[----:B------:R-:W-:Y:S04]  /*65e30*/  STL.64 [R1+0x1060], R24 ;  /* 0x0010601801007387 */ /* 0x000fe80000100a00 */
[----:B------:R1:W-:Y:S04]  /*65e40*/  STL.64 [R1+0x1068], R26 ;  /* 0x0010681a01007387 */ /* 0x0003e80000100a00 */
[----:B------:R-:W-:Y:S04]  /*65e50*/  STL.64 [R1+0x1050], R12 ;  /* 0x0010500c01007387 */ /* 0x000fe80000100a00 */
[----:B------:R2:W-:Y:S01]  /*65e60*/  STL.64 [R1+0x1058], R14 ;  /* 0x0010580e01007387 */ /* 0x0005e20000100a00 */
[C---:B-1----:R-:W-:Y:S03]  /*65e70*/  HMMA.1688.F32.TF32 R24, R4.reuse, R138, R176 ;  /* 0x0000008a0418723c */ /* 0x042fe600000810b0 */
[----:B------:R-:W-:Y:S03]  /*65e80*/  STL.64 [R1+0x1040], R8 ;  /* 0x0010400801007387 */ /* 0x000fe60000100a00 */
[C---:B--2---:R-:W-:Y:S01]  /*65e90*/  HMMA.1688.F32.TF32 R12, R4.reuse, R134, R180 ;  /* 0x00000086040c723c */ /* 0x044fe200000810b4 */
        /* <DEDUP_REMOVED lines=28> */
[----:B-1----:R-:W-:Y:S11]  /*66060*/  HMMA.1688.F32.TF32 R8, R4, R146, R220 ;  /* 0x000000920408723c */ /* 0x002ff600000810dc */
[----:B------:R1:W-:Y:S04]  /*66070*/  STL.64 [R1+0xfa0], R24 ;  /* 0x000fa01801007387 */ /* 0x0003e80000100a00 */
[----:B------:R2:W-:Y:S04]  /*66080*/  STL.64 [R1+0xfa8], R26 ;  /* 0x000fa81a01007387 */ /* 0x0005e80000100a00 */
[----:B------:R-:W3:Y:S04]  /*66090*/  LDL.LU R248, [R1+0x1910] ;  /* 0x0019100001f87983 */ /* 0x000ee80000300800 */
[----:B------:R-:W-:Y:S04]  /*660a0*/  STL.64 [R1+0xf90], R12 ;  /* 0x000f900c01007387 */ /* 0x000fe80000100a00 */
[----:B------:R-:W-:Y:S01]  /*660b0*/  STL.64 [R1+0xf98], R14 ;  /* 0x000f980e01007387 */ /* 0x000fe20000100a00 */
[----:B------:R-:W-:-:S03]  /*660c0*/  IMAD.MOV.U32 R247, RZ, RZ, R252 ;  /* 0x000000fffff77224 */ /* 0x000fc600078e00fc */
[----:B------:R-:W-:Y:S04]  /*660d0*/  LDS R12, [R0+UR10+0x4000] ;  /* 0x0040000a000c7984 */ /* 0x000fe80008000800 */
        /* <DEDUP_REMOVED lines=33> */
[----:B----4-:R-:W4:Y:S04]  /*662f0*/  LDL.LU R8, [R1+0x18d0] ;  /* 0x0018d00001087983 */ /* 0x010f280000300800 */
[----:B------:R-:W4:Y:S04]  /*66300*/  LDL.LU R9, [R1+0x18d4] ;  /* 0x0018d40001097983 */ /* 0x000f280000300800 */
[----:B------:R-:W-:Y:S04]  /*66310*/  LDS R14, [R0+UR10+0x5000] ;  /* 0x0050000a000e7984 */ /* 0x000fe80008000800 */
[----:B------:R-:W-:Y:S04]  /*66320*/  LDS R13, [R65+UR10+0x4000] ;  /* 0x0040000a410d7984 */ /* 0x000fe80008000800 */
[----:B------:R-:W-:Y:S01]  /*66330*/  LDS R15, [R65+UR10+0x5000] ;  /* 0x0050000a410f7984 */ /* 0x000fe20008000800 */
[----:B---3--:R-:W-:-:S03]  /*66340*/  IMAD.MOV.U32 R10, RZ, RZ, R252 ;  /* 0x000000ffff0a7224 */ /* 0x008fc600078e00fc */
[----:B------:R-:W3:Y:S04]  /*66350*/  LDL.LU R252, [R1+0x6448] ;  /* 0x0064480001fc7983 */ /* 0x000ee80000300800 */
[----:B------:R-:W4:Y:S04]  /*66360*/  LDL.LU R11, [R1+0x18dc] ;  /* 0x0018dc00010b7983 */ /* 0x000f280000300800 */
[----:B------:R-:W4:Y:S04]  /*66370*/  LDL.LU R236, [R1+0x18f0] ;  /* 0x0018f00001ec7983 */ /* 0x000f280000300800 */
[----:B------:R-:W4:Y:S04]  /*66380*/  LDL.LU R237, [R1+0x18f4] ;  /* 0x0018f40001ed7983 */ /* 0x000f280000300800 */
[----:B------:R-:W4:Y:S04]  /*66390*/  LDL.LU R238, [R1+0x18f8] ;  /* 0x0018f80001ee7983 */ /* 0x000f280000300800 */
[----:B------:R-:W4:Y:S01]  /*663a0*/  LDL.LU R239, [R1+0x18fc] ;  /* 0x0018fc0001ef7983 */ /* 0x000f220000300800 */
[C---:B--2---:R-:W-:Y:S06]  /*663b0*/  HMMA.1688.F32.TF32 R24, R4.reuse, R114, R24 ;  /* 0x000000720418723c */ /* 0x044fec0000081018 */
[C---:B------:R-:W-:Y:S06]  /*663c0*/  HMMA.1688.F32.TF32 R40, R4.reuse, R118, R40 ;  /* 0x000000760428723c */ /* 0x040fec0000081028 */
[C---:B------:R-:W-:Y:S06]  /*663d0*/  HMMA.1688.F32.TF32 R44, R4.reuse, R122, R44 ;  /* 0x0000007a042c723c */ /* 0x040fec000008102c */
[C---:B------:R-:W-:Y:S06]  /*663e0*/  HMMA.1688.F32.TF32 R32, R4.reuse, R18, R32 ;  /* 0x000000120420723c */ /* 0x040fec0000081020 */
[----:B------:R-:W-:Y:S01]  /*663f0*/  HMMA.1688.F32.TF32 R36, R4, R22, R36 ;  /* 0x000000160424723c */ /* 0x000fe20000081024 */
[----:B---3--:R-:W-:-:S05]  /*66400*/  LOP3.LUT R28, R252, 0x40, RZ, 0x3c, !PT ;  /* 0x00000040fc1c7812 */ /* 0x008fca00078e3cff */
[----:B------:R-:W1:Y:S04]  /*66410*/  LDSM.16.M88.4 R228, [R28+UR10+0x20000] ;  /* 0x0200000a1ce4783b */ /* 0x000e680008000200 */
[----:B------:R-:W2:Y:S04]  /*66420*/  LDSM.16.M88.4 R224, [R28+UR10+0x20800] ;  /* 0x0208000a1ce0783b */ /* 0x000ea80008000200 */
[----:B------:R-:W3:Y:S04]  /*66430*/  LDSM.16.M88.4 R220, [R28+UR10+0x21000] ;  /* 0x0210000a1cdc783b */ /* 0x000ee80008000200 */
[----:B------:R-:W4:Y:S04]  /*66440*/  LDSM.16.M88.4 R216, [R28+UR10+0x21800] ;  /* 0x0218000a1cd8783b */ /* 0x000f280008000200 */
[----:B------:R-:W-:Y:S04]  /*66450*/  STL [R1+0x5d88], R252 ;  /* 0x005d88fc01007387 */ /* 0x000fe80000100800 */
[----:B------:R-:W-:Y:S04]  /*66460*/  STL [R1+0x31a0], R28 ;  /* 0x0031a01c01007387 */ /* 0x000fe80000100800 */
[----:B------:R-:W4:Y:S04]  /*66470*/  LDSM.16.M88.4 R208, [R28+UR10+0x22800] ;  /* 0x0228000a1cd0783b */ /* 0x000f280008000200 */
[----:B------:R-:W4:Y:S04]  /*66480*/  LDSM.16.M88.4 R204, [R28+UR10+0x23000] ;  /* 0x0230000a1ccc783b */ /* 0x000f280008000200 */
[----:B------:R-:W4:Y:S04]  /*66490*/  LDSM.16.M88.4 R200, [R28+UR10+0x23800] ;  /* 0x0238000a1cc8783b */ /* 0x000f280008000200 */
[----:B------:R-:W4:Y:S04]  /*664a0*/  LDSM.16.M88.4 R196, [R28+UR10+0x24000] ;  /* 0x0240000a1cc4783b */ /* 0x000f280008000200 */
[----:B-1----:R-:W-:Y:S04]  /*664b0*/  STL [R1+0x62dc], R230 ;  /* 0x0062dce601007387 */ /* 0x002fe80000100800 */
[----:B------:R-:W-:Y:S04]  /*664c0*/  STL [R1+0x62d8], R231 ;  /* 0x0062d8e701007387 */ /* 0x000fe80000100800 */
[----:B--2---:R-:W-:Y:S04]  /*664d0*/  STL [R1+0x62e4], R226 ;  /* 0x0062e4e201007387 */ /* 0x004fe80000100800 */
[----:B------:R-:W-:Y:S04]  /*664e0*/  STL [R1+0x62e0], R227 ;  /* 0x0062e0e301007387 */ /* 0x000fe80000100800 */
[----:B---3--:R-:W-:Y:S04]  /*664f0*/  STL [R1+0x62ec], R222 ;  /* 0x0062ecde01007387 */ /* 0x008fe80000100800 */
[----:B------:R-:W-:Y:S04]  /*66500*/  STL [R1+0x62e8], R223 ;  /* 0x0062e8df01007387 */ /* 0x000fe80000100800 */
[----:B----4-:R-:W-:Y:S04]  /*66510*/  STL [R1+0x62f4], R218 ;  /* 0x0062f4da01007387 */ /* 0x010fe80000100800 */
[----:B------:R-:W-:Y:S04]  /*66520*/  STL [R1+0x62f0], R219 ;  /* 0x0062f0db01007387 */ /* 0x000fe80000100800 */
[----:B------:R-:W-:Y:S04]  /*66530*/  STL.64 [R1+0xf60], R40 ;  /* 0x000f602801007387 */ /* 0x000fe80000100a00 */
[----:B------:R-:W-:Y:S04]  /*66540*/  STL.64 [R1+0xf70], R44 ;  /* 0x000f702c01007387 */ /* 0x000fe80000100a00 */
[----:B------:R-:W-:Y:S04]  /*66550*/  STL.64 [R1+0xf78], R46 ;  /* 0x000f782e01007387 */ /* 0x000fe80000100a00 */
[----:B------:R-:W-:Y:S04]  /*66560*/  STL [R1+0xf68], R42 ;  /* 0x000f682a01007387 */ /* 0x000fe80000100800 */
[----:B------:R1:W-:Y:S04]  /*66570*/  STL.64 [R1+0x6398], R20 ;  /* 0x0063981401007387 */ /* 0x0003e80000100a00 */
[----:B------:R-:W2:Y:S04]  /*66580*/  LDSM.16.M88.4 R192, [R28+UR10+0x24800] ;  /* 0x0248000a1cc0783b */ /* 0x000ea80008000200 */
[----:B------:R-:W3:Y:S01]  /*66590*/  LDSM.16.M88.4 R188, [R28+UR10+0x25000] ;  /* 0x0250000a1cbc783b */ /* 0x000ee20008000200 */
[C---:B-1----:R-:W-:Y:S03]  /*665a0*/  HMMA.1688.F32.TF32 R20, R4.reuse, R110, R8 ;  /* 0x0000006e0414723c */ /* 0x042fe60000081008 */
[----:B------:R-:W1:Y:S04]  /*665b0*/  LDSM.16.M88.4 R184, [R28+UR10+0x25800] ;  /* 0x0258000a1cb8783b */ /* 0x000e680008000200 */
[----:B------:R-:W4:Y:S01]  /*665c0*/  LDSM.16.M88.4 R180, [R28+UR10+0x26000] ;  /* 0x0260000a1cb4783b */ /* 0x000f220008000200 */
        /* <DEDUP_REMOVED lines=11> */
[----:B------:R-:W-:Y:S01]  /*66680*/  STL.64 [R1+0xf10], R8 ;  /* 0x000f100801007387 */ /* 0x000fe20000100a00 */
[C---:B--2---:R-:W-:Y:S03]  /*66690*/  HMMA.1688.F32.TF32 R20, R4.reuse, R102, R236 ;  /* 0x000000660414723c */ /* 0x044fe600000810ec */
[----:B------:R2:W-:Y:S04]  /*666a0*/  STL.64 [R1+0xf18], R10 ;  /* 0x000f180a01007387 */ /* 0x0005e80000100a00 */
[----:B------:R-:W4:Y:S04]  /*666b0*/  LDSM.16.M88.4 R176, [R28+UR10+0x26800] ;  /* 0x0268000a1cb0783b */ /* 0x000f280008000200 */
[----:B------:R-:W-:Y:S01]  /*666c0*/  LDSM.16.M88.4 R212, [R28+UR10+0x22000] ;  /* 0x0220000a1cd4783b */ /* 0x000fe20008000200 */
[C---:B--2---:R-:W-:Y:S03]  /*666d0*/  HMMA.1688.F32.TF32 R8, R4.reuse, R98, R244 ;  /* 0x000000620408723c */ /* 0x044fe600000810f4 */
[----:B------:R-:W-:Y:S08]  /*666e0*/  STL.64 [R1+0x63a8], R100 ;  /* 0x0063a86401007387 */ /* 0x000ff00000100a00 */
[----:B------:R-:W-:Y:S04]  /*666f0*/  STL.64 [R1+0xf00], R20 ;  /* 0x000f001401007387 */ /* 0x000fe80000100a00 */
[----:B------:R-:W-:Y:S04]  /*66700*/  STL.64 [R1+0xf08], R22 ;  /* 0x000f081601007387 */ /* 0x000fe80000100a00 */
[----:B------:R-:W2:Y:S04]  /*66710*/  LDL.LU R232, [R1+0x19c0] ;  /* 0x0019c00001e87983 */ /* 0x000ea80000300800 */
[----:B------:R-:W-:Y:S04]  /*66720*/  STL.64 [R1+0xef0], R8 ;  /* 0x000ef00801007387 */ /* 0x000fe80000100a00 */
[----:B------:R3:W-:Y:S04]  /*66730*/  STL.64 [R1+0xef8], R10 ;  /* 0x000ef80a01007387 */ /* 0x0007e80000100a00 */
[----:B------:R-:W2:Y:S04]  /*66740*/  LDL.LU R233, [R1+0x19c4] ;  /* 0x0019c40001e97983 */ /* 0x000ea80000300800 */
[----:B------:R-:W2:Y:S04]  /*66750*/  LDL.LU R234, [R1+0x19c8] ;  /* 0x0019c80001ea7983 */ /* 0x000ea80000300800 */
[----:B------:R-:W2:Y:S01]  /*66760*/  LDL.LU R235, [R1+0x19cc] ;  /* 0x0019cc0001eb7983 */ /* 0x000ea20000300800 */
[----:B---3--:R-:W-:Y:S03]  /*66770*/  HMMA.1688.F32.TF32 R8, R4, R94, R248 ;  /* 0x0000005e0408723c */ /* 0x008fe600000810f8 */
[----:B------:R-:W-:Y:S04]  /*66780*/  STL.64 [R1+0x63b0], R96 ;  /* 0x0063b06001007387 */ /* 0x000fe80000100a00 */
[----:B------:R-:W3:Y:S01]  /*66790*/  LDL.LU R36, [R1+0x1a00] ;  /* 0x001a000001247983 */ /* 0x000ee20000300800 */
[----:B------:R-:W-:-:S15]  /*667a0*/  IMAD.MOV.U32 R252, RZ, RZ, R43 ;  /* 0x000000fffffc7224 */ /* 0x000fde00078e002b */
        /* <DEDUP_REMOVED lines=29> */
[----:B------:R-:W-:Y:S04]  /*66980*/  STL.64 [R1+0x63b8], R92 ;  /* 0x0063b85c01007387 */ /* 0x000fe80000100a00 */
[----:B-1----:R-:W3:Y:S01]  /*66990*/  LDL.LU R8, [R1+0x1ab0] ;  /* 0x001ab00001087983 */ /* 0x002ee20000300800 */
[----:B--2---:R-:W-:-:S15]  /*669a0*/  HMMA.1688.F32.TF32 R20, R4, R90, R232 ;  /* 0x0000005a0414723c */ /* 0x004fde00000810e8 */
[----:B------:R-:W-:-:S08]  /*669b0*/  NOP ;  /* 0x0000000000007918 */ /* 0x000fd00000000000 */
[----:B------:R-:W-:Y:S04]  /*669c0*/  STL.64 [R1+0xed0], R20 ;  /* 0x000ed01401007387 */ /* 0x000fe80000100a00 */
[----:B------:R3:W-:Y:S04]  /*669d0*/  STL.64 [R1+0xed8], R22 ;  /* 0x000ed81601007387 */ /* 0x0007e80000100a00 */
[----:B------:R-:W2:Y:S04]  /*669e0*/  LDL.LU R9, [R1+0x1ab4] ;  /* 0x001ab40001097983 */ /* 0x000ea80000300800 */
[----:B----4-:R-:W2:Y:S04]  /*669f0*/  LDL.LU R10, [R1+0x1ab8] ;  /* 0x001ab800010a7983 */ /* 0x010ea80000300800 */
[----:B------:R-:W2:Y:S01]  /*66a00*/  LDL.LU R11, [R1+0x1abc] ;  /* 0x001abc00010b7983 */ /* 0x000ea20000300800 */
[C---:B---3--:R-:W-:Y:S03]  /*66a10*/  HMMA.1688.F32.TF32 R20, R4.reuse, R86, R40 ;  /* 0x000000560414723c */ /* 0x048fe60000081028 */
[----:B------:R-:W-:Y:S04]  /*66a20*/  STL.64 [R1+0x63c0], R88 ;  /* 0x0063c05801007387 */ /* 0x000fe80000100a00 */
[----:B------:R-:W-:Y:S01]  /*66a30*/  STL.64 [R1+0x63c8], R84 ;  /* 0x0063c85401007387 */ /* 0x000fe20000100a00 */
[----:B------:R-:W-:-:S15]  /*66a40*/  HMMA.1688.F32.TF32 R36, R4, R82, R36 ;  /* 0x000000520424723c */ /* 0x000fde0000081024 */
[----:B------:R-:W-:Y:S04]  /*66a50*/  STL.64 [R1+0xec0], R20 ;  /* 0x000ec01401007387 */ /* 0x000fe80000100a00 */
[----:B------:R1:W-:Y:S02]  /*66a60*/  STL.64 [R1+0xec8], R22 ;  /* 0x000ec81601007387 */ /* 0x0003e40000100a00 */
[C---:B-1----:R-:W-:Y:S02]  /*66a70*/  HMMA.1688.F32.TF32 R20, R4.reuse, R78, R236 ;  /* 0x0000004e0414723c */ /* 0x042fe400000810ec */
[----:B------:R-:W-:Y:S04]  /*66a80*/  STL.64 [R1+0x63d0], R80 ;  /* 0x0063d05001007387 */ /* 0x000fe80000100a00 */
[----:B------:R-:W-:Y:S01]  /*66a90*/  STL.64 [R1+0xeb0], R36 ;  /* 0x000eb02401007387 */ /* 0x000fe20000100a00 */
[----:B------:R-:W-:Y:S03]  /*66aa0*/  HMMA.1688.F32.TF32 R32, R4, R74, R32 ;  /* 0x0000004a0420723c */ /* 0x000fe60000081020 */
[----:B------:R-:W-:-:S13]  /*66ab0*/  STL.64 [R1+0xeb8], R38 ;  /* 0x000eb82601007387 */ /* 0x000fda0000100a00 */
[----:B------:R-:W-:Y:S04]  /*66ac0*/  STL.64 [R1+0xea0], R20 ;  /* 0x000ea01401007387 */ /* 0x000fe80000100a00 */
[----:B------:R1:W-:Y:S02]  /*66ad0*/  STL.64 [R1+0xea8], R22 ;  /* 0x000ea81601007387 */ /* 0x0003e40000100a00 */
[C---:B-1----:R-:W-:Y:S02]  /*66ae0*/  HMMA.1688.F32.TF32 R20, R4.reuse, R70, R244 ;  /* 0x000000460414723c */ /* 0x042fe400000810f4 */
[----:B------:R-:W-:Y:S04]  /*66af0*/  STL.64 [R1+0x63d8], R76 ;  /* 0x0063d84c01007387 */ /* 0x000fe80000100a00 */
[----:B------:R-:W-:Y:S01]  /*66b00*/  STL.64 [R1+0x63e0], R72 ;  /* 0x0063e04801007387 */ /* 0x000fe20000100a00 */
[----:B------:R-:W-:Y:S03]  /*66b10*/  HMMA.1688.F32.TF32 R24, R4, R66, R24 ;  /* 0x000000420418723c */ /* 0x000fe60000081018 */
[----:B------:R-:W-:Y:S01]  /*66b20*/  STL.64 [R1+0xe90], R32 ;  /* 0x000e902001007387 */ /* 0x000fe20000100a00 */
[----:B------:R-:W-:-:S03]  /*66b30*/  IMAD.MOV.U32 R236, RZ, RZ, R169 ;  /* 0x000000ffffec7224 */ /* 0x000fc600078e00a9 */
[----:B------:R-:W-:Y:S01]  /*66b40*/  STL.64 [R1+0xe98], R34 ;  /* 0x000e982201007387 */ /* 0x000fe20000100a00 */
[----:B------:R-:W-:Y:S02]  /*66b50*/  IMAD.MOV.U32 R237, RZ, RZ, R168 ;  /* 0x000000ffffed7224 */ /* 0x000fe400078e00a8 */
[----:B------:R-:W-:Y:S02]  /*66b60*/  IMAD.MOV.U32 R238, RZ, RZ, R165 ;  /* 0x000000ffffee7224 */ /* 0x000fe400078e00a5 */
[----:B------:R-:W-:Y:S02]  /*66b70*/  IMAD.MOV.U32 R239, RZ, RZ, R164 ;  /* 0x000000ffffef7224 */ /* 0x000fe400078e00a4 */
[----:B------:R-:W-:Y:S02]  /*66b80*/  IMAD.MOV.U32 R232, RZ, RZ, R241 ;  /* 0x000000ffffe87224 */ /* 0x000fe400078e00f1 */
[----:B------:R-:W-:Y:S01]  /*66b90*/  IMAD.MOV.U32 R233, RZ, RZ, R240 ;  /* 0x000000ffffe97224 */ /* 0x000fe200078e00f0 */
[----:B------:R-:W-:Y:S04]  /*66ba0*/  STL.64 [R1+0xe80], R20 ;  /* 0x000e801401007387 */ /* 0x000fe80000100a00 */
[----:B------:R1:W-:Y:S01]  /*66bb0*/  STL.64 [R1+0xe88], R22 ;  /* 0x000e881601007387 */ /* 0x0003e20000100a00 */
[----:B------:R-:W-:-:S02]  /*66bc0*/  IMAD.MOV.U32 R234, RZ, RZ, R173 ;  /* 0x000000ffffea7224 */ /* 0x000fc400078e00ad */
[----:B------:R-:W-:Y:S01]  /*66bd0*/  IMAD.MOV.U32 R235, RZ, RZ, R172 ;  /* 0x000000ffffeb7224 */ /* 0x000fe200078e00ac */
[----:B------:R-:W-:Y:S01]  /*66be0*/  MOV R244, R161 ;  /* 0x000000a100f47202 */ /* 0x000fe20000000f00 */
[----:B------:R-:W-:Y:S01]  /*66bf0*/  IMAD.MOV.U32 R245, RZ, RZ, R160 ;  /* 0x000000fffff57224 */ /* 0x000fe200078e00a0 */
[----:B------:R-:W-:Y:S01]  /*66c00*/  LDSM.16.M88.4 R168, [R28+UR10+0x28800] ;  /* 0x0288000a1ca8783b */ /* 0x000fe20008000200 */
[----:B------:R-:W-:Y:S02]  /*66c10*/  IMAD.MOV.U32 R246, RZ, RZ, R157 ;  /* 0x000000fffff67224 */ /* 0x000fe400078e009d */
[----:B------:R-:W-:Y:S01]  /*66c20*/  IMAD.MOV.U32 R247, RZ, RZ, R156 ;  /* 0x000000fffff77224 */ /* 0x000fe200078e009c */
[----:B------:R-:W-:Y:S01]  /*66c30*/  LDSM.16.M88.4 R164, [R28+UR10+0x29000] ;  /* 0x0290000a1ca4783b */ /* 0x000fe20008000200 */
[----:B-1----:R-:W-:Y:S03]  /*66c40*/  HMMA.1688.F32.TF32 R20, R4, R62, R248 ;  /* 0x0000003e0414723c */ /* 0x002fe600000810f8 */
[----:B------:R-:W-:Y:S04]  /*66c50*/  STL.64 [R1+0x63e8], R68 ;  /* 0x0063e84401007387 */ /* 0x000fe80000100a00 */
[----:B------:R1:W-:Y:S04]  /*66c60*/  STL.64 [R1+0xe70], R24 ;  /* 0x000e701801007387 */ /* 0x0003e80000100a00 */
[----:B------:R3:W-:Y:S04]  /*66c70*/  STL.64 [R1+0xe78], R26 ;  /* 0x000e781a01007387 */ /* 0x0007e80000100a00 */
[----:B------:R-:W4:Y:S04]  /*66c80*/  LDSM.16.M88.4 R172, [R28+UR10+0x27000] ;  /* 0x0270000a1cac783b */ /* 0x000f280008000200 */
[----:B------:R-:W-:Y:S04]  /*66c90*/  LDSM.16.M88.4 R160, [R28+UR10+0x29800] ;  /* 0x0298000a1ca0783b */ /* 0x000fe80008000200 */
[----:B------:R-:W-:Y:S04]  /*66ca0*/  LDSM.16.M88.4 R156, [R28+UR10+0x2a000] ;  /* 0x02a0000a1c9c783b */ /* 0x000fe80008000200 */
[----:B------:R-:W-:Y:S04]  /*66cb0*/  STL.64 [R1+0xe60], R20 ;  /* 0x000e601401007387 */ /* 0x000fe80000100a00 */
[----:B------:R-:W-:Y:S04]  /*66cc0*/  STL.64 [R1+0xe68], R22 ;  /* 0x000e681601007387 */ /* 0x000fe80000100a00 */
[----:B------:R-:W-:Y:S01]  /*66cd0*/  STL.64 [R1+0x63f0], R60 ;  /* 0x0063f03c01007387 */ /* 0x000fe20000100a00 */
[----:B------:R-:W-:-:S02]  /*66ce0*/  IMAD.MOV.U32 R248, RZ, RZ, R153 ;  /* 0x000000fffff87224 */ /* 0x000fc400078e0099 */
[----:B------:R-:W-:Y:S02]  /*66cf0*/  IMAD.MOV.U32 R249, RZ, RZ, R152 ;  /* 0x000000fffff97224 */ /* 0x000fe400078e0098 */
[----:B------:R-:W-:Y:S01]  /*66d00*/  IMAD.MOV.U32 R250, RZ, RZ, R149 ;  /* 0x000000fffffa7224 */ /* 0x000fe200078e0095 */
[----:B------:R-:W-:Y:S01]  /*66d10*/  LDSM.16.M88.4 R152, [R28+UR10+0x2a800] ;  /* 0x02a8000a1c98783b */ /* 0x000fe20008000200 */
[----:B------:R-:W-:-:S03]  /*66d20*/  IMAD.MOV.U32 R251, RZ, RZ, R148 ;  /* 0x000000fffffb7224 */ /* 0x000fc600078e0094 */
[----:B------:R-:W-:Y:S01]  /*66d30*/  LDSM.16.M88.4 R148, [R28+UR10+0x2b000] ;  /* 0x02b0000a1c94783b */ /* 0x000fe20008000200 */
[----:B-1----:R-:W-:Y:S02]  /*66d40*/  IMAD.MOV.U32 R24, RZ, RZ, R121 ;  /* 0x000000ffff187224 */ /* 0x002fe400078e0079 */
[----:B------:R-:W-:Y:S02]  /*66d50*/  IMAD.MOV.U32 R25, RZ, RZ, R120 ;  /* 0x000000ffff197224 */ /* 0x000fe400078e0078 */
[----:B------:R-:W-:Y:S01]  /*66d60*/  LDSM.16.M88.4 R120, [R28+UR10+0x2e800] ;  /* 0x02e8000a1c78783b */ /* 0x000fe20008000200 */
[----:B---3--:R-:W-:Y:S02]  /*66d70*/  IMAD.MOV.U32 R26, RZ, RZ, R117 ;  /* 0x000000ffff1a7224 */ /* 0x008fe400078e0075 */
[----:B------:R-:W-:Y:S02]  /*66d80*/  IMAD.MOV.U32 R27, RZ, RZ, R116 ;  /* 0x000000ffff1b7224 */ /* 0x000fe400078e0074 */
[----:B------:R-:W-:Y:S01]  /*66d90*/  LDSM.16.M88.4 R116, [R28+UR10+0x2f000] ;  /* 0x02f0000a1c74783b */ /* 0x000fe20008000200 */
[----:B--2---:R-:W-:Y:S06]  /*66da0*/  HMMA.1688.F32.TF32 R240, R4, R242, R8 ;  /* 0x000000f204f0723c */ /* 0x004fec0000081008 */
[C---:B------:R-:W-:Y:S06]  /*66db0*/  HMMA.1688.F32.TF32 R4, R12.reuse, R224, R236 ;  /* 0x000000e00c04723c */ /* 0x040fec00000810ec */
[----:B------:R-:W-:Y:S11]  /*66dc0*/  HMMA.1688.F32.TF32 R8, R12, R228, R232 ;  /* 0x000000e40c08723c */ /* 0x000ff600000810e8 */
[----:B------:R1:W-:Y:S04]  /*66dd0*/  STL [R1+0x6304], R240 ;  /* 0x006304f001007387 */ /* 0x0003e80000100800 */
[----:B------:R2:W-:Y:S04]  /*66de0*/  STL [R1+0x6300], R241 ;  /* 0x006300f101007387 */ /* 0x0005e80000100800 */
[----:B------:R3:W-:Y:S01]  /*66df0*/  STL [R1+0x62fc], R242 ;  /* 0x0062fcf201007387 */ /* 0x0007e20000100800 */
[----:B-1----:R-:W-:-:S03]  /*66e00*/  IMAD.MOV.U32 R240, RZ, RZ, R4 ;  /* 0x000000fffff07224 */ /* 0x002fc600078e0004 */
[----:B------:R1:W-:Y:S01]  /*66e10*/  STL [R1+0x62f8], R243 ;  /* 0x0062f8f301007387 */ /* 0x0003e20000100800 */
[----:B--2---:R-:W-:Y:S02]  /*66e20*/  IMAD.MOV.U32 R241, RZ, RZ, R5 ;  /* 0x000000fffff17224 */ /* 0x004fe400078e0005 */
[----:B---3--:R-:W-:Y:S02]  /*66e30*/  IMAD.MOV.U32 R242, RZ, RZ, R6 ;  /* 0x000000fffff27224 */ /* 0x008fe400078e0006 */
[----:B-1----:R-:W-:Y:S02]  /*66e40*/  IMAD.MOV.U32 R243, RZ, RZ, R7 ;  /* 0x000000fffff37224 */ /* 0x002fe400078e0007 */
[----:B------:R-:W-:Y:S01]  /*66e50*/  HMMA.1688.F32.TF32 R4, R12, R220, R244 ;  /* 0x000000dc0c04723c */ /* 0x000fe200000810f4 */
[----:B------:R-:W-:Y:S02]  /*66e60*/  IMAD.MOV.U32 R223, RZ, RZ, R11 ;  /* 0x000000ffffdf7224 */ /* 0x000fe400078e000b */
[----:B------:R-:W-:-:S02]  /*66e70*/  IMAD.MOV.U32 R222, RZ, RZ, R10 ;  /* 0x000000ffffde7224 */ /* 0x000fc400078e000a */
[----:B------:R-:W-:Y:S02]  /*66e80*/  IMAD.MOV.U32 R219, RZ, RZ, R9 ;  /* 0x000000ffffdb7224 */ /* 0x000fe400078e0009 */
[----:B------:R-:W-:Y:S01]  /*66e90*/  IMAD.MOV.U32 R218, RZ, RZ, R8 ;  /* 0x000000ffffda7224 */ /* 0x000fe200078e0008 */
[----:B------:R1:W-:Y:S04]  /*66ea0*/  STL [R1+0x6314], R223 ;  /* 0x006314df01007387 */ /* 0x0003e80000100800 */
[----:B------:R2:W-:Y:S04]  /*66eb0*/  STL [R1+0x6310], R222 ;  /* 0x006310de01007387 */ /* 0x0005e80000100800 */
[----:B------:R3:W-:Y:S04]  /*66ec0*/  STL [R1+0x630c], R219 ;  /* 0x00630cdb01007387 */ /* 0x0007e80000100800 */
[----:B------:R4:W-:Y:S04]  /*66ed0*/  STL [R1+0x6308], R218 ;  /* 0x006308da01007387 */ /* 0x0009e80000100800 */
[----:B-1----:R-:W-:Y:S01]  /*66ee0*/  IMAD.MOV.U32 R223, RZ, RZ, R4 ;  /* 0x000000ffffdf7224 */ /* 0x002fe200078e0004 */
[----:B------:R-:W1:Y:S01]  /*66ef0*/  LDSM.16.M88.4 R8, [R28+UR10+0x27800] ;  /* 0x0278000a1c08783b */ /* 0x000e620008000200 */
[----:B--2---:R-:W-:-:S02]  /*66f00*/  IMAD.MOV.U32 R222, RZ, RZ, R5 ;  /* 0x000000ffffde7224 */ /* 0x004fc400078e0005 */
[----:B---3--:R-:W-:Y:S02]  /*66f10*/  IMAD.MOV.U32 R219, RZ, RZ, R6 ;  /* 0x000000ffffdb7224 */ /* 0x008fe400078e0006 */
[----:B----4-:R-:W-:Y:S02]  /*66f20*/  IMAD.MOV.U32 R218, RZ, RZ, R7 ;  /* 0x000000ffffda7224 */ /* 0x010fe400078e0007 */
[----:B------:R-:W-:Y:S01]  /*66f30*/  HMMA.1688.F32.TF32 R4, R12, R216, R248 ;  /* 0x000000d80c04723c */ /* 0x000fe200000810f8 */
[----:B------:R-:W-:Y:S01]  /*66f40*/  STL [R1+0x6324], R243 ;  /* 0x006324f301007387 */ /* 0x000fe20000100800 */
[----:B------:R-:W-:-:S03]  /*66f50*/  IMAD.MOV.U32 R244, RZ, RZ, R137 ;  /* 0x000000fffff47224 */ /* 0x000fc600078e0089 */
[----:B------:R-:W-:Y:S02]  /*66f60*/  STL [R1+0x6320], R242 ;  /* 0x006320f201007387 */ /* 0x000fe40000100800 */
[----:B------:R-:W-:Y:S02]  /*66f70*/  IMAD.MOV.U32 R248, RZ, RZ, R145 ;  /* 0x000000fffff87224 */ /* 0x000fe400078e0091 */
[----:B------:R-:W-:Y:S02]  /*66f80*/  IMAD.MOV.U32 R249, RZ, RZ, R144 ;  /* 0x000000fffff97224 */ /* 0x000fe400078e0090 */
[----:B------:R-:W-:-:S13]  /*66f90*/  LDSM.16.M88.4 R144, [R28+UR10+0x2b800] ;  /* 0x02b8000a1c90783b */ /* 0x000fda0008000200 */
[----:B------:R-:W-:Y:S02]  /*66fa0*/  IMAD.MOV.U32 R226, RZ, RZ, R4 ;  /* 0x000000ffffe27224 */ /* 0x000fe400078e0004 */
[----:B------:R-:W-:Y:S02]  /*66fb0*/  IMAD.MOV.U32 R227, RZ, RZ, R5 ;  /* 0x000000ffffe37224 */ /* 0x000fe400078e0005 */
[----:B------:R-:W-:Y:S02]  /*66fc0*/  IMAD.MOV.U32 R230, RZ, RZ, R6 ;  /* 0x000000ffffe67224 */ /* 0x000fe400078e0006 */
[----:B------:R-:W-:Y:S02]  /*66fd0*/  IMAD.MOV.U32 R231, RZ, RZ, R7 ;  /* 0x000000ffffe77224 */ /* 0x000fe400078e0007 */
[----:B------:R-:W2:Y:S01]  /*66fe0*/  LDSM.16.M88.4 R4, [R28+UR10+0x28000] ;  /* 0x0280000a1c04783b */ /* 0x000ea20008000200 */
[----:B------:R-:W-:Y:S02]  /*66ff0*/  IMAD.MOV.U32 R250, RZ, RZ, R141 ;  /* 0x000000fffffa7224 */ /* 0x000fe400078e008d */
[----:B------:R-:W-:Y:S01]  /*67000*/  IMAD.MOV.U32 R251, RZ, RZ, R140 ;  /* 0x000000fffffb7224 */ /* 0x000fe200078e008c */
[----:B------:R-:W-:Y:S01]  /*67010*/  STL [R1+0x631c], R241 ;  /* 0x00631cf101007387 */ /* 0x000fe20000100800 */
[----:B------:R-:W-:-:S03]  /*67020*/  IMAD.MOV.U32 R245, RZ, RZ, R136 ;  /* 0x000000fffff57224 */ /* 0x000fc600078e0088 */
[----:B------:R-:W3:Y:S01]  /*67030*/  LDSM.16.M88.4 R140, [R28+UR10+0x2c000] ;  /* 0x02c0000a1c8c783b */ /* 0x000ee20008000200 */
[----:B------:R-:W-:Y:S01]  /*67040*/  IMAD.MOV.U32 R246, RZ, RZ, R133 ;  /* 0x000000fffff67224 */ /* 0x000fe200078e0085 */
[----:B------:R-:W-:Y:S02]  /*67050*/  MOV R247, R132 ;  /* 0x0000008400f77202 */ /* 0x000fe40000000f00 */
[----:B------:R-:W-:Y:S01]  /*67060*/  STL [R1+0x6318], R240 ;  /* 0x006318f001007387 */ /* 0x000fe20000100800 */
[----:B------:R-:W-:-:S03]  /*67070*/  IMAD.MOV.U32 R236, RZ, RZ, R129 ;  /* 0x000000ffffec7224 */ /* 0x000fc600078e0081 */
[----:B------:R-:W-:Y:S01]  /*67080*/  STL [R1+0x6268], R210 ;  /* 0x006268d201007387 */ /* 0x000fe20000100800 */
[----:B------:R-:W-:-:S03]  /*67090*/  IMAD.MOV.U32 R237, RZ, RZ, R128 ;  /* 0x000000ffffed7224 */ /* 0x000fc600078e0080 */
[----:B------:R-:W4:Y:S04]  /*670a0*/  LDSM.16.M88.4 R136, [R28+UR10+0x2c800] ;  /* 0x02c8000a1c88783b */ /* 0x000f280008000200 */
[----:B------:R-:W-:Y:S01]  /*670b0*/  STL [R1+0x6264], R211 ;  /* 0x006264d301007387 */ /* 0x000fe20000100800 */
[----:B------:R-:W-:-:S03]  /*670c0*/  IMAD.MOV.U32 R238, RZ, RZ, R125 ;  /* 0x000000ffffee7224 */ /* 0x000fc600078e007d */
[----:B------:R-:W-:Y:S01]  /*670d0*/  STL [R1+0x6260], R206 ;  /* 0x006260ce01007387 */ /* 0x000fe20000100800 */
[----:B------:R-:W-:-:S03]  /*670e0*/  IMAD.MOV.U32 R239, RZ, RZ, R124 ;  /* 0x000000ffffef7224 */ /* 0x000fc600078e007c */
[----:B------:R-:W4:Y:S04]  /*670f0*/  LDSM.16.M88.4 R132, [R28+UR10+0x2d000] ;  /* 0x02d0000a1c84783b */ /* 0x000f280008000200 */
[----:B------:R-:W-:Y:S04]  /*67100*/  STL [R1+0x625c], R207 ;  /* 0x00625ccf01007387 */ /* 0x000fe80000100800 */
[----:B------:R-:W-:Y:S04]  /*67110*/  STL [R1+0x6254], R202 ;  /* 0x006254ca01007387 */ /* 0x000fe80000100800 */
[----:B------:R-:W4:Y:S04]  /*67120*/  LDSM.16.M88.4 R128, [R28+UR10+0x2d800] ;  /* 0x02d8000a1c80783b */ /* 0x000f280008000200 */
[----:B------:R-:W-:Y:S04]  /*67130*/  STL [R1+0x6250], R203 ;  /* 0x006250cb01007387 */ /* 0x000fe80000100800 */
[----:B------:R-:W-:Y:S04]  /*67140*/  STL [R1+0x626c], R198 ;  /* 0x00626cc601007387 */ /* 0x000fe80000100800 */
[----:B------:R-:W4:Y:S04]  /*67150*/  LDSM.16.M88.4 R124, [R28+UR10+0x2e000] ;  /* 0x02e0000a1c7c783b */ /* 0x000f280008000200 */
[----:B------:R-:W-:Y:S01]  /*67160*/  STL [R1+0x6258], R199 ;  /* 0x006258c701007387 */ /* 0x000fe20000100800 */
[----:B------:R-:W-:-:S03]  /*67170*/  IMAD.MOV.U32 R232, RZ, RZ, R113 ;  /* 0x000000ffffe87224 */ /* 0x000fc600078e0071 */
[----:B------:R-:W-:Y:S01]  /*67180*/  STL [R1+0x6274], R194 ;  /* 0x006274c201007387 */ /* 0x000fe20000100800 */
[----:B------:R-:W-:-:S03]  /*67190*/  IMAD.MOV.U32 R233, RZ, RZ, R112 ;  /* 0x000000ffffe97224 */ /* 0x000fc600078e0070 */
[----:B------:R-:W-:Y:S04]  /*671a0*/  STL [R1+0x6270], R195 ;  /* 0x006270c301007387 */ /* 0x000fe80000100800 */
[----:B------:R-:W-:Y:S04]  /*671b0*/  STL [R1+0x627c], R190 ;  /* 0x00627cbe01007387 */ /* 0x000fe80000100800 */
        /* <DEDUP_REMOVED lines=10> */
[----:B-1----:R-:W-:Y:S04]  /*67260*/  STL [R1+0x62a4], R10 ;  /* 0x0062a40a01007387 */ /* 0x002fe80000100800 */
[----:B------:R-:W-:Y:S04]  /*67270*/  STL [R1+0x62a0], R11 ;  /* 0x0062a00b01007387 */ /* 0x000fe80000100800 */
[----:B--2---:R-:W-:Y:S04]  /*67280*/  STL [R1+0x6138], R6 ;  /* 0x0061380601007387 */ /* 0x004fe80000100800 */
[----:B------:R-:W-:Y:S04]  /*67290*/  STL [R1+0x6134], R7 ;  /* 0x0061340701007387 */ /* 0x000fe80000100800 */
[----:B------:R-:W-:Y:S04]  /*672a0*/  STL [R1+0x6140], R170 ;  /* 0x006140aa01007387 */ /* 0x000fe80000100800 */
[----:B------:R-:W-:Y:S04]  /*672b0*/  STL [R1+0x613c], R171 ;  /* 0x00613cab01007387 */ /* 0x000fe80000100800 */
        /* <DEDUP_REMOVED lines=8> */
[----:B------:R-:W-:Y:S04]  /*67340*/  STL [R1+0x614c], R154 ;  /* 0x00614c9a01007387 */ /* 0x000fe80000100800 */
[----:B------:R-:W-:Y:S01]  /*67350*/  STL [R1+0x6120], R155 ;  /* 0x0061209b01007387 */ /* 0x000fe20000100800 */
[C---:B------:R-:W-:Y:S03]  /*67360*/  HMMA.1688.F32.TF32 R20, R12.reuse, R212, R232 ;  /* 0x000000d40c14723c */ /* 0x040fe600000810e8 */
[----:B------:R-:W-:Y:S04]  /*67370*/  STL [R1+0x6154], R150 ;  /* 0x0061549601007387 */ /* 0x000fe80000100800 */
[----:B------:R-:W-:Y:S04]  /*67380*/  STL [R1+0x6150], R151 ;  /* 0x0061509701007387 */ /* 0x000fe80000100800 */
[----:B------:R-:W-:Y:S04]  /*67390*/  STL [R1+0x615c], R146 ;  /* 0x00615c9201007387 */ /* 0x000fe80000100800 */
[----:B------:R-:W-:Y:S04]  /*673a0*/  STL [R1+0x6158], R147 ;  /* 0x0061589301007387 */ /* 0x000fe80000100800 */
[----:B---3--:R-:W-:Y:S04]  /*673b0*/  STL [R1+0x6164], R142 ;  /* 0x0061648e01007387 */ /* 0x008fe80000100800 */
        /* <DEDUP_REMOVED lines=15> */
[----:B------:R-:W2:Y:S04]  /*674b0*/  LDL.LU R232, [R1+0x2f20] ;  /* 0x002f200001e87983 */ /* 0x000ea80000300800 */
[----:B------:R-:W2:Y:S04]  /*674c0*/  LDL.LU R233, [R1+0x2f24] ;  /* 0x002f240001e97983 */ /* 0x000ea80000300800 */
[----:B------:R-:W2:Y:S01]  /*674d0*/  LDL.LU R234, [R1+0x2f28] ;  /* 0x002f280001ea7983 */ /* 0x000ea20000300800 */
[----:B------:R-:W-:Y:S03]  /*674e0*/  HMMA.1688.F32.TF32 R24, R12, R208, R24 ;  /* 0x000000d00c18723c */ /* 0x000fe60000081018 */
[----:B------:R-:W2:Y:S01]  /*674f0*/  LDL.LU R235, [R1+0x2f2c] ;  /* 0x002f2c0001eb7983 */ /* 0x000ea20000300800 */
[----:B------:R-:W-:-:S02]  /*67500*/  IMAD.MOV.U32 R243, RZ, RZ, R20 ;  /* 0x000000fffff37224 */ /* 0x000fc400078e0014 */
[----:B------:R-:W-:Y:S02]  /*67510*/  IMAD.MOV.U32 R242, RZ, RZ, R21 ;  /* 0x000000fffff27224 */ /* 0x000fe400078e0015 */
[----:B------:R-:W-:Y:S02]  /*67520*/  IMAD.MOV.U32 R241, RZ, RZ, R22 ;  /* 0x000000fffff17224 */ /* 0x000fe400078e0016 */
[----:B------:R-:W-:Y:S02]  /*67530*/  IMAD.MOV.U32 R240, RZ, RZ, R23 ;  /* 0x000000fffff07224 */ /* 0x000fe400078e0017 */
[C---:B------:R-:W-:Y:S01]  /*67540*/  HMMA.1688.F32.TF32 R20, R12.reuse, R204, R236 ;  /* 0x000000cc0c14723c */ /* 0x040fe200000810ec */
[----:B------:R-:W-:Y:S04]  /*67550*/  STL.64 [R1+0x6330], R242 ;  /* 0x006330f201007387 */ /* 0x000fe80000100a00 */
[----:B------:R-:W-:Y:S04]  /*67560*/  STL.64 [R1+0x6328], R240 ;  /* 0x006328f001007387 */ /* 0x000fe80000100a00 */
[----:B------:R-:W3:Y:S04]  /*67570*/  LDL.LU R236, [R1+0x2f10] ;  /* 0x002f100001ec7983 */ /* 0x000ee80000300800 */
[----:B------:R-:W-:Y:S04]  /*67580*/  STL.64 [R1+0xe00], R24 ;  /* 0x000e001801007387 */ /* 0x000fe80000100a00 */
[----:B------:R-:W-:Y:S06]  /*67590*/  STL.64 [R1+0xe08], R26 ;  /* 0x000e081a01007387 */ /* 0x000fec0000100a00 */
[----:B------:R-:W-:Y:S04]  /*675a0*/  STL.64 [R1+0xdf0], R20 ;  /* 0x000df01401007387 */ /* 0x000fe80000100a00 */
[----:B------:R1:W-:Y:S04]  /*675b0*/  STL.64 [R1+0xdf8], R22 ;  /* 0x000df81601007387 */ /* 0x0003e80000100a00 */
[----:B------:R-:W3:Y:S04]  /*675c0*/  LDL.LU R237, [R1+0x2f14] ;  /* 0x002f140001ed7983 */ /* 0x000ee80000300800 */
[----:B------:R-:W3:Y:S04]  /*675d0*/  LDL.LU R238, [R1+0x2f18] ;  /* 0x002f180001ee7983 */ /* 0x000ee80000300800 */
[----:B------:R-:W3:Y:S01]  /*675e0*/  LDL.LU R239, [R1+0x2f1c] ;  /* 0x002f1c0001ef7983 */ /* 0x000ee20000300800 */
[----:B-1----:R-:W-:-:S15]  /*675f0*/  HMMA.1688.F32.TF32 R20, R12, R200, R244 ;  /* 0x000000c80c14723c */ /* 0x002fde00000810f4 */
[----:B------:R-:W-:-:S08]  /*67600*/  NOP ;  /* 0x0000000000007918 */ /* 0x000fd00000000000 */
[----:B------:R1:W-:Y:S04]  /*67610*/  STL.64 [R1+0xde0], R20 ;  /* 0x000de01401007387 */ /* 0x0003e80000100a00 */
[----:B------:R-:W4:Y:S04]  /*67620*/  LDL.LU R244, [R1+0x2f00] ;  /* 0x002f000001f47983 */ /* 0x000f280000300800 */
[----:B------:R-:W4:Y:S04]  /*67630*/  LDL.LU R245, [R1+0x2f04] ;  /* 0x002f040001f57983 */ /* 0x000f280000300800 */
[----:B------:R-:W4:Y:S04]  /*67640*/  LDL.LU R246, [R1+0x2f08] ;  /* 0x002f080001f67983 */ /* 0x000f280000300800 */
[----:B------:R-:W4:Y:S01]  /*67650*/  LDL.LU R247, [R1+0x2f0c] ;  /* 0x002f0c0001f77983 */ /* 0x000f220000300800 */
[----:B------:R-:W-:-:S02]  /*67660*/  IMAD.MOV.U32 R10, RZ, RZ, R22 ;  /* 0x000000ffff0a7224 */ /* 0x000fc400078e0016 */
[----:B------:R-:W-:Y:S02]  /*67670*/  IMAD.MOV.U32 R11, RZ, RZ, R23 ;  /* 0x000000ffff0b7224 */ /* 0x000fe400078e0017 */
[----:B-1----:R-:W-:Y:S01]  /*67680*/  HMMA.1688.F32.TF32 R20, R12, R196, R248 ;  /* 0x000000c40c14723c */ /* 0x002fe200000810f8 */
[----:B------:R1:W-:Y:S04]  /*67690*/  STL [R1+0x62b4], R10 ;  /* 0x0062b40a01007387 */ /* 0x0003e80000100800 */
[----:B------:R1:W-:Y:S04]  /*676a0*/  STL [R1+0x62b0], R11 ;  /* 0x0062b00b01007387 */ /* 0x0003e80000100800 */
[----:B------:R-:W4:Y:S04]  /*676b0*/  LDL.LU R248, [R1+0x2ef0] ;  /* 0x002ef00001f87983 */ /* 0x000f280000300800 */
[----:B------:R-:W4:Y:S04]  /*676c0*/  LDL.LU R249, [R1+0x2ef4] ;  /* 0x002ef40001f97983 */ /* 0x000f280000300800 */
[----:B------:R-:W4:Y:S04]  /*676d0*/  LDL.LU R250, [R1+0x2ef8] ;  /* 0x002ef80001fa7983 */ /* 0x000f280000300800 */
[----:B------:R-:W4:Y:S03]  /*676e0*/  LDL.LU R251, [R1+0x2efc] ;  /* 0x002efc0001fb7983 */ /* 0x000f260000300800 */
[----:B------:R-:W-:-:S02]  /*676f0*/  IMAD.MOV.U32 R174, RZ, RZ, R20 ;  /* 0x000000ffffae7224 */ /* 0x000fc400078e0014 */
[----:B------:R-:W-:Y:S02]  /*67700*/  IMAD.MOV.U32 R175, RZ, RZ, R21 ;  /* 0x000000ffffaf7224 */ /* 0x000fe400078e0015 */
[----:B------:R-:W-:Y:S02]  /*67710*/  IMAD.MOV.U32 R178, RZ, RZ, R22 ;  /* 0x000000ffffb27224 */ /* 0x000fe400078e0016 */
[----:B------:R-:W-:-:S05]  /*67720*/  IMAD.MOV.U32 R179, RZ, RZ, R23 ;  /* 0x000000ffffb37224 */ /* 0x000fca00078e0017 */
        /* <DEDUP_REMOVED lines=8> */
[----:B------:R-:W-:Y:S02]  /*677b0*/  IMAD.MOV.U32 R183, RZ, RZ, R21 ;  /* 0x000000ffffb77224 */ /* 0x000fe400078e0015 */
[----:B------:R-:W-:Y:S01]  /*677c0*/  IMAD.MOV.U32 R182, RZ, RZ, R20 ;  /* 0x000000ffffb67224 */ /* 0x000fe200078e0014 */
[----:B------:R-:W-:Y:S04]  /*677d0*/  STL [R1+0x62cc], R187 ;  /* 0x0062ccbb01007387 */ /* 0x000fe80000100800 */
[----:B------:R-:W-:Y:S04]  /*677e0*/  STL [R1+0x62c8], R186 ;  /* 0x0062c8ba01007387 */ /* 0x000fe80000100800 */
[----:B------:R2:W-:Y:S04]  /*677f0*/  STL [R1+0x62c4], R183 ;  /* 0x0062c4b701007387 */ /* 0x0005e80000100800 */
[----:B------:R2:W-:Y:S01]  /*67800*/  STL [R1+0x62c0], R182 ;  /* 0x0062c0b601007387 */ /* 0x0005e20000100800 */
[----:B---3--:R-:W-:Y:S03]  /*67810*/  HMMA.1688.F32.TF32 R20, R12, R188, R236 ;  /* 0x000000bc0c14723c */ /* 0x008fe600000810ec */
[----:B------:R-:W3:Y:S04]  /*67820*/  LDL.LU R236, [R1+0x2ee0] ;  /* 0x002ee00001ec7983 */ /* 0x000ee80000300800 */
[----:B------:R-:W3:Y:S04]  /*67830*/  LDL.LU R237, [R1+0x2ee4] ;  /* 0x002ee40001ed7983 */ /* 0x000ee80000300800 */
[----:B------:R-:W3:Y:S04]  /*67840*/  LDL.LU R238, [R1+0x2ee8] ;  /* 0x002ee80001ee7983 */ /* 0x000ee80000300800 */
[----:B------:R-:W3:Y:S09]  /*67850*/  LDL.LU R239, [R1+0x2eec] ;  /* 0x002eec0001ef7983 */ /* 0x000ef20000300800 */
[----:B------:R-:W-:-:S02]  /*67860*/  IMAD.MOV.U32 R190, RZ, RZ, R20 ;  /* 0x000000ffffbe7224 */ /* 0x000fc400078e0014 */
[----:B------:R-:W-:Y:S02]  /*67870*/  IMAD.MOV.U32 R191, RZ, RZ, R21 ;  /* 0x000000ffffbf7224 */ /* 0x000fe400078e0015 */
[----:B------:R-:W-:Y:S02]  /*67880*/  IMAD.MOV.U32 R194, RZ, RZ, R22 ;  /* 0x000000ffffc27224 */ /* 0x000fe400078e0016 */
[----:B------:R-:W-:Y:S01]  /*67890*/  IMAD.MOV.U32 R195, RZ, RZ, R23 ;  /* 0x000000ffffc37224 */ /* 0x000fe200078e0017 */
[----:B------:R2:W-:Y:S01]  /*678a0*/  STL [R1+0x62d4], R191 ;  /* 0x0062d4bf01007387 */ /* 0x0005e20000100800 */
[----:B----4-:R-:W-:Y:S03]  /*678b0*/  HMMA.1688.F32.TF32 R20, R12, R184, R244 ;  /* 0x000000b80c14723c */ /* 0x010fe600000810f4 */
[----:B------:R4:W-:Y:S04]  /*678c0*/  STL [R1+0x62d0], R190 ;  /* 0x0062d0be01007387 */ /* 0x0009e80000100800 */
[----:B------:R-:W4:Y:S04]  /*678d0*/  LDL.LU R232, [R1+0x2ed0] ;  /* 0x002ed00001e87983 */ /* 0x000f280000300800 */
[----:B------:R-:W4:Y:S04]  /*678e0*/  LDL.LU R233, [R1+0x2ed4] ;  /* 0x002ed40001e97983 */ /* 0x000f280000300800 */
[----:B------:R-:W4:Y:S04]  /*678f0*/  LDL.LU R234, [R1+0x2ed8] ;  /* 0x002ed80001ea7983 */ /* 0x000f280000300800 */
[----:B------:R-:W4:Y:S05]  /*67900*/  LDL.LU R235, [R1+0x2edc] ;  /* 0x002edc0001eb7983 */ /* 0x000f2a0000300800 */
[----:B------:R-:W-:Y:S01]  /*67910*/  MOV R198, R20 ;  /* 0x0000001400c67202 */ /* 0x000fe20000000f00 */
[----:B------:R-:W-:-:S02]  /*67920*/  IMAD.MOV.U32 R210, RZ, RZ, R21 ;  /* 0x000000ffffd27224 */ /* 0x000fc400078e0015 */
[----:B------:R-:W-:Y:S02]  /*67930*/  IMAD.MOV.U32 R211, RZ, RZ, R22 ;  /* 0x000000ffffd37224 */ /* 0x000fe400078e0016 */
[----:B------:R-:W-:Y:S02]  /*67940*/  IMAD.MOV.U32 R206, RZ, RZ, R23 ;  /* 0x000000ffffce7224 */ /* 0x000fe400078e0017 */
[----:B------:R-:W-:Y:S01]  /*67950*/  HMMA.1688.F32.TF32 R20, R12, R180, R248 ;  /* 0x000000b40c14723c */ /* 0x000fe200000810f8 */
        /* <DEDUP_REMOVED lines=16> */
[----:B-1----:R-:W-:-:S02]  /*67a60*/  IMAD.MOV.U32 R10, RZ, RZ, R20 ;  /* 0x000000ffff0a7224 */ /* 0x002fc400078e0014 */
[----:B------:R-:W-:Y:S02]  /*67a70*/  IMAD.MOV.U32 R11, RZ, RZ, R21 ;  /* 0x000000ffff0b7224 */ /* 0x000fe400078e0015 */
[----:B------:R-:W-:Y:S02]  /*67a80*/  IMAD.MOV.U32 R174, RZ, RZ, R22 ;  /* 0x000000ffffae7224 */ /* 0x000fe400078e0016 */
[----:B------:R-:W-:Y:S02]  /*67a90*/  IMAD.MOV.U32 R175, RZ, RZ, R23 ;  /* 0x000000ffffaf7224 */ /* 0x000fe400078e0017 */
[----:B---3--:R-:W-:Y:S01]  /*67aa0*/  HMMA.1688.F32.TF32 R20, R12, R176, R236 ;  /* 0x000000b00c14723c */ /* 0x008fe200000810ec */
        /* <DEDUP_REMOVED lines=8> */
[----:B--2---:R-:W-:-:S02]  /*67b30*/  IMAD.MOV.U32 R183, RZ, RZ, R20 ;  /* 0x000000ffffb77224 */ /* 0x004fc400078e0014 */
[----:B------:R-:W-:Y:S02]  /*67b40*/  IMAD.MOV.U32 R182, RZ, RZ, R21 ;  /* 0x000000ffffb67224 */ /* 0x000fe400078e0015 */
[----:B------:R-:W-:Y:S02]  /*67b50*/  IMAD.MOV.U32 R179, RZ, RZ, R22 ;  /* 0x000000ffffb37224 */ /* 0x000fe400078e0016 */
[----:B------:R-:W-:Y:S02]  /*67b60*/  IMAD.MOV.U32 R178, RZ, RZ, R23 ;  /* 0x000000ffffb27224 */ /* 0x000fe400078e0017 */
[----:B----4-:R-:W-:Y:S01]  /*67b70*/  HMMA.1688.F32.TF32 R20, R12, R172, R232 ;  /* 0x000000ac0c14723c */ /* 0x010fe200000810e8 */
[----:B------:R-:W2:Y:S04]  /*67b80*/  LDL.LU R232, [R1+0x2e60] ;  /* 0x002e600001e87983 */ /* 0x000ea80000300800 */
[----:B------:R-:W2:Y:S04]  /*67b90*/  LDL.LU R233, [R1+0x2e64] ;  /* 0x002e640001e97983 */ /* 0x000ea80000300800 */
[----:B------:R-:W2:Y:S04]  /*67ba0*/  LDL.LU R234, [R1+0x2e68] ;  /* 0x002e680001ea7983 */ /* 0x000ea80000300800 */
[----:B------:R-:W2:Y:S11]  /*67bb0*/  LDL.LU R235, [R1+0x2e6c] ;  /* 0x002e6c0001eb7983 */ /* 0x000eb60000300800 */
[----:B------:R-:W-:-:S02]  /*67bc0*/  IMAD.MOV.U32 R191, RZ, RZ, R20 ;  /* 0x000000ffffbf7224 */ /* 0x000fc400078e0014 */
[----:B------:R-:W-:Y:S02]  /*67bd0*/  IMAD.MOV.U32 R190, RZ, RZ, R21 ;  /* 0x000000ffffbe7224 */ /* 0x000fe400078e0015 */
[----:B------:R-:W-:Y:S02]  /*67be0*/  IMAD.MOV.U32 R187, RZ, RZ, R22 ;  /* 0x000000ffffbb7224 */ /* 0x000fe400078e0016 */
[----:B------:R-:W-:Y:S02]  /*67bf0*/  IMAD.MOV.U32 R186, RZ, RZ, R23 ;  /* 0x000000ffffba7224 */ /* 0x000fe400078e0017 */
[C---:B------:R-:W-:Y:S01]  /*67c00*/  HMMA.1688.F32.TF32 R20, R12.reuse, R8, R248 ;  /* 0x000000080c14723c */ /* 0x040fe200000810f8 */
[----:B------:R-:W4:Y:S04]  /*67c10*/  LDL.LU R248, [R1+0x2e50] ;  /* 0x002e500001f87983 */ /* 0x000f280000300800 */
[----:B------:R-:W4:Y:S04]  /*67c20*/  LDL.LU R249, [R1+0x2e54] ;  /* 0x002e540001f97983 */ /* 0x000f280000300800 */
[----:B------:R-:W4:Y:S04]  /*67c30*/  LDL.LU R250, [R1+0x2e58] ;  /* 0x002e580001fa7983 */ /* 0x000f280000300800 */
[----:B------:R-:W4:Y:S01]  /*67c40*/  LDL.LU R251, [R1+0x2e5c] ;  /* 0x002e5c0001fb7983 */ /* 0x000f220000300800 */
[C---:B------:R-:W-:Y:S06]  /*67c50*/  HMMA.1688.F32.TF32 R28, R12.reuse, R168, R28 ;  /* 0x000000a80c1c723c */ /* 0x040fec000008101c */
[----:B------:R-:W-:Y:S04]  /*67c60*/  HMMA.1688.F32.TF32 R32, R12, R4, R32 ;  /* 0x000000040c20723c */ /* 0x000fe80000081020 */
[----:B------:R-:W-:-:S02]  /*67c70*/  IMAD.MOV.U32 R207, RZ, RZ, R20 ;  /* 0x000000ffffcf7224 */ /* 0x000fc400078e0014 */
[----:B------:R-:W-:Y:S02]  /*67c80*/  IMAD.MOV.U32 R199, RZ, RZ, R21 ;  /* 0x000000ffffc77224 */ /* 0x000fe400078e0015 */
[----:B------:R-:W-:Y:S02]  /*67c90*/  IMAD.MOV.U32 R202, RZ, RZ, R22 ;  /* 0x000000ffffca7224 */ /* 0x000fe400078e0016 */
[----:B------:R-:W-:Y:S02]  /*67ca0*/  IMAD.MOV.U32 R203, RZ, RZ, R23 ;  /* 0x000000ffffcb7224 */ /* 0x000fe400078e0017 */
[----:B------:R-:W-:Y:S11]  /*67cb0*/  HMMA.1688.F32.TF32 R20, R12, R164, R244 ;  /* 0x000000a40c14723c */ /* 0x000ff600000810f4 */
[----:B------:R-:W-:Y:S04]  /*67cc0*/  STL.64 [R1+0xd50], R32 ;  /* 0x000d502001007387 */ /* 0x000fe80000100a00 */
[----:B------:R-:W-:Y:S04]  /*67cd0*/  STL.64 [R1+0xd58], R34 ;  /* 0x000d582201007387 */ /* 0x000fe80000100a00 */
[----:B------:R-:W-:Y:S04]  /*67ce0*/  STL.64 [R1+0xd40], R28 ;  /* 0x000d401c01007387 */ /* 0x000fe80000100a00 */
[----:B------:R-:W-:Y:S04]  /*67cf0*/  STL.64 [R1+0xd48], R30 ;  /* 0x000d481e01007387 */ /* 0x000fe80000100a00 */
[----:B------:R-:W4:Y:S04]  /*67d00*/  LDL.LU R244, [R1+0x2e40] ;  /* 0x002e400001f47983 */ /* 0x000f280000300800 */
[----:B------:R-:W4:Y:S04]  /*67d10*/  LDL.LU R245, [R1+0x2e44] ;  /* 0x002e440001f57983 */ /* 0x000f280000300800 */
[----:B------:R-:W4:Y:S04]  /*67d20*/  LDL.LU R246, [R1+0x2e48] ;  /* 0x002e480001f67983 */ /* 0x000f280000300800 */
[----:B------:R-:W4:Y:S01]  /*67d30*/  LDL.LU R247, [R1+0x2e4c] ;  /* 0x002e4c0001f77983 */ /* 0x000f220000300800 */
[----:B------:R-:W-:-:S02]  /*67d40*/  IMAD.MOV.U32 R119, RZ, RZ, R23 ;  /* 0x000000ffff777224 */ /* 0x000fc400078e0017 */
[----:B------:R-:W-:Y:S02]  /*67d50*/  IMAD.MOV.U32 R118, RZ, RZ, R22 ;  /* 0x000000ffff767224 */ /* 0x000fe400078e0016 */
[----:B------:R-:W-:Y:S02]  /*67d60*/  IMAD.MOV.U32 R115, RZ, RZ, R21 ;  /* 0x000000ffff737224 */ /* 0x000fe400078e0015 */
[----:B------:R-:W-:Y:S01]  /*67d70*/  IMAD.MOV.U32 R114, RZ, RZ, R20 ;  /* 0x000000ffff727224 */ /* 0x000fe200078e0014 */
[----:B------:R-:W-:Y:S04]  /*67d80*/  STL [R1+0x61ac], R119 ;  /* 0x0061ac7701007387 */ /* 0x000fe80000100800 */
[----:B------:R-:W-:Y:S04]  /*67d90*/  STL [R1+0x61a8], R118 ;  /* 0x0061a87601007387 */ /* 0x000fe80000100800 */
[----:B------:R-:W-:Y:S04]  /*67da0*/  STL [R1+0x61a4], R115 ;  /* 0x0061a47301007387 */ /* 0x000fe80000100800 */
[----:B------:R-:W-:Y:S01]  /*67db0*/  STL [R1+0x61a0], R114 ;  /* 0x0061a07201007387 */ /* 0x000fe20000100800 */
[C---:B---3--:R-:W-:Y:S06]  /*67dc0*/  HMMA.1688.F32.TF32 R24, R12.reuse, R160, R24 ;  /* 0x000000a00c18723c */ /* 0x048fec0000081018 */
[----:B------:R-:W-:-:S15]  /*67dd0*/  HMMA.1688.F32.TF32 R20, R12, R156, R236 ;  /* 0x0000009c0c14723c */ /* 0x000fde00000810ec */
[----:B------:R-:W-:-:S02]  /*67de0*/  NOP ;  /* 0x0000000000007918 */ /* 0x000fc40000000000 */
[----:B------:R-:W-:Y:S04]  /*67df0*/  STL.64 [R1+0xd20], R24 ;  /* 0x000d201801007387 */ /* 0x000fe80000100a00 */
[----:B------:R2:W-:Y:S04]  /*67e00*/  STL.64 [R1+0xd28], R26 ;  /* 0x000d281a01007387 */ /* 0x0005e80000100a00 */
[----:B------:R-:W3:Y:S04]  /*67e10*/  LDL.LU R236, [R1+0x2e30] ;  /* 0x002e300001ec7983 */ /* 0x000ee80000300800 */
[----:B------:R-:W3:Y:S04]  /*67e20*/  LDL.LU R237, [R1+0x2e34] ;  /* 0x002e340001ed7983 */ /* 0x000ee80000300800 */
[----:B------:R-:W3:Y:S04]  /*67e30*/  LDL.LU R238, [R1+0x2e38] ;  /* 0x002e380001ee7983 */ /* 0x000ee80000300800 */
[----:B------:R-:W3:Y:S01]  /*67e40*/  LDL.LU R239, [R1+0x2e3c] ;  /* 0x002e3c0001ef7983 */ /* 0x000ee20000300800 */
[----:B--2---:R-:W-:Y:S01]  /*67e50*/  HMMA.1688.F32.TF32 R24, R12, R152, R232 ;  /* 0x000000980c18723c */ /* 0x004fe200000810e8 */
[----:B------:R-:W-:-:S02]  /*67e60*/  IMAD.MOV.U32 R114, RZ, RZ, R23 ;  /* 0x000000ffff727224 */ /* 0x000fc400078e0017 */
[----:B------:R-:W-:Y:S02]  /*67e70*/  IMAD.MOV.U32 R115, RZ, RZ, R22 ;  /* 0x000000ffff737224 */ /* 0x000fe400078e0016 */
[----:B------:R-:W-:Y:S02]  /*67e80*/  IMAD.MOV.U32 R119, RZ, RZ, R20 ;  /* 0x000000ffff777224 */ /* 0x000fe400078e0014 */
[----:B------:R-:W-:Y:S01]  /*67e90*/  IMAD.MOV.U32 R118, RZ, RZ, R21 ;  /* 0x000000ffff767224 */ /* 0x000fe200078e0015 */
[----:B------:R-:W-:Y:S04]  /*67ea0*/  STL [R1+0x61bc], R114 ;  /* 0x0061bc7201007387 */ /* 0x000fe80000100800 */
[----:B------:R-:W-:Y:S04]  /*67eb0*/  STL [R1+0x61b8], R115 ;  /* 0x0061b87301007387 */ /* 0x000fe80000100800 */
[----:B------:R-:W-:Y:S01]  /*67ec0*/  STL [R1+0x61b4], R119 ;  /* 0x0061b47701007387 */ /* 0x000fe20000100800 */
[----:B----4-:R-:W-:Y:S03]  /*67ed0*/  HMMA.1688.F32.TF32 R20, R12, R148, R248 ;  /* 0x000000940c14723c */ /* 0x010fe600000810f8 */
[----:B------:R1:W-:Y:S04]  /*67ee0*/  STL [R1+0x61b0], R118 ;  /* 0x0061b07601007387 */ /* 0x0003e80000100800 */
[----:B------:R-:W-:Y:S04]  /*67ef0*/  STL.64 [R1+0xd00], R24 ;  /* 0x000d001801007387 */ /* 0x000fe80000100a00 */
[----:B------:R-:W-:Y:S04]  /*67f00*/  STL.64 [R1+0xd08], R26 ;  /* 0x000d081a01007387 */ /* 0x000fe80000100a00 */
[----:B------:R-:W2:Y:S04]  /*67f10*/  LDL.LU R248, [R1+0x2e20] ;  /* 0x002e200001f87983 */ /* 0x000ea80000300800 */
[----:B------:R-:W2:Y:S04]  /*67f20*/  LDL.LU R249, [R1+0x2e24] ;  /* 0x002e240001f97983 */ /* 0x000ea80000300800 */
[----:B------:R-:W2:Y:S04]  /*67f30*/  LDL.LU R250, [R1+0x2e28] ;  /* 0x002e280001fa7983 */ /* 0x000ea80000300800 */
[----:B------:R-:W2:Y:S01]  /*67f40*/  LDL.LU R251, [R1+0x2e2c] ;  /* 0x002e2c0001fb7983 */ /* 0x000ea20000300800 */
[----:B------:R-:W-:Y:S01]  /*67f50*/  MOV R127, R23 ;  /* 0x00000017007f7202 */ /* 0x000fe20000000f00 */
[----:B------:R-:W-:-:S02]  /*67f60*/  IMAD.MOV.U32 R126, RZ, RZ, R22 ;  /* 0x000000ffff7e7224 */ /* 0x000fc400078e0016 */
[----:B------:R-:W-:Y:S02]  /*67f70*/  IMAD.MOV.U32 R123, RZ, RZ, R21 ;  /* 0x000000ffff7b7224 */ /* 0x000fe400078e0015 */
[----:B------:R-:W-:Y:S01]  /*67f80*/  IMAD.MOV.U32 R122, RZ, RZ, R20 ;  /* 0x000000ffff7a7224 */ /* 0x000fe200078e0014 */
[----:B------:R4:W-:Y:S04]  /*67f90*/  STL [R1+0x61cc], R127 ;  /* 0x0061cc7f01007387 */ /* 0x0009e80000100800 */
[----:B------:R4:W-:Y:S04]  /*67fa0*/  STL [R1+0x61c8], R126 ;  /* 0x0061c87e01007387 */ /* 0x0009e80000100800 */
[----:B------:R4:W-:Y:S04]  /*67fb0*/  STL [R1+0x61c4], R123 ;  /* 0x0061c47b01007387 */ /* 0x0009e80000100800 */
[----:B------:R4:W-:Y:S01]  /*67fc0*/  STL [R1+0x61c0], R122 ;  /* 0x0061c07a01007387 */ /* 0x0009e20000100800 */
[----:B------:R-:W-:Y:S03]  /*67fd0*/  HMMA.1688.F32.TF32 R20, R12, R144, R244 ;  /* 0x000000900c14723c */ /* 0x000fe600000810f4 */
[----:B------:R-:W2:Y:S04]  /*67fe0*/  LDL.LU R244, [R1+0x2e10] ;  /* 0x002e100001f47983 */ /* 0x000ea80000300800 */
[----:B------:R-:W2:Y:S04]  /*67ff0*/  LDL.LU R245, [R1+0x2e14] ;  /* 0x002e140001f57983 */ /* 0x000ea80000300800 */
[----:B------:R-:W2:Y:S04]  /*68000*/  LDL.LU R246, [R1+0x2e18] ;  /* 0x002e180001f67983 */ /* 0x000ea80000300800 */
[----:B------:R-:W2:Y:S09]  /*68010*/  LDL.LU R247, [R1+0x2e1c] ;  /* 0x002e1c0001f77983 */ /* 0x000eb20000300800 */
[----:B-1----:R-:W-:-:S02]  /*68020*/  IMAD.MOV.U32 R118, RZ, RZ, R23 ;  /* 0x000000ffff767224 */ /* 0x002fc400078e0017 */
[----:B------:R-:W-:Y:S02]  /*68030*/  IMAD.MOV.U32 R119, RZ, RZ, R22 ;  /* 0x000000ffff777224 */ /* 0x000fe400078e0016 */
[----:B------:R-:W-:Y:S02]  /*68040*/  IMAD.MOV.U32 R114, RZ, RZ, R20 ;  /* 0x000000ffff727224 */ /* 0x000fe400078e0014 */
[----:B------:R-:W-:Y:S01]  /*68050*/  IMAD.MOV.U32 R115, RZ, RZ, R21 ;  /* 0x000000ffff737224 */ /* 0x000fe200078e0015 */
[----:B------:R-:W-:Y:S04]  /*68060*/  STL [R1+0x61dc], R118 ;  /* 0x0061dc7601007387 */ /* 0x000fe80000100800 */
[----:B------:R-:W-:Y:S04]  /*68070*/  STL [R1+0x61d8], R119 ;  /* 0x0061d87701007387 */ /* 0x000fe80000100800 */
[----:B------:R-:W-:Y:S04]  /*68080*/  STL [R1+0x61d4], R114 ;  /* 0x0061d47201007387 */ /* 0x000fe80000100800 */
[----:B------:R1:W-:Y:S01]  /*68090*/  STL [R1+0x61d0], R115 ;  /* 0x0061d07301007387 */ /* 0x0003e20000100800 */
[----:B---3--:R-:W-:Y:S03]  /*680a0*/  HMMA.1688.F32.TF32 R20, R12, R140, R236 ;  /* 0x0000008c0c14723c */ /* 0x008fe600000810ec */
[----:B------:R-:W3:Y:S04]  /*680b0*/  LDL.LU R236, [R1+0x2e00] ;  /* 0x002e000001ec7983 */ /* 0x000ee80000300800 */
[----:B------:R-:W3:Y:S04]  /*680c0*/  LDL.LU R237, [R1+0x2e04] ;  /* 0x002e040001ed7983 */ /* 0x000ee80000300800 */
[----:B------:R-:W3:Y:S04]  /*680d0*/  LDL.LU R238, [R1+0x2e08] ;  /* 0x002e080001ee7983 */ /* 0x000ee80000300800 */
[----:B------:R-:W3:Y:S09]  /*680e0*/  LDL.LU R239, [R1+0x2e0c] ;  /* 0x002e0c0001ef7983 */ /* 0x000ef20000300800 */
[----:B----4-:R-:W-:-:S02]  /*680f0*/  IMAD.MOV.U32 R127, RZ, RZ, R20 ;  /* 0x000000ffff7f7224 */ /* 0x010fc400078e0014 */
[----:B------:R-:W-:Y:S02]  /*68100*/  IMAD.MOV.U32 R126, RZ, RZ, R21 ;  /* 0x000000ffff7e7224 */ /* 0x000fe400078e0015 */
[----:B------:R-:W-:Y:S02]  /*68110*/  IMAD.MOV.U32 R123, RZ, RZ, R22 ;  /* 0x000000ffff7b7224 */ /* 0x000fe400078e0016 */
[----:B------:R-:W-:-:S05]  /*68120*/  IMAD.MOV.U32 R122, RZ, RZ, R23 ;  /* 0x000000ffff7a7224 */ /* 0x000fca00078e0017 */
[----:B------:R4:W-:Y:S04]  /*68130*/  STL [R1+0x61ec], R122 ;  /* 0x0061ec7a01007387 */ /* 0x0009e80000100800 */
[----:B------:R4:W-:Y:S01]  /*68140*/  STL [R1+0x61e8], R123 ;  /* 0x0061e87b01007387 */ /* 0x0009e20000100800 */
[----:B--2---:R-:W-:Y:S03]  /*68150*/  HMMA.1688.F32.TF32 R20, R12, R136, R248 ;  /* 0x000000880c14723c */ /* 0x004fe600000810f8 */
[----:B------:R2:W-:Y:S04]  /*68160*/  STL [R1+0x61e4], R127 ;  /* 0x0061e47f01007387 */ /* 0x0005e80000100800 */
[----:B------:R2:W-:Y:S04]  /*68170*/  STL [R1+0x61e0], R126 ;  /* 0x0061e07e01007387 */ /* 0x0005e80000100800 */
[----:B------:R-:W2:Y:S04]  /*68180*/  LDL.LU R248, [R1+0x2df0] ;  /* 0x002df00001f87983 */ /* 0x000ea80000300800 */
[----:B------:R-:W2:Y:S04]  /*68190*/  LDL.LU R249, [R1+0x2df4] ;  /* 0x002df40001f97983 */ /* 0x000ea80000300800 */
[----:B------:R-:W2:Y:S04]  /*681a0*/  LDL.LU R250, [R1+0x2df8] ;  /* 0x002df80001fa7983 */ /* 0x000ea80000300800 */
[----:B------:R-:W2:Y:S01]  /*681b0*/  LDL.LU R251, [R1+0x2dfc] ;  /* 0x002dfc0001fb7983 */ /* 0x000ea20000300800 */
[----:B-1----:R-:W-:-:S02]  /*681c0*/  IMAD.MOV.U32 R115, RZ, RZ, R23 ;  /* 0x000000ffff737224 */ /* 0x002fc400078e0017 */
[----:B------:R-:W-:Y:S02]  /*681d0*/  IMAD.MOV.U32 R114, RZ, RZ, R22 ;  /* 0x000000ffff727224 */ /* 0x000fe400078e0016 */
        /* <DEDUP_REMOVED lines=11> */
[----:B------:R-:W-:-:S02]  /*68290*/  IMAD.MOV.U32 R135, RZ, RZ, R23 ;  /* 0x000000ffff877224 */ /* 0x000fc400078e0017 */
        /* <DEDUP_REMOVED lines=14> */
[----:B--2---:R-:W-:Y:S02]  /*68380*/  IMAD.MOV.U32 R127, RZ, RZ, R22 ;  /* 0x000000ffff7f7224 */ /* 0x004fe400078e0016 */
[----:B------:R-:W-:-:S05]  /*68390*/  IMAD.MOV.U32 R126, RZ, RZ, R23 ;  /* 0x000000ffff7e7224 */ /* 0x000fca00078e0017 */
[----:B------:R2:W-:Y:S04]  /*683a0*/  STL [R1+0x621c], R126 ;  /* 0x00621c7e01007387 */ /* 0x0005e80000100800 */
[----:B------:R4:W-:Y:S04]  /*683b0*/  STL [R1+0x6218], R127 ;  /* 0x0062187f01007387 */ /* 0x0009e80000100800 */
[----:B------:R4:W-:Y:S01]  /*683c0*/  STL [R1+0x6214], R123 ;  /* 0x0062147b01007387 */ /* 0x0009e20000100800 */
[----:B------:R-:W-:Y:S03]  /*683d0*/  HMMA.1688.F32.TF32 R20, R12, R124, R248 ;  /* 0x0000007c0c14723c */ /* 0x000fe600000810f8 */
[----:B------:R4:W-:Y:S04]  /*683e0*/  STL [R1+0x6210], R122 ;  /* 0x0062107a01007387 */ /* 0x0009e80000100800 */
[----:B------:R-:W4:Y:S04]  /*683f0*/  LDL.LU R248, [R1+0x2340] ;  /* 0x0023400001f87983 */ /* 0x000f280000300800 */
[----:B------:R-:W4:Y:S04]  /*68400*/  LDL.LU R249, [R1+0x2344] ;  /* 0x0023440001f97983 */ /* 0x000f280000300800 */
[----:B------:R-:W4:Y:S04]  /*68410*/  LDL.LU R250, [R1+0x2348] ;  /* 0x0023480001fa7983 */ /* 0x000f280000300800 */
[----:B------:R-:W4:Y:S05]  /*68420*/  LDL.LU R251, [R1+0x234c] ;  /* 0x00234c0001fb7983 */ /* 0x000f2a0000300800 */
[----:B-1----:R-:W-:-:S02]  /*68430*/  IMAD.MOV.U32 R115, RZ, RZ, R20 ;  /* 0x000000ffff737224 */ /* 0x002fc400078e0014 */
[----:B------:R-:W-:Y:S02]  /*68440*/  IMAD.MOV.U32 R114, RZ, RZ, R21 ;  /* 0x000000ffff727224 */ /* 0x000fe400078e0015 */
[----:B------:R-:W-:Y:S02]  /*68450*/  IMAD.MOV.U32 R118, RZ, RZ, R22 ;  /* 0x000000ffff767224 */ /* 0x000fe400078e0016 */
[----:B------:R-:W-:-:S05]  /*68460*/  IMAD.MOV.U32 R119, RZ, RZ, R23 ;  /* 0x000000ffff777224 */ /* 0x000fca00078e0017 */
[----:B------:R-:W-:Y:S04]  /*68470*/  STL [R1+0x622c], R119 ;  /* 0x00622c7701007387 */ /* 0x000fe80000100800 */
[----:B------:R-:W-:Y:S04]  /*68480*/  STL [R1+0x6228], R118 ;  /* 0x0062287601007387 */ /* 0x000fe80000100800 */
[----:B------:R-:W-:Y:S04]  /*68490*/  STL [R1+0x6224], R114 ;  /* 0x0062247201007387 */ /* 0x000fe80000100800 */
[----:B------:R-:W-:Y:S01]  /*684a0*/  STL [R1+0x6220], R115 ;  /* 0x0062207301007387 */ /* 0x000fe20000100800 */
        /* <DEDUP_REMOVED lines=13> */
[----:B---3--:R-:W-:Y:S03]  /*68580*/  HMMA.1688.F32.TF32 R20, R12, R116, R236 ;  /* 0x000000740c14723c */ /* 0x008fe600000810ec */
[----:B------:R-:W3:Y:S04]  /*68590*/  LDL.LU R236, [R1+0x2320] ;  /* 0x0023200001ec7983 */ /* 0x000ee80000300800 */
[----:B------:R-:W3:Y:S04]  /*685a0*/  LDL.LU R237, [R1+0x2324] ;  /* 0x0023240001ed7983 */ /* 0x000ee80000300800 */
[----:B------:R-:W3:Y:S04]  /*685b0*/  LDL.LU R238, [R1+0x2328] ;  /* 0x0023280001ee7983 */ /* 0x000ee80000300800 */
[----:B------:R-:W3:Y:S09]  /*685c0*/  LDL.LU R239, [R1+0x232c] ;  /* 0x00232c0001ef7983 */ /* 0x000ef20000300800 */
[----:B------:R-:W-:Y:S01]  /*685d0*/  IMAD.MOV.U32 R143, RZ, RZ, R23 ;  /* 0x000000ffff8f7224 */ /* 0x000fe200078e0017 */
[----:B------:R-:W-:Y:S01]  /*685e0*/  MOV R142, R22 ;  /* 0x00000016008e7202 */ /* 0x000fe20000000f00 */
[----:B------:R-:W-:-:S02]  /*685f0*/  IMAD.MOV.U32 R139, RZ, RZ, R21 ;  /* 0x000000ffff8b7224 */ /* 0x000fc400078e0015 */
[----:B------:R-:W-:Y:S01]  /*68600*/  IMAD.MOV.U32 R138, RZ, RZ, R20 ;  /* 0x000000ffff8a7224 */ /* 0x000fe200078e0014 */
[----:B------:R-:W-:Y:S04]  /*68610*/  STL [R1+0x624c], R143 ;  /* 0x00624c8f01007387 */ /* 0x000fe80000100800 */
[----:B------:R-:W-:Y:S04]  /*68620*/  STL [R1+0x6248], R142 ;  /* 0x0062488e01007387 */ /* 0x000fe80000100800 */
[----:B------:R-:W-:Y:S04]  /*68630*/  STL [R1+0x6244], R139 ;  /* 0x0062448b01007387 */ /* 0x000fe80000100800 */
[----:B------:R-:W-:Y:S04]  /*68640*/  STL [R1+0x6240], R138 ;  /* 0x0062408a01007387 */ /* 0x000fe80000100800 */
        /* <DEDUP_REMOVED lines=9> */
[----:B------:R-:W-:-:S03]  /*686e0*/  LOP3.LUT R51, R0, 0x60, RZ, 0x3c, !PT ;  /* 0x0000006000337812 */ /* 0x000fc600078e3cff */
[----:B------:R-:W3:Y:S01]  /*686f0*/  LDL.LU R233, [R1+0x22f4] ;  /* 0x0022f40001e97983 */ /* 0x000ee20000300800 */
[----:B------:R-:W-:-:S03]  /*68700*/  LOP3.LUT R50, R0, 0x40, RZ, 0x3c, !PT ;  /* 0x0000004000327812 */ /* 0x000fc600078e3cff */
[----:B------:R-:W3:Y:S04]  /*68710*/  LDL.LU R234, [R1+0x22f8] ;  /* 0x0022f80001ea7983 */ /* 0x000ee80000300800 */
[----:B------:R-:W3:Y:S04]  /*68720*/  LDL.LU R235, [R1+0x22fc] ;  /* 0x0022fc0001eb7983 */ /* 0x000ee80000300800 */
[----:B------:R-:W-:Y:S04]  /*68730*/  LDS R16, [R50+UR10+0x4000] ;  /* 0x0040000a32107984 */ /* 0x000fe80008000800 */
[----:B------:R-:W-:Y:S04]  /*68740*/  LDS R18, [R50+UR10+0x5000] ;  /* 0x0050000a32127984 */ /* 0x000fe80008000800 */
[----:B------:R-:W-:Y:S04]  /*68750*/  LDS R17, [R51+UR10+0x4000] ;  /* 0x0040000a33117984 */ /* 0x000fe80008000800 */
[----:B------:R-:W1:Y:S01]  /*68760*/  LDS R19, [R51+UR10+0x5000] ;  /* 0x0050000a33137984 */ /* 0x000e620008000800 */
[----:B----4-:R-:W-:Y:S03]  /*68770*/  HMMA.1688.F32.TF32 R12, R12, R112, R248 ;  /* 0x000000700c0c723c */ /* 0x010fe600000810f8 */
[----:B------:R-:W4:Y:S04]  /*68780*/  LDL.LU R248, [R1+0x22e0] ;  /* 0x0022e00001f87983 */ /* 0x000f280000300800 */
[----:B------:R-:W4:Y:S04]  /*68790*/  LDL.LU R249, [R1+0x22e4] ;  /* 0x0022e40001f97983 */ /* 0x000f280000300800 */
[----:B------:R-:W4:Y:S04]  /*687a0*/  LDL.LU R250, [R1+0x22e8] ;  /* 0x0022e80001fa7983 */ /* 0x000f280000300800 */
[----:B------:R-:W4:Y:S09]  /*687b0*/  LDL.LU R251, [R1+0x22ec] ;  /* 0x0022ec0001fb7983 */ /* 0x000f320000300800 */
[----:B--2---:R-:W-:-:S02]  /*687c0*/  IMAD.MOV.U32 R126, RZ, RZ, R12 ;  /* 0x000000ffff7e7224 */ /* 0x004fc400078e000c */
[----:B------:R-:W-:Y:S02]  /*687d0*/  IMAD.MOV.U32 R127, RZ, RZ, R13 ;  /* 0x000000ffff7f7224 */ /* 0x000fe400078e000d */
[----:B------:R-:W-:Y:S02]  /*687e0*/  IMAD.MOV.U32 R123, RZ, RZ, R14 ;  /* 0x000000ffff7b7224 */ /* 0x000fe400078e000e */
[----:B------:R-:W-:Y:S02]  /*687f0*/  IMAD.MOV.U32 R122, RZ, RZ, R15 ;  /* 0x000000ffff7a7224 */ /* 0x000fe400078e000f */
[----:B-1----:R-:W-:Y:S01]  /*68800*/  HMMA.1688.F32.TF32 R12, R16, R228, R244 ;  /* 0x000000e4100c723c */ /* 0x002fe200000810f4 */
        /* <DEDUP_REMOVED lines=8> */
[----:B---3--:R-:W-:Y:S01]  /*68890*/  HMMA.1688.F32.TF32 R12, R16, R224, R236 ;  /* 0x000000e0100c723c */ /* 0x008fe200000810ec */
[----:B------:R-:W3:Y:S04]  /*688a0*/  LDL.LU R236, [R1+0x22c0] ;  /* 0x0022c00001ec7983 */ /* 0x000ee80000300800 */
[----:B------:R-:W3:Y:S04]  /*688b0*/  LDL.LU R237, [R1+0x22c4] ;  /* 0x0022c40001ed7983 */ /* 0x000ee80000300800 */
[----:B------:R-:W3:Y:S04]  /*688c0*/  LDL.LU R238, [R1+0x22c8] ;  /* 0x0022c80001ee7983 */ /* 0x000ee80000300800 */
[----:B------:R-:W3:Y:S11]  /*688d0*/  LDL.LU R239, [R1+0x22cc] ;  /* 0x0022cc0001ef7983 */ /* 0x000ef60000300800 */
[----:B------:R-:W-:-:S02]  /*688e0*/  IMAD.MOV.U32 R154, RZ, RZ, R12 ;  /* 0x000000ffff9a7224 */ /* 0x000fc400078e000c */
        /* <DEDUP_REMOVED lines=21> */
[----:B----4-:R-:W-:Y:S01]  /*68a40*/  HMMA.1688.F32.TF32 R12, R16, R208, R248 ;  /* 0x000000d0100c723c */ /* 0x010fe200000810f8 */
[----:B------:R-:W4:Y:S04]  /*68a50*/  LDL.LU R248, [R1+0x22b0] ;  /* 0x0022b00001f87983 */ /* 0x000f280000300800 */
[----:B------:R-:W4:Y:S04]  /*68a60*/  LDL.LU R249, [R1+0x22b4] ;  /* 0x0022b40001f97983 */ /* 0x000f280000300800 */
[----:B------:R-:W4:Y:S04]  /*68a70*/  LDL.LU R250, [R1+0x22b8] ;  /* 0x0022b80001fa7983 */ /* 0x000f280000300800 */
[----:B------:R-:W4:Y:S11]  /*68a80*/  LDL.LU R251, [R1+0x22bc] ;  /* 0x0022bc0001fb7983 */ /* 0x000f360000300800 */
[----:B------:R-:W-:-:S02]  /*68a90*/  IMAD.MOV.U32 R143, RZ, RZ, R12 ;  /* 0x000000ffff8f7224 */ /* 0x000fc400078e000c */
[----:B------:R-:W-:Y:S02]  /*68aa0*/  IMAD.MOV.U32 R142, RZ, RZ, R13 ;  /* 0x000000ffff8e7224 */ /* 0x000fe400078e000d */
[----:B------:R-:W-:Y:S02]  /*68ab0*/  IMAD.MOV.U32 R139, RZ, RZ, R14 ;  /* 0x000000ffff8b7224 */ /* 0x000fe400078e000e */
[----:B------:R-:W-:Y:S02]  /*68ac0*/  IMAD.MOV.U32 R138, RZ, RZ, R15 ;  /* 0x000000ffff8a7224 */ /* 0x000fe400078e000f */
[----:B--2---:R-:W-:Y:S01]  /*68ad0*/  HMMA.1688.F32.TF32 R12, R16, R204, R244 ;  /* 0x000000cc100c723c */ /* 0x004fe200000810f4 */
[----:B------:R-:W2:Y:S04]  /*68ae0*/  LDL.LU R244, [R1+0x22a0] ;  /* 0x0022a00001f47983 */ /* 0x000ea80000300800 */
[----:B------:R-:W2:Y:S04]  /*68af0*/  LDL.LU R245, [R1+0x22a4] ;  /* 0x0022a40001f57983 */ /* 0x000ea80000300800 */
[----:B------:R-:W2:Y:S04]  /*68b00*/  LDL.LU R246, [R1+0x22a8] ;  /* 0x0022a80001f67983 */ /* 0x000ea80000300800 */
[----:B------:R-:W2:Y:S04]  /*68b10*/  LDL.LU R247, [R1+0x22ac] ;  /* 0x0022ac0001f77983 */ /* 0x000ea80000300800 */
[----:B------:R-:W2:Y:S07]  /*68b20*/  LDL.LU R24, [R1+0x2da0] ;  /* 0x002da00001187983 */ /* 0x000eae0000300800 */
[----:B------:R-:W-:Y:S01]  /*68b30*/  IMAD.MOV.U32 R163, RZ, RZ, R12 ;  /* 0x000000ffffa37224 */ /* 0x000fe200078e000c */
[----:B------:R-:W-:Y:S01]  /*68b40*/  MOV R158, R13 ;  /* 0x0000000d009e7202 */ /* 0x000fe20000000f00 */
[----:B------:R-:W-:-:S02]  /*68b50*/  IMAD.MOV.U32 R159, RZ, RZ, R14 ;  /* 0x000000ffff9f7224 */ /* 0x000fc400078e000e */
[----:B------:R-:W-:Y:S02]  /*68b60*/  IMAD.MOV.U32 R155, RZ, RZ, R15 ;  /* 0x000000ffff9b7224 */ /* 0x000fe400078e000f */
[----:B---3--:R-:W-:-:S15]  /*68b70*/  HMMA.1688.F32.TF32 R12, R16, R200, R236 ;  /* 0x000000c8100c723c */ /* 0x008fde00000810ec */
[----:B------:R-:W-:-:S08]  /*68b80*/  NOP ;  /* 0x0000000000007918 */ /* 0x000fd00000000000 */
[----:B------:R-:W-:Y:S04]  /*68b90*/  STL.64 [R1], R12 ;  /* 0x0000000c01007387 */ /* 0x000fe80000100a00 */
[----:B------:R-:W-:Y:S04]  /*68ba0*/  STL.64 [R1+0x8], R14 ;  /* 0x0000080e01007387 */ /* 0x000fe80000100a00 */
        /* <DEDUP_REMOVED lines=20> */
[----:B------:R-:W-:Y:S04]  /*68cf0*/  STL.64 [R1+0x6438], R200 ;  /* 0x006438c801007387 */ /* 0x000fe80000100a00 */
[----:B------:R-:W-:Y:S01]  /*68d00*/  STL.64 [R1+0x6430], R198 ;  /* 0x006430c601007387 */ /* 0x000fe20000100a00 */
[C---:B----4-:R-:W-:Y:S06]  /*68d10*/  HMMA.1688.F32.TF32 R248, R16.reuse, R196, R248 ;  /* 0x000000c410f8723c */ /* 0x050fec00000810f8 */
[----:B------:R-:W-:Y:S04]  /*68d20*/  STL.64 [R1+0x6428], R196 ;  /* 0x006428c401007387 */ /* 0x000fe80000100a00 */
[----:B------:R-:W-:Y:S04]  /*68d30*/  LDS R13, [R65+UR10+0x4080] ;  /* 0x0040800a410d7984 */ /* 0x000fe80008000800 */
[----:B------:R-:W-:Y:S04]  /*68d40*/  LDS R15, [R65+UR10+0x5080] ;  /* 0x0050800a410f7984 */ /* 0x000fe80008000800 */
[----:B------:R-:W-:Y:S04]  /*68d50*/  LDS R12, [R0+UR10+0x4080] ;  /* 0x0040800a000c7984 */ /* 0x000fe80008000800 */
[----:B------:R-:W1:Y:S01]  /*68d60*/  LDS R14, [R0+UR10+0x5080] ;  /* 0x0050800a000e7984 */ /* 0x000e620008000800 */
[C---:B--2---:R-:W-:Y:S03]  /*68d70*/  HMMA.1688.F32.TF32 R244, R16.reuse, R192, R244 ;  /* 0x000000c010f4723c */ /* 0x044fe600000810f4 */
[----:B------:R-:W-:Y:S04]  /*68d80*/  STL [R1+0x6114], R248 ;  /* 0x006114f801007387 */ /* 0x000fe80000100800 */
[----:B------:R-:W-:Y:S04]  /*68d90*/  STL [R1+0x6110], R249 ;  /* 0x006110f901007387 */ /* 0x000fe80000100800 */
[----:B------:R-:W-:Y:S04]  /*68da0*/  STL [R1+0x610c], R250 ;  /* 0x00610cfa01007387 */ /* 0x000fe80000100800 */
[----:B------:R-:W-:Y:S04]  /*68db0*/  STL [R1+0x6108], R251 ;  /* 0x006108fb01007387 */ /* 0x000fe80000100800 */
[----:B------:R-:W-:Y:S04]  /*68dc0*/  STL.64 [R1+0x6420], R194 ;  /* 0x006420c201007387 */ /* 0x000fe80000100a00 */
[----:B------:R-:W-:Y:S04]  /*68dd0*/  STL.64 [R1+0x6418], R192 ;  /* 0x006418c001007387 */ /* 0x000fe80000100a00 */
[----:B------:R-:W-:Y:S04]  /*68de0*/  STL [R1+0x611c], R244 ;  /* 0x00611cf401007387 */ /* 0x000fe80000100800 */
[----:B------:R-:W-:Y:S04]  /*68df0*/  STL [R1+0x6118], R245 ;  /* 0x006118f501007387 */ /* 0x000fe80000100800 */
[----:B------:R-:W-:Y:S04]  /*68e00*/  STL [R1+0x6104], R246 ;  /* 0x006104f601007387 */ /* 0x000fe80000100800 */
[----:B------:R-:W-:Y:S04]  /*68e10*/  STL [R1+0x6100], R247 ;  /* 0x006100f701007387 */ /* 0x000fe80000100800 */
[----:B------:R-:W-:Y:S04]  /*68e20*/  STL.64 [R1+0x6400], R64 ;  /* 0x0064004001007387 */ /* 0x000fe80000100a00 */
[----:B------:R-:W-:Y:S04]  /*68e30*/  STL.64 [R1+0x6410], R190 ;  /* 0x006410be01007387 */ /* 0x000fe80000100a00 */
[----:B------:R-:W-:Y:S01]  /*68e40*/  STL.64 [R1+0x6408], R188 ;  /* 0x006408bc01007387 */ /* 0x000fe20000100a00 */
[C---:B---3--:R-:W-:Y:S06]  /*68e50*/  HMMA.1688.F32.TF32 R20, R16.reuse, R188, R32 ;  /* 0x000000bc1014723c */ /* 0x048fec0000081020 */
[----:B------:R-:W-:-:S15]  /*68e60*/  HMMA.1688.F32.TF32 R28, R16, R184, R28 ;  /* 0x000000b8101c723c */ /* 0x000fde000008101c */
[----:B------:R-:W-:-:S02]  /*68e70*/  NOP ;  /* 0x0000000000007918 */ /* 0x000fc40000000000 */
[----:B------:R-:W-:Y:S04]  /*68e80*/  STL.64 [R1+0xca0], R20 ;  /* 0x000ca01401007387 */ /* 0x000fe80000100a00 */
[----:B------:R2:W-:Y:S02]  /*68e90*/  STL.64 [R1+0xca8], R22 ;  /* 0x000ca81601007387 */ /* 0x0005e40000100a00 */
[----:B--2---:R-:W-:-:S15]  /*68ea0*/  HMMA.1688.F32.TF32 R20, R16, R180, R24 ;  /* 0x000000b41014723c */ /* 0x004fde0000081018 */
[----:B------:R-:W-:-:S08]  /*68eb0*/  NOP ;  /* 0x0000000000007918 */ /* 0x000fd00000000000 */
[----:B------:R-:W-:Y:S01]  /*68ec0*/  STL.64 [R1+0xc80], R20 ;  /* 0x000c801401007387 */ /* 0x000fe20000100a00 */
[----:B------:R-:W-:-:S03]  /*68ed0*/  IMAD.MOV.U32 R244, RZ, RZ, R23 ;  /* 0x000000fffff47224 */ /* 0x000fc600078e0017 */
[----:B------:R-:W-:Y:S04]  /*68ee0*/  STL.64 [R1+0xc90], R28 ;  /* 0x000c901c01007387 */ /* 0x000fe80000100a00 */
[----:B------:R-:W-:Y:S04]  /*68ef0*/  STL.64 [R1+0xc98], R30 ;  /* 0x000c981e01007387 */ /* 0x000fe80000100a00 */
[----:B------:R2:W-:Y:S02]  /*68f00*/  STL [R1+0xc88], R22 ;  /* 0x000c881601007387 */ /* 0x0005e40000100800 */
[----:B--2---:R-:W-:-:S15]  /*68f10*/  HMMA.1688.F32.TF32 R20, R16, R176, R232 ;  /* 0x000000b01014723c */ /* 0x004fde00000810e8 */
[----:B------:R-:W-:-:S09]  /*68f20*/  NOP ;  /* 0x0000000000007918 */ /* 0x000fd20000000000 */
[----:B------:R-:W-:Y:S02]  /*68f30*/  IMAD.MOV.U32 R245, RZ, RZ, R20 ;  /* 0x000000fffff57224 */ /* 0x000fe400078e0014 */
[----:B------:R-:W-:Y:S02]  /*68f40*/  IMAD.MOV.U32 R248, RZ, RZ, R21 ;  /* 0x000000fffff87224 */ /* 0x000fe400078e0015 */
[----:B------:R-:W-:Y:S02]  /*68f50*/  IMAD.MOV.U32 R249, RZ, RZ, R22 ;  /* 0x000000fffff97224 */ /* 0x000fe400078e0016 */
[----:B------:R-:W-:Y:S02]  /*68f60*/  IMAD.MOV.U32 R250, RZ, RZ, R23 ;  /* 0x000000fffffa7224 */ /* 0x000fe400078e0017 */
[----:B------:R-:W-:-:S15]  /*68f70*/  HMMA.1688.F32.TF32 R20, R16, R172, R236 ;  /* 0x000000ac1014723c */ /* 0x000fde00000810ec */
[----:B------:R-:W-:-:S08]  /*68f80*/  NOP ;  /* 0x0000000000007918 */ /* 0x000fd00000000000 */
[----:B------:R2:W-:Y:S04]  /*68f90*/  STL [R1+0xc6c], R23 ;  /* 0x000c6c1701007387 */ /* 0x0005e80000100800 */
        /* <DEDUP_REMOVED lines=19> */
[----:B------:R-:W3:Y:S01]  /*690d0*/  LDL.LU R47, [R1+0x2c8c] ;  /* 0x002c8c00012f7983 */ /* 0x000ee20000300800 */
        /* <DEDUP_REMOVED lines=10> */
[----:B--2---:R-:W4:Y:S04]  /*69180*/  LDL.LU R23, [R1+0x2cbc] ;  /* 0x002cbc0001177983 */ /* 0x004f280000300800 */
        /* <DEDUP_REMOVED lines=52> */
[----:B------:R-:W1:Y:S04]  /*694d0*/  LDL.LU R36, [R1+0x2c70] ;  /* 0x002c700001247983 */ /* 0x000e680000300800 */
[----:B------:R-:W1:Y:S04]  /*694e0*/  LDL.LU R37, [R1+0x2c74] ;  /* 0x002c740001257983 */ /* 0x000e680000300800 */
[----:B------:R-:W1:Y:S04]  /*694f0*/  LDL.LU R38, [R1+0x2c78] ;  /* 0x002c780001267983 */ /* 0x000e680000300800 */
[----:B------:R-:W1:Y:S04]  /*69500*/  LDL.LU R39, [R1+0x2c7c] ;  /* 0x002c7c0001277983 */ /* 0x000e680000300800 */
        /* <DEDUP_REMOVED lines=8> */
[----:B------:R-:W-:Y:S04]  /*69590*/  STL.64 [R1+0x6350], R246 ;  /* 0x006350f601007387 */ /* 0x000fe80000100a00 */
[----:B------:R-:W-:Y:S04]  /*695a0*/  STL.64 [R1+0x6348], R244 ;  /* 0x006348f401007387 */ /* 0x000fe80000100a00 */
[----:B------:R-:W-:Y:S04]  /*695b0*/  STL.64 [R1+0x6340], R250 ;  /* 0x006340fa01007387 */ /* 0x000fe80000100a00 */
[----:B------:R-:W-:Y:S01]  /*695c0*/  STL.64 [R1+0x6338], R248 ;  /* 0x006338f801007387 */ /* 0x000fe20000100a00 */
[C---:B---3--:R-:W-:Y:S06]  /*695d0*/  HMMA.1688.F32.TF32 R44, R16.reuse, R116, R44 ;  /* 0x00000074102c723c */ /* 0x048fec000008102c */
[C---:B--2---:R-:W-:Y:S06]  /*695e0*/  HMMA.1688.F32.TF32 R60, R16.reuse, R8, R60 ;  /* 0x00000008103c723c */ /* 0x044fec000008103c */
[C---:B----4-:R-:W-:Y:S06]  /*695f0*/  HMMA.1688.F32.TF32 R68, R16.reuse, R4, R68 ;  /* 0x000000041044723c */ /* 0x050fec0000081044 */
        /* <DEDUP_REMOVED lines=21> */
[C---:B--2---:R-:W-:Y:S11]  /*69750*/  HMMA.1688.F32.TF32 R60, R16.reuse, R140, R100 ;  /* 0x0000008c103c723c */ /* 0x044ff60000081064 */
[----:B------:R-:W-:Y:S04]  /*69760*/  STL.64 [R1+0x370], R68 ;  /* 0x0003704401007387 */ /* 0x000fe80000100a00 */
[----:B------:R2:W-:Y:S04]  /*69770*/  STL.64 [R1+0x378], R70 ;  /* 0x0003784601007387 */ /* 0x0005e80000100a00 */
[----:B------:R-:W-:Y:S04]  /*69780*/  STL.64 [R1+0x150], R64 ;  /* 0x0001504001007387 */ /* 0x000fe80000100a00 */
[----:B------:R3:W-:Y:S01]  /*69790*/  STL.64 [R1+0x158], R66 ;  /* 0x0001584201007387 */ /* 0x0007e20000100a00 */
[C---:B--2---:R-:W-:Y:S03]  /*697a0*/  HMMA.1688.F32.TF32 R68, R16.reuse, R136, R104 ;  /* 0x000000881044723c */ /* 0x044fe60000081068 */
[----:B------:R-:W-:Y:S03]  /*697b0*/  STL.64 [R1+0x140], R60 ;  /* 0x0001403c01007387 */ /* 0x000fe60000100a00 */
[C---:B---3--:R-:W-:Y:S01]  /*697c0*/  HMMA.1688.F32.TF32 R64, R16.reuse, R132, R108 ;  /* 0x000000841040723c */ /* 0x048fe2000008106c */
[----:B------:R2:W-:Y:S05]  /*697d0*/  STL.64 [R1+0x148], R62 ;  /* 0x0001483e01007387 */ /* 0x0005ea0000100a00 */
[C---:B--2---:R-:W-:Y:S06]  /*697e0*/  HMMA.1688.F32.TF32 R60, R16.reuse, R128, R20 ;  /* 0x00000080103c723c */ /* 0x044fec0000081014 */
[C---:B------:R-:W-:Y:S05]  /*697f0*/  HMMA.1688.F32.TF32 R20, R16.reuse, R124, R56 ;  /* 0x0000007c1014723c */ /* 0x040fea0000081038 */
        /* <DEDUP_REMOVED lines=8> */
[----:B------:R2:W-:Y:S02]  /*69880*/  STL.64 [R1+0x108], R22 ;  /* 0x0001081601007387 */ /* 0x0005e40000100a00 */
[----:B--2---:R-:W-:Y:S02]  /*69890*/  HMMA.1688.F32.TF32 R20, R16, R112, R40 ;  /* 0x000000701014723c */ /* 0x004fe40000081028 */
[----:B------:R-:W-:Y:S04]  /*698a0*/  STL.64 [R1+0xf0], R52 ;  /* 0x0000f03401007387 */ /* 0x000fe80000100a00 */
[----:B------:R-:W-:Y:S01]  /*698b0*/  STL.64 [R1+0xf8], R54 ;  /* 0x0000f83601007387 */ /* 0x000fe20000100a00 */
[C---:B-1----:R-:W-:Y:S03]  /*698c0*/  HMMA.1688.F32.TF32 R36, R12.reuse, R228, R36 ;  /* 0x000000e40c24723c */ /* 0x042fe60000081024 */
[----:B------:R-:W-:Y:S03]  /*698d0*/  STL.64 [R1+0xe0], R44 ;  /* 0x0000e02c01007387 */ /* 0x000fe60000100a00 */
[C---:B------:R-:W-:Y:S01]  /*698e0*/  HMMA.1688.F32.TF32 R32, R12.reuse, R224, R32 ;  /* 0x000000e00c20723c */ /* 0x040fe20000081020 */
[----:B------:R-:W-:Y:S04]  /*698f0*/  STL.64 [R1+0xe8], R46 ;  /* 0x0000e82e01007387 */ /* 0x000fe80000100a00 */
[----:B------:R-:W-:Y:S04]  /*69900*/  LDS R16, [R50+UR10+0x4080] ;  /* 0x0040800a32107984 */ /* 0x000fe80008000800 */
[----:B------:R-:W-:Y:S04]  /*69910*/  LDS R18, [R50+UR10+0x5080] ;  /* 0x0050800a32127984 */ /* 0x000fe80008000800 */
[----:B------:R-:W-:Y:S04]  /*69920*/  STL.64 [R1+0xd0], R20 ;  /* 0x0000d01401007387 */ /* 0x000fe80000100a00 */
[----:B------:R1:W-:Y:S04]  /*69930*/  STL.64 [R1+0xd8], R22 ;  /* 0x0000d81601007387 */ /* 0x0003e80000100a00 */
[----:B------:R-:W-:Y:S04]  /*69940*/  LDS R17, [R51+UR10+0x4080] ;  /* 0x0040800a33117984 */ /* 0x000fe80008000800 */
[----:B------:R-:W2:Y:S01]  /*69950*/  LDS R19, [R51+UR10+0x5080] ;  /* 0x0050800a33137984 */ /* 0x000ea20008000800 */
[C---:B-1----:R-:W-:Y:S03]  /*69960*/  HMMA.1688.F32.TF32 R20, R12.reuse, R220, R28 ;  /* 0x000000dc0c14723c */ /* 0x042fe6000008101c */
[----:B------:R-:W-:Y:S04]  /*69970*/  STL.64 [R1+0xbe0], R36 ;  /* 0x000be02401007387 */ /* 0x000fe80000100a00 */
[----:B------:R-:W-:Y:S01]  /*69980*/  STL.64 [R1+0xbe8], R38 ;  /* 0x000be82601007387 */ /* 0x000fe20000100a00 */
[C---:B------:R-:W-:Y:S03]  /*69990*/  HMMA.1688.F32.TF32 R28, R12.reuse, R216, R24 ;  /* 0x000000d80c1c723c */ /* 0x040fe60000081018 */
[----:B------:R-:W-:Y:S03]  /*699a0*/  STL.64 [R1+0xbd0], R32 ;  /* 0x000bd02001007387 */ /* 0x000fe60000100a00 */
[C---:B------:R-:W-:Y:S01]  /*699b0*/  HMMA.1688.F32.TF32 R24, R12.reuse, R212, R232 ;  /* 0x000000d40c18723c */ /* 0x040fe200000810e8 */
[----:B------:R-:W-:Y:S08]  /*699c0*/  STL.64 [R1+0xbd8], R34 ;  /* 0x000bd82201007387 */ /* 0x000ff00000100a00 */
[----:B------:R-:W-:Y:S04]  /*699d0*/  STL.64 [R1+0xbc0], R20 ;  /* 0x000bc01401007387 */ /* 0x000fe80000100a00 */
[----:B------:R1:W-:Y:S02]  /*699e0*/  STL.64 [R1+0xbc8], R22 ;  /* 0x000bc81601007387 */ /* 0x0003e40000100a00 */
[C---:B-1----:R-:W-:Y:S02]  /*699f0*/  HMMA.1688.F32.TF32 R20, R12.reuse, R208, R236 ;  /* 0x000000d00c14723c */ /* 0x042fe400000810ec */
[----:B------:R-:W-:Y:S04]  /*69a00*/  STL.64 [R1+0xbb0], R28 ;  /* 0x000bb01c01007387 */ /* 0x000fe80000100a00 */
[----:B------:R-:W-:Y:S04]  /*69a10*/  STL.64 [R1+0xbb8], R30 ;  /* 0x000bb81e01007387 */ /* 0x000fe80000100a00 */
[----:B------:R-:W3:Y:S04]  /*69a20*/  LDL.LU R232, [R1+0x2240] ;  /* 0x0022400001e87983 */ /* 0x000ee80000300800 */
[----:B------:R1:W-:Y:S04]  /*69a30*/  STL.64 [R1+0xba0], R24 ;  /* 0x000ba01801007387 */ /* 0x0003e80000100a00 */
[----:B------:R4:W-:Y:S05]  /*69a40*/  STL.64 [R1+0xba8], R26 ;  /* 0x000ba81a01007387 */ /* 0x0009ea0000100a00 */
        /* <DEDUP_REMOVED lines=125> */
[----:B---3--:R-:W-:-:S15]  /*6a220*/  HMMA.1688.F32.TF32 R200, R12, R204, R200 ;  /* 0x000000cc0cc8723c */ /* 0x008fde00000810c8 */
[----:B------:R-:W-:-:S08]  /*6a230*/  NOP ;  /* 0x0000000000007918 */ /* 0x000fd00000000000 */
[----:B------:R-:W-:Y:S04]  /*6a240*/  STL.64 [R1+0xb80], R200 ;  /* 0x000b80c801007387 */ /* 0x000fe80000100a00 */
[----:B------:R1:W-:Y:S04]  /*6a250*/  STL.64 [R1+0xb88], R202 ;  /* 0x000b88ca01007387 */ /* 0x0003e80000100a00 */
[----:B-1----:R-:W3:Y:S04]  /*6a260*/  LDL.LU.64 R202, [R1+0x6440] ;  /* 0x0064400001ca7983 */ /* 0x002ee80000300a00 */
[----:B------:R-:W2:Y:S02]  /*6a270*/  LDL.LU.64 R200, [R1+0x6438] ;  /* 0x0064380001c87983 */ /* 0x000ea40000300a00 */
[----:B--2---:R-:W-:-:S15]  /*6a280*/  HMMA.1688.F32.TF32 R196, R12, R200, R196 ;  /* 0x000000c80cc4723c */ /* 0x004fde00000810c4 */
[----:B------:R-:W-:-:S08]  /*6a290*/  NOP ;  /* 0x0000000000007918 */ /* 0x000fd00000000000 */
[----:B------:R-:W-:Y:S04]  /*6a2a0*/  STL.64 [R1+0xb70], R196 ;  /* 0x000b70c401007387 */ /* 0x000fe80000100a00 */
[----:B------:R1:W-:Y:S04]  /*6a2b0*/  STL.64 [R1+0xb78], R198 ;  /* 0x000b78c601007387 */ /* 0x0003e80000100a00 */
[----:B-1----:R-:W2:Y:S04]  /*6a2c0*/  LDL.LU.64 R198, [R1+0x6430] ;  /* 0x0064300001c67983 */ /* 0x002ea80000300a00 */
[----:B------:R-:W4:Y:S02]  /*6a2d0*/  LDL.LU.64 R196, [R1+0x6428] ;  /* 0x0064280001c47983 */ /* 0x000f240000300a00 */
[----:B----4-:R-:W-:-:S15]  /*6a2e0*/  HMMA.1688.F32.TF32 R192, R12, R196, R192 ;  /* 0x000000c40cc0723c */ /* 0x010fde00000810c0 */
[----:B------:R-:W-:-:S08]  /*6a2f0*/  NOP ;  /* 0x0000000000007918 */ /* 0x000fd00000000000 */
[----:B------:R-:W-:Y:S04]  /*6a300*/  STL.64 [R1+0xb60], R192 ;  /* 0x000b60c001007387 */ /* 0x000fe80000100a00 */
[----:B------:R1:W-:Y:S04]  /*6a310*/  STL.64 [R1+0xb68], R194 ;  /* 0x000b68c201007387 */ /* 0x0003e80000100a00 */
[----:B-1----:R-:W4:Y:S04]  /*6a320*/  LDL.LU.64 R194, [R1+0x6420] ;  /* 0x0064200001c27983 */ /* 0x002f280000300a00 */
[----:B------:R-:W3:Y:S02]  /*6a330*/  LDL.LU.64 R192, [R1+0x6418] ;  /* 0x0064180001c07983 */ /* 0x000ee40000300a00 */
[----:B---3--:R-:W-:-:S15]  /*6a340*/  HMMA.1688.F32.TF32 R188, R12, R192, R188 ;  /* 0x000000c00cbc723c */ /* 0x008fde00000810bc */
[----:B------:R-:W-:-:S08]  /*6a350*/  NOP ;  /* 0x0000000000007918 */ /* 0x000fd00000000000 */
[----:B------:R-:W-:Y:S04]  /*6a360*/  STL.64 [R1+0xb50], R188 ;  /* 0x000b50bc01007387 */ /* 0x000fe80000100a00 */
[----:B------:R1:W-:Y:S04]  /*6a370*/  STL.64 [R1+0xb58], R190 ;  /* 0x000b58be01007387 */ /* 0x0003e80000100a00 */
[----:B-1----:R-:W3:Y:S04]  /*6a380*/  LDL.LU.64 R190, [R1+0x6410] ;  /* 0x0064100001be7983 */ /* 0x002ee80000300a00 */
[----:B------:R-:W2:Y:S01]  /*6a390*/  LDL.LU.64 R188, [R1+0x6408] ;  /* 0x0064080001bc7983 */ /* 0x000ea20000300a00 */
[C---:B------:R-:W-:Y:S06]  /*6a3a0*/  HMMA.1688.F32.TF32 R248, R12.reuse, R184, R248 ;  /* 0x000000b80cf8723c */ /* 0x040fec00000810f8 */
[C---:B------:R-:W-:Y:S06]  /*6a3b0*/  HMMA.1688.F32.TF32 R68, R12.reuse, R8, R68 ;  /* 0x000000080c44723c */ /* 0x040fec0000081044 */
[C---:B------:R-:W-:Y:S06]  /*6a3c0*/  HMMA.1688.F32.TF32 R20, R12.reuse, R132, R20 ;  /* 0x000000840c14723c */ /* 0x040fec0000081014 */
[C---:B------:R-:W-:Y:S06]  /*6a3d0*/  HMMA.1688.F32.TF32 R56, R12.reuse, R128, R56 ;  /* 0x000000800c38723c */ /* 0x040fec0000081038 */
[C---:B------:R-:W-:Y:S06]  /*6a3e0*/  HMMA.1688.F32.TF32 R52, R12.reuse, R124, R52 ;  /* 0x0000007c0c34723c */ /* 0x040fec0000081034 */
[C---:B------:R-:W-:Y:S06]  /*6a3f0*/  HMMA.1688.F32.TF32 R40, R12.reuse, R116, R40 ;  /* 0x000000740c28723c */ /* 0x040fec0000081028 */
[----:B------:R-:W-:Y:S06]  /*6a400*/  HMMA.1688.F32.TF32 R36, R12, R112, R36 ;  /* 0x000000700c24723c */ /* 0x000fec0000081024 */
[----:B------:R-:W-:Y:S06]  /*6a410*/  HMMA.1688.F32.TF32 R24, R16, R220, R24 ;  /* 0x000000dc1018723c */ /* 0x000fec0000081018 */
[----:B--2---:R-:W-:-:S15]  /*6a420*/  HMMA.1688.F32.TF32 R64, R12, R188, R64 ;  /* 0x000000bc0c40723c */ /* 0x004fde0000081040 */
[----:B------:R-:W-:-:S08]  /*6a430*/  NOP ;  /* 0x0000000000007918 */ /* 0x000fd00000000000 */
[----:B------:R1:W-:Y:S04]  /*6a440*/  STL.64 [R1+0xb40], R64 ;  /* 0x000b404001007387 */ /* 0x0003e80000100a00 */
[----:B------:R-:W-:Y:S04]  /*6a450*/  STL.64 [R1+0xb48], R66 ;  /* 0x000b484201007387 */ /* 0x000fe80000100a00 */
[----:B-1----:R-:W2:Y:S04]  /*6a460*/  LDL.LU.64 R64, [R1+0x6400] ;  /* 0x0064000001407983 */ /* 0x002ea80000300a00 */
[----:B------:R-:W-:Y:S04]  /*6a470*/  STL.64 [R1+0xb30], R248 ;  /* 0x000b30f801007387 */ /* 0x000fe80000100a00 */
[----:B------:R1:W-:Y:S02]  /*6a480*/  STL.64 [R1+0xb38], R250 ;  /* 0x000b38fa01007387 */ /* 0x0003e40000100a00 */
[C---:B-1----:R-:W-:Y:S06]  /*6a490*/  HMMA.1688.F32.TF32 R248, R12.reuse, R180, R244 ;  /* 0x000000b40cf8723c */ /* 0x042fec00000810f4 */
[C---:B------:R-:W-:Y:S06]  /*6a4a0*/  HMMA.1688.F32.TF32 R244, R12.reuse, R176, R240 ;  /* 0x000000b00cf4723c */ /* 0x040fec00000810f0 */
[C---:B------:R-:W-:Y:S06]  /*6a4b0*/  HMMA.1688.F32.TF32 R240, R12.reuse, R172, R60 ;  /* 0x000000ac0cf0723c */ /* 0x040fec000008103c */
[C---:B------:R-:W-:Y:S05]  /*6a4c0*/  HMMA.1688.F32.TF32 R60, R12.reuse, R4, R72 ;  /* 0x000000040c3c723c */ /* 0x040fea0000081048 */
        /* <DEDUP_REMOVED lines=12> */
[----:B----4-:R-:W-:Y:S01]  /*6a590*/  HMMA.1688.F32.TF32 R60, R12, R160, R84 ;  /* 0x000000a00c3c723c */ /* 0x010fe20000081054 */
[----:B------:R-:W-:Y:S04]  /*6a5a0*/  STL.64 [R1+0xad0], R72 ;  /* 0x000ad04801007387 */ /* 0x000fe80000100a00 */
[----:B------:R1:W-:-:S12]  /*6a5b0*/  STL.64 [R1+0xad8], R74 ;  /* 0x000ad84a01007387 */ /* 0x0003d80000100a00 */
[----:B------:R-:W-:Y:S01]  /*6a5c0*/  STL.64 [R1+0xac0], R68 ;  /* 0x000ac04401007387 */ /* 0x000fe20000100a00 */
[C---:B-1----:R-:W-:Y:S03]  /*6a5d0*/  HMMA.1688.F32.TF32 R72, R12.reuse, R156, R88 ;  /* 0x0000009c0c48723c */ /* 0x042fe60000081058 */
[----:B------:R1:W-:Y:S04]  /*6a5e0*/  STL.64 [R1+0xac8], R70 ;  /* 0x000ac84601007387 */ /* 0x0003e80000100a00 */
[----:B------:R-:W-:Y:S04]  /*6a5f0*/  STL.64 [R1+0xab0], R60 ;  /* 0x000ab03c01007387 */ /* 0x000fe80000100a00 */
[----:B------:R4:W-:Y:S01]  /*6a600*/  STL.64 [R1+0xab8], R62 ;  /* 0x000ab83e01007387 */ /* 0x0009e20000100a00 */
[C---:B-1----:R-:W-:Y:S06]  /*6a610*/  HMMA.1688.F32.TF32 R68, R12.reuse, R152, R92 ;  /* 0x000000980c44723c */ /* 0x042fec000008105c */
[C---:B----4-:R-:W-:Y:S05]  /*6a620*/  HMMA.1688.F32.TF32 R60, R12.reuse, R148, R96 ;  /* 0x000000940c3c723c */ /* 0x050fea0000081060 */
[----:B------:R-:W-:Y:S04]  /*6a630*/  STL.64 [R1+0xaa0], R72 ;  /* 0x000aa04801007387 */ /* 0x000fe80000100a00 */
[----:B------:R1:W-:Y:S08]  /*6a640*/  STL.64 [R1+0xaa8], R74 ;  /* 0x000aa84a01007387 */ /* 0x0003f00000100a00 */
        /* <DEDUP_REMOVED lines=8> */
[----:B------:R-:W-:Y:S08]  /*6a6d0*/  STL.64 [R1+0xa78], R74 ;  /* 0x000a784a01007387 */ /* 0x000ff00000100a00 */
[----:B------:R-:W-:Y:S04]  /*6a6e0*/  STL.64 [R1+0xa60], R68 ;  /* 0x000a604401007387 */ /* 0x000fe80000100a00 */
[----:B------:R-:W-:Y:S04]  /*6a6f0*/  STL.64 [R1+0xa68], R70 ;  /* 0x000a684601007387 */ /* 0x000fe80000100a00 */
[----:B------:R-:W-:Y:S04]  /*6a700*/  STL.64 [R1+0xa50], R60 ;  /* 0x000a503c01007387 */ /* 0x000fe80000100a00 */
[----:B------:R-:W-:Y:S04]  /*6a710*/  STL.64 [R1+0xa58], R62 ;  /* 0x000a583e01007387 */ /* 0x000fe80000100a00 */
[----:B------:R-:W-:Y:S04]  /*6a720*/  STL.64 [R1+0xa40], R20 ;  /* 0x000a401401007387 */ /* 0x000fe80000100a00 */
[----:B------:R1:W-:Y:S02]  /*6a730*/  STL.64 [R1+0xa48], R22 ;  /* 0x000a481601007387 */ /* 0x0003e40000100a00 */
[----:B-1----:R-:W-:Y:S02]  /*6a740*/  HMMA.1688.F32.TF32 R20, R12, R120, R44 ;  /* 0x000000780c14723c */ /* 0x002fe4000008102c */
[----:B------:R-:W-:Y:S04]  /*6a750*/  STL.64 [R1+0xa30], R56 ;  /* 0x000a303801007387 */ /* 0x000fe80000100a00 */
[----:B------:R-:W-:Y:S04]  /*6a760*/  STL.64 [R1+0xa38], R58 ;  /* 0x000a383a01007387 */ /* 0x000fe80000100a00 */
[----:B------:R-:W-:Y:S04]  /*6a770*/  STL.64 [R1+0xa20], R52 ;  /* 0x000a203401007387 */ /* 0x000fe80000100a00 */
[----:B------:R-:W-:Y:S01]  /*6a780*/  STL.64 [R1+0xa28], R54 ;  /* 0x000a283601007387 */ /* 0x000fe20000100a00 */
[C---:B------:R-:W-:Y:S08]  /*6a790*/  HMMA.1688.F32.TF32 R12, R16.reuse, R224, R28 ;  /* 0x000000e0100c723c */ /* 0x040ff0000008101c */
        /* <DEDUP_REMOVED lines=8> */
[----:B------:R1:W-:Y:S04]  /*6a820*/  STL.64 [R1+0x358], R22 ;  /* 0x0003581601007387 */ /* 0x0003e80000100a00 */
[----:B------:R-:W-:Y:S04]  /*6a830*/  STL.64 [R1+0x340], R12 ;  /* 0x0003400c01007387 */ /* 0x000fe80000100a00 */
[----:B------:R4:W-:Y:S01]  /*6a840*/  STL.64 [R1+0x348], R14 ;  /* 0x0003480e01007387 */ /* 0x0009e20000100a00 */
[C---:B-1----:R-:W-:Y:S06]  /*6a850*/  HMMA.1688.F32.TF32 R20, R16.reuse, R216, R232 ;  /* 0x000000d81014723c */ /* 0x042fec00000810e8 */
[C---:B----4-:R-:W-:Y:S01]  /*6a860*/  HMMA.1688.F32.TF32 R12, R16.reuse, R212, R236 ;  /* 0x000000d4100c723c */ /* 0x050fe200000810ec */
[----:B------:R1:W-:Y:S04]  /*6a870*/  STL.64 [R1+0x330], R24 ;  /* 0x0003301801007387 */ /* 0x0003e80000100a00 */
[----:B------:R4:W-:Y:S04]  /*6a880*/  STL.64 [R1+0x338], R26 ;  /* 0x0003381a01007387 */ /* 0x0009e80000100a00 */
[----:B------:R-:W3:Y:S08]  /*6a890*/  LDL.LU R232, [R1+0x2940] ;  /* 0x0029400001e87983 */ /* 0x000ef00000300800 */
        /* <DEDUP_REMOVED lines=113> */
[C---:B---3--:R-:W-:Y:S06]  /*6afb0*/  HMMA.1688.F32.TF32 R240, R16.reuse, R196, R240 ;  /* 0x000000c410f0723c */ /* 0x048fec00000810f0 */
[C---:B------:R-:W-:Y:S06]  /*6afc0*/  HMMA.1688.F32.TF32 R12, R16.reuse, R208, R12 ;  /* 0x000000d0100c723c */ /* 0x040fec000008100c */
[----:B------:R-:W-:-:S15]  /*6afd0*/  HMMA.1688.F32.TF32 R248, R16, R204, R248 ;  /* 0x000000cc10f8723c */ /* 0x000fde00000810f8 */
[----:B------:R-:W-:-:S02]  /*6afe0*/  NOP ;  /* 0x0000000000007918 */ /* 0x000fc40000000000 */
[----:B------:R-:W-:Y:S04]  /*6aff0*/  STL.64 [R1+0x300], R12 ;  /* 0x0003000c01007387 */ /* 0x000fe80000100a00 */
[----:B------:R1:W-:Y:S02]  /*6b000*/  STL.64 [R1+0x308], R14 ;  /* 0x0003080e01007387 */ /* 0x0003e40000100a00 */
[C---:B-1----:R-:W-:Y:S02]  /*6b010*/  HMMA.1688.F32.TF32 R12, R16.reuse, R200, R244 ;  /* 0x000000c8100c723c */ /* 0x042fe400000810f4 */
[----:B------:R-:W-:Y:S04]  /*6b020*/  STL.64 [R1+0x2f0], R248 ;  /* 0x0002f0f801007387 */ /* 0x000fe80000100a00 */
[----:B------:R-:W-:Y:S01]  /*6b030*/  STL.64 [R1+0x2f8], R250 ;  /* 0x0002f8fa01007387 */ /* 0x000fe20000100a00 */
[----:B------:R-:W-:-:S15]  /*6b040*/  HMMA.1688.F32.TF32 R68, R16, R188, R68 ;  /* 0x000000bc1044723c */ /* 0x000fde0000081044 */
[----:B------:R-:W-:-:S01]  /*6b050*/  NOP ;  /* 0x0000000000007918 */ /* 0x000fc20000000000 */
[----:B------:R-:W-:Y:S04]  /*6b060*/  STL.64 [R1+0x2e0], R12 ;  /* 0x0002e00c01007387 */ /* 0x000fe80000100a00 */
[----:B------:R-:W-:Y:S04]  /*6b070*/  STL.64 [R1+0x2e8], R14 ;  /* 0x0002e80e01007387 */ /* 0x000fe80000100a00 */
[----:B------:R-:W-:Y:S04]  /*6b080*/  STL.64 [R1+0x2d0], R240 ;  /* 0x0002d0f001007387 */ /* 0x000fe80000100a00 */
[----:B------:R-:W-:Y:S04]  /*6b090*/  STL.64 [R1+0x2d8], R242 ;  /* 0x0002d8f201007387 */ /* 0x000fe80000100a00 */
[----:B------:R-:W-:Y:S04]  /*6b0a0*/  STL.64 [R1+0x2c0], R60 ;  /* 0x0002c03c01007387 */ /* 0x000fe80000100a00 */
[----:B------:R1:W-:Y:S01]  /*6b0b0*/  STL.64 [R1+0x2c8], R62 ;  /* 0x0002c83e01007387 */ /* 0x0003e20000100a00 */
[C---:B------:R-:W-:Y:S03]  /*6b0c0*/  HMMA.1688.F32.TF32 R56, R16.reuse, R148, R56 ;  /* 0x000000941038723c */ /* 0x040fe60000081038 */
[----:B------:R-:W-:Y:S03]  /*6b0d0*/  LDS R12, [R0+UR10+0x4100] ;  /* 0x0041000a000c7984 */ /* 0x000fe60008000800 */
[C---:B------:R-:W-:Y:S01]  /*6b0e0*/  HMMA.1688.F32.TF32 R40, R16.reuse, R136, R40 ;  /* 0x000000881028723c */ /* 0x040fe20000081028 */
[----:B------:R-:W-:Y:S04]  /*6b0f0*/  LDS R14, [R0+UR10+0x5100] ;  /* 0x0051000a000e7984 */ /* 0x000fe80008000800 */
[----:B------:R-:W-:Y:S01]  /*6b100*/  LDS R13, [R65+UR10+0x4100] ;  /* 0x0041000a410d7984 */ /* 0x000fe20008000800 */
[C---:B-1----:R-:W-:Y:S03]  /*6b110*/  HMMA.1688.F32.TF32 R60, R16.reuse, R184, R72 ;  /* 0x000000b8103c723c */ /* 0x042fe60000081048 */
[----:B------:R-:W-:Y:S03]  /*6b120*/  STL.64 [R1+0x9f0], R68 ;  /* 0x0009f04401007387 */ /* 0x000fe60000100a00 */
[C---:B------:R-:W-:Y:S01]  /*6b130*/  HMMA.1688.F32.TF32 R72, R16.reuse, R180, R76 ;  /* 0x000000b41048723c */ /* 0x040fe2000008104c */
[----:B------:R1:W-:Y:S04]  /*6b140*/  STL.64 [R1+0x9f8], R70 ;  /* 0x0009f84601007387 */ /* 0x0003e80000100a00 */
[----:B------:R-:W2:Y:S01]  /*6b150*/  LDS R15, [R65+UR10+0x5100] ;  /* 0x0051000a410f7984 */ /* 0x000ea20008000800 */
[C---:B-1----:R-:W-:Y:S11]  /*6b160*/  HMMA.1688.F32.TF32 R68, R16.reuse, R176, R80 ;  /* 0x000000b01044723c */ /* 0x042ff60000081050 */
[----:B------:R-:W-:Y:S04]  /*6b170*/  STL.64 [R1+0x9e0], R60 ;  /* 0x0009e03c01007387 */ /* 0x000fe80000100a00 */
[----:B------:R1:W-:Y:S02]  /*6b180*/  STL.64 [R1+0x9e8], R62 ;  /* 0x0009e83e01007387 */ /* 0x0003e40000100a00 */
[C---:B-1----:R-:W-:Y:S02]  /*6b190*/  HMMA.1688.F32.TF32 R60, R16.reuse, R172, R84 ;  /* 0x000000ac103c723c */ /* 0x042fe40000081054 */
[----:B------:R-:W-:Y:S04]  /*6b1a0*/  STL.64 [R1+0x9d0], R72 ;  /* 0x0009d04801007387 */ /* 0x000fe80000100a00 */
[----:B------:R1:W-:Y:S04]  /*6b1b0*/  STL.64 [R1+0x9d8], R74 ;  /* 0x0009d84a01007387 */ /* 0x0003e80000100a00 */
[----:B------:R-:W-:Y:S04]  /*6b1c0*/  STL.64 [R1+0x9c0], R68 ;  /* 0x0009c04401007387 */ /* 0x000fe80000100a00 */
[----:B------:R3:W-:Y:S01]  /*6b1d0*/  STL.64 [R1+0x9c8], R70 ;  /* 0x0009c84601007387 */ /* 0x0007e20000100a00 */
[C---:B-1----:R-:W-:Y:S08]  /*6b1e0*/  HMMA.1688.F32.TF32 R72, R16.reuse, R8, R88 ;  /* 0x000000081048723c */ /* 0x042ff00000081058 */
[----:B------:R-:W-:Y:S01]  /*6b1f0*/  STL.64 [R1+0x9b0], R60 ;  /* 0x0009b03c01007387 */ /* 0x000fe20000100a00 */
[C---:B---3--:R-:W-:Y:S03]  /*6b200*/  HMMA.1688.F32.TF32 R68, R16.reuse, R4, R92 ;  /* 0x000000041044723c */ /* 0x048fe6000008105c */
[----:B------:R1:W-:Y:S03]  /*6b210*/  STL.64 [R1+0x9b8], R62 ;  /* 0x0009b83e01007387 */ /* 0x0003e60000100a00 */
[C---:B-1----:R-:W-:Y:S08]  /*6b220*/  HMMA.1688.F32.TF32 R60, R16.reuse, R168, R96 ;  /* 0x000000a8103c723c */ /* 0x042ff00000081060 */
[----:B------:R-:W-:Y:S04]  /*6b230*/  STL.64 [R1+0x9a0], R72 ;  /* 0x0009a04801007387 */ /* 0x000fe80000100a00 */
[----:B------:R1:W-:Y:S05]  /*6b240*/  STL.64 [R1+0x9a8], R74 ;  /* 0x0009a84a01007387 */ /* 0x0003ea0000100a00 */
[----:B------:R-:W-:Y:S04]  /*6b250*/  STL.64 [R1+0x990], R68 ;  /* 0x0009904401007387 */ /* 0x000fe80000100a00 */
[----:B------:R3:W-:Y:S01]  /*6b260*/  STL.64 [R1+0x998], R70 ;  /* 0x0009984601007387 */ /* 0x0007e20000100a00 */
[C---:B-1----:R-:W-:Y:S03]  /*6b270*/  HMMA.1688.F32.TF32 R72, R16.reuse, R164, R100 ;  /* 0x000000a41048723c */ /* 0x042fe60000081064 */
[----:B------:R-:W-:Y:S03]  /*6b280*/  STL.64 [R1+0x980], R60 ;  /* 0x0009803c01007387 */ /* 0x000fe60000100a00 */
[C---:B---3--:R-:W-:Y:S01]  /*6b290*/  HMMA.1688.F32.TF32 R68, R16.reuse, R160, R104 ;  /* 0x000000a01044723c */ /* 0x048fe20000081068 */
[----:B------:R1:W-:Y:S05]  /*6b2a0*/  STL.64 [R1+0x988], R62 ;  /* 0x0009883e01007387 */ /* 0x0003ea0000100a00 */
[C---:B-1----:R-:W-:Y:S11]  /*6b2b0*/  HMMA.1688.F32.TF32 R60, R16.reuse, R156, R108 ;  /* 0x0000009c103c723c */ /* 0x042ff6000008106c */
        /* <DEDUP_REMOVED lines=9> */
[C---:B-1----:R-:W-:Y:S02]  /*6b350*/  HMMA.1688.F32.TF32 R20, R16.reuse, R140, R44 ;  /* 0x0000008c1014723c */ /* 0x042fe4000008102c */
[----:B------:R-:W-:Y:S04]  /*6b360*/  STL.64 [R1+0x930], R56 ;  /* 0x0009303801007387 */ /* 0x000fe80000100a00 */
[----:B------:R-:W-:Y:S01]  /*6b370*/  STL.64 [R1+0x938], R58 ;  /* 0x0009383a01007387 */ /* 0x000fe20000100a00 */
[C---:B------:R-:W-:Y:S03]  /*6b380*/  HMMA.1688.F32.TF32 R36, R16.reuse, R132, R36 ;  /* 0x000000841024723c */ /* 0x040fe60000081024 */
        /* <DEDUP_REMOVED lines=13> */
[C---:B-1----:R-:W-:Y:S06]  /*6b460*/  HMMA.1688.F32.TF32 R20, R16.reuse, R116, R232 ;  /* 0x000000741014723c */ /* 0x042fec00000810e8 */
[----:B------:R-:W-:Y:S01]  /*6b470*/  HMMA.1688.F32.TF32 R16, R16, R112, R236 ;  /* 0x000000701010723c */ /* 0x000fe200000810ec */
[----:B------:R-:W-:Y:S04]  /*6b480*/  STL.64 [R1+0x8d0], R28 ;  /* 0x0008d01c01007387 */ /* 0x000fe80000100a00 */
[----:B------:R-:W-:Y:S04]  /*6b490*/  STL.64 [R1+0x8d8], R30 ;  /* 0x0008d81e01007387 */ /* 0x000fe80000100a00 */
[----:B------:R1:W-:Y:S04]  /*6b4a0*/  STL.64 [R1+0x8c0], R24 ;  /* 0x0008c01801007387 */ /* 0x0003e80000100a00 */
[----:B------:R3:W-:Y:S04]  /*6b4b0*/  STL.64 [R1+0x8c8], R26 ;  /* 0x0008c81a01007387 */ /* 0x0007e80000100a00 */
[----:B------:R-:W4:Y:S04]  /*6b4c0*/  LDL.LU R236, [R1+0x2790] ;  /* 0x0027900001ec7983 */ /* 0x000f280000300800 */
[----:B------:R2:W-:Y:S04]  /*6b4d0*/  STL.64 [R1+0x8b0], R20 ;  /* 0x0008b01401007387 */ /* 0x0005e80000100a00 */
[----:B------:R2:W-:Y:S04]  /*6b4e0*/  STL.64 [R1+0x8b8], R22 ;  /* 0x0008b81601007387 */ /* 0x0005e80000100a00 */
[----:B------:R-:W-:Y:S04]  /*6b4f0*/  STL.64 [R1+0x2b0], R16 ;  /* 0x0002b01001007387 */ /* 0x000fe80000100a00 */
[----:B------:R-:W-:Y:S04]  /*6b500*/  STL.64 [R1+0x2b8], R18 ;  /* 0x0002b81201007387 */ /* 0x000fe80000100a00 */
[----:B------:R-:W4:Y:S04]  /*6b510*/  LDL.LU R237, [R1+0x2794] ;  /* 0x0027940001ed7983 */ /* 0x000f280000300800 */
[----:B------:R-:W4:Y:S04]  /*6b520*/  LDL.LU R238, [R1+0x2798] ;  /* 0x0027980001ee7983 */ /* 0x000f280000300800 */
[----:B------:R-:W4:Y:S04]  /*6b530*/  LDL.LU R239, [R1+0x279c] ;  /* 0x00279c0001ef7983 */ /* 0x000f280000300800 */
        /* <DEDUP_REMOVED lines=24> */
[----:B--2---:R-:W2:Y:S04]  /*6b6c0*/  LDL.LU R20, [R1+0x2830] ;  /* 0x0028300001147983 */ /* 0x004ea80000300800 */
        /* <DEDUP_REMOVED lines=76> */
[----:B------:R-:W4:Y:S04]  /*6bb90*/  LDL.LU R48, [R1+0x2930] ;  /* 0x0029300001307983 */ /* 0x000f280000300800 */
[----:B------:R-:W-:Y:S04]  /*6bba0*/  LDS R16, [R50+UR10+0x4100] ;  /* 0x0041000a32107984 */ /* 0x000fe80008000800 */
[----:B------:R1:W-:Y:S04]  /*6bbb0*/  LDS R18, [R50+UR10+0x5100] ;  /* 0x0051000a32127984 */ /* 0x0003e80008000800 */
[----:B------:R-:W4:Y:S04]  /*6bbc0*/  LDL.LU R49, [R1+0x2934] ;  /* 0x0029340001317983 */ /* 0x000f280000300800 */
[----:B------:R-:W-:Y:S04]  /*6bbd0*/  LDS R17, [R51+UR10+0x4100] ;  /* 0x0041000a33117984 */ /* 0x000fe80008000800 */
[----:B------:R1:W4:Y:S04]  /*6bbe0*/  LDS R19, [R51+UR10+0x5100] ;  /* 0x0051000a33137984 */ /* 0x0003280008000800 */
[----:B-1----:R-:W4:Y:S04]  /*6bbf0*/  LDL.LU R50, [R1+0x2938] ;  /* 0x0029380001327983 */ /* 0x002f280000300800 */
[----:B------:R-:W4:Y:S01]  /*6bc00*/  LDL.LU R51, [R1+0x293c] ;  /* 0x00293c0001337983 */ /* 0x000f220000300800 */
[C---:B--2---:R-:W-:Y:S06]  /*6bc10*/  HMMA.1688.F32.TF32 R60, R12.reuse, R212, R60 ;  /* 0x000000d40c3c723c */ /* 0x044fec000008103c */
[C---:B---3--:R-:W-:Y:S06]  /*6bc20*/  HMMA.1688.F32.TF32 R244, R12.reuse, R220, R244 ;  /* 0x000000dc0cf4723c */ /* 0x048fec00000810f4 */
[C---:B----4-:R-:W-:Y:S06]  /*6bc30*/  HMMA.1688.F32.TF32 R248, R12.reuse, R224, R248 ;  /* 0x000000e00cf8723c */ /* 0x050fec00000810f8 */
[C---:B------:R-:W-:Y:S06]  /*6bc40*/  HMMA.1688.F32.TF32 R68, R12.reuse, R208, R68 ;  /* 0x000000d00c44723c */ /* 0x040fec0000081044 */
[----:B------:R-:W-:-:S15]  /*6bc50*/  HMMA.1688.F32.TF32 R48, R12, R228, R48 ;  /* 0x000000e40c30723c */ /* 0x000fde0000081030 */
[----:B------:R-:W-:-:S08]  /*6bc60*/  NOP ;  /* 0x0000000000007918 */ /* 0x000fd00000000000 */
        /* <DEDUP_REMOVED lines=12> */
[----:B--2---:R-:W-:Y:S01]  /*6bd30*/  HMMA.1688.F32.TF32 R60, R12, R200, R76 ;  /* 0x000000c80c3c723c */ /* 0x004fe2000008104c */
        /* <DEDUP_REMOVED lines=8> */
[C---:B--2---:R-:W-:Y:S05]  /*6bdc0*/  HMMA.1688.F32.TF32 R60, R12.reuse, R188, R88 ;  /* 0x000000bc0c3c723c */ /* 0x044fea0000081058 */
        /* <DEDUP_REMOVED lines=17> */
[C---:B--2---:R-:W-:Y:S06]  /*6bee0*/  HMMA.1688.F32.TF32 R60, R12.reuse, R4, R20 ;  /* 0x000000040c3c723c */ /* 0x044fec0000081014 */
[C---:B------:R-:W-:Y:S01]  /*6bef0*/  HMMA.1688.F32.TF32 R20, R12.reuse, R168, R56 ;  /* 0x000000a80c14723c */ /* 0x040fe20000081038 */
[----:B------:R-:W-:Y:S04]  /*6bf00*/  STL.64 [R1+0x7c0], R68 ;  /* 0x0007c04401007387 */ /* 0x000fe80000100a00 */
[----:B------:R-:W-:Y:S06]  /*6bf10*/  STL.64 [R1+0x7c8], R70 ;  /* 0x0007c84601007387 */ /* 0x000fec0000100a00 */
[----:B------:R-:W-:Y:S01]  /*6bf20*/  STL.64 [R1+0x7b0], R48 ;  /* 0x0007b03001007387 */ /* 0x000fe20000100a00 */
[C---:B------:R-:W-:Y:S03]  /*6bf30*/  HMMA.1688.F32.TF32 R44, R12.reuse, R160, R44 ;  /* 0x000000a00c2c723c */ /* 0x040fe6000008102c */
        /* <DEDUP_REMOVED lines=10> */
[----:B------:R-:W-:Y:S01]  /*6bfe0*/  STL.64 [R1+0x770], R44 ;  /* 0x0007702c01007387 */ /* 0x000fe20000100a00 */
[C---:B------:R-:W-:Y:S03]  /*6bff0*/  HMMA.1688.F32.TF32 R32, R12.reuse, R148, R32 ;  /* 0x000000940c20723c */ /* 0x040fe60000081020 */
[----:B------:R-:W-:Y:S04]  /*6c000*/  STL.64 [R1+0x778], R46 ;  /* 0x0007782e01007387 */ /* 0x000fe80000100a00 */
        /* <DEDUP_REMOVED lines=11> */
[C---:B-1----:R-:W-:Y:S02]  /*6c0c0*/  HMMA.1688.F32.TF32 R20, R12.reuse, R132, R236 ;  /* 0x000000840c14723c */ /* 0x042fe400000810ec */
        /* <DEDUP_REMOVED lines=10> */
[----:B-1----:R-:W2:Y:S04]  /*6c170*/  LDL.LU R24, [R1+0x26b0] ;  /* 0x0026b00001187983 */ /* 0x002ea80000300800 */
[----:B------:R-:W2:Y:S04]  /*6c180*/  LDL.LU R25, [R1+0x26b4] ;  /* 0x0026b40001197983 */ /* 0x000ea80000300800 */
[----:B---3--:R-:W2:Y:S04]  /*6c190*/  LDL.LU R26, [R1+0x26b8] ;  /* 0x0026b800011a7983 */ /* 0x008ea80000300800 */
[----:B------:R-:W2:Y:S04]  /*6c1a0*/  LDL.LU R27, [R1+0x26bc] ;  /* 0x0026bc00011b7983 */ /* 0x000ea80000300800 */
        /* <DEDUP_REMOVED lines=20> */
[----:B----4-:R-:W4:Y:S04]  /*6c2f0*/  LDL.LU R20, [R1+0x2730] ;  /* 0x0027300001147983 */ /* 0x010f280000300800 */
        /* <DEDUP_REMOVED lines=81> */
[----:B--2---:R-:W-:-:S15]  /*6c810*/  HMMA.1688.F32.TF32 R248, R12, R124, R248 ;  /* 0x0000007c0cf8723c */ /* 0x004fde00000810f8 */
        /* <DEDUP_REMOVED lines=19> */
[----:B-1----:R-:W-:Y:S01]  /*6c950*/  HMMA.1688.F32.TF32 R48, R16, R216, R80 ;  /* 0x000000d81030723c */ /* 0x002fe20000081050 */
[----:B------:R-:W-:Y:S04]  /*6c960*/  STL.64 [R1+0x280], R12 ;  /* 0x0002800c01007387 */ /* 0x000fe80000100a00 */
[----:B------:R1:W-:-:S12]  /*6c970*/  STL.64 [R1+0x288], R14 ;  /* 0x0002880e01007387 */ /* 0x0003d80000100a00 */
        /* <DEDUP_REMOVED lines=24> */
[----:B------:R-:W-:Y:S01]  /*6cb00*/  STL.64 [R1+0x200], R48 ;  /* 0x0002003001007387 */ /* 0x000fe20000100a00 */
[C---:B-1----:R-:W-:Y:S03]  /*6cb10*/  HMMA.1688.F32.TF32 R60, R16.reuse, R184, R20 ;  /* 0x000000b8103c723c */ /* 0x042fe60000081014 */
[----:B------:R1:W-:Y:S03]  /*6cb20*/  STL.64 [R1+0x208], R50 ;  /* 0x0002083201007387 */ /* 0x0003e60000100a00 */
[C---:B------:R-:W-:Y:S01]  /*6cb30*/  HMMA.1688.F32.TF32 R20, R16.reuse, R180, R56 ;  /* 0x000000b41014723c */ /* 0x040fe20000081038 */
[----:B------:R-:W-:Y:S04]  /*6cb40*/  LDS R13, [R65+UR10+0x4180] ;  /* 0x0041800a410d7984 */ /* 0x000fe80008000800 */
[----:B------:R-:W2:Y:S01]  /*6cb50*/  LDS R15, [R65+UR10+0x5180] ;  /* 0x0051800a410f7984 */ /* 0x000ea20008000800 */
[----:B-1----:R-:W-:-:S15]  /*6cb60*/  HMMA.1688.F32.TF32 R48, R16, R188, R108 ;  /* 0x000000bc1030723c */ /* 0x002fde000008106c */
[----:B------:R-:W-:-:S08]  /*6cb70*/  NOP ;  /* 0x0000000000007918 */ /* 0x000fd00000000000 */
        /* <DEDUP_REMOVED lines=139> */
[----:B--2---:R-:W-:Y:S06]  /*6d430*/  HMMA.1688.F32.TF32 R20, R12, R204, R20 ;  /* 0x000000cc0c14723c */ /* 0x004fec0000081014 */
[C---:B----4-:R-:W-:Y:S06]  /*6d440*/  HMMA.1688.F32.TF32 R80, R16.reuse, R116, R80 ;  /* 0x000000741050723c */ /* 0x050fec0000081050 */
[C---:B---3--:R-:W-:Y:S06]  /*6d450*/  HMMA.1688.F32.TF32 R240, R16.reuse, R120, R240 ;  /* 0x0000007810f0723c */ /* 0x048fec00000810f0 */
[C---:B------:R-:W-:Y:S06]  /*6d460*/  HMMA.1688.F32.TF32 R248, R16.reuse, R128, R248 ;  /* 0x0000008010f8723c */ /* 0x040fec00000810f8 */
[C---:B------:R-:W-:Y:S06]  /*6d470*/  HMMA.1688.F32.TF32 R76, R16.reuse, R132, R76 ;  /* 0x00000084104c723c */ /* 0x040fec000008104c */
[C---:B------:R-:W-:Y:S06]  /*6d480*/  HMMA.1688.F32.TF32 R72, R16.reuse, R136, R72 ;  /* 0x000000881048723c */ /* 0x040fec0000081048 */
[C---:B------:R-:W-:Y:S06]  /*6d490*/  HMMA.1688.F32.TF32 R60, R16.reuse, R144, R60 ;  /* 0x00000090103c723c */ /* 0x040fec000008103c */
[C---:B------:R-:W-:Y:S06]  /*6d4a0*/  HMMA.1688.F32.TF32 R48, R16.reuse, R148, R48 ;  /* 0x000000941030723c */ /* 0x040fec0000081030 */
[----:B------:R-:W-:-:S15]  /*6d4b0*/  HMMA.1688.F32.TF32 R68, R16, R140, R68 ;  /* 0x0000008c1044723c */ /* 0x000fde0000081044 */
[----:B------:R-:W-:-:S02]  /*6d4c0*/  NOP ;  /* 0x0000000000007918 */ /* 0x000fc40000000000 */
[----:B------:R-:W-:Y:S01]  /*6d4d0*/  STL.64 [R1+0x5f0], R48 ;  /* 0x0005f03001007387 */ /* 0x000fe20000100a00 */
[C---:B------:R-:W-:Y:S03]  /*6d4e0*/  HMMA.1688.F32.TF32 R244, R16.reuse, R124, R244 ;  /* 0x0000007c10f4723c */ /* 0x040fe600000810f4 */
[----:B------:R1:W-:Y:S03]  /*6d4f0*/  STL.64 [R1+0x5f8], R50 ;  /* 0x0005f83201007387 */ /* 0x0003e60000100a00 */
[----:B------:R-:W-:Y:S01]  /*6d500*/  HMMA.1688.F32.TF32 R16, R16, R112, R84 ;  /* 0x000000701010723c */ /* 0x000fe20000081054 */
[----:B-1----:R-:W2:Y:S04]  /*6d510*/  LDL.LU.64 R50, [R1+0x63f8] ;  /* 0x0063f80001327983 */ /* 0x002ea80000300a00 */
[----:B------:R1:W-:Y:S04]  /*6d520*/  STL.64 [R1+0x5e0], R60 ;  /* 0x0005e03c01007387 */ /* 0x0003e80000100a00 */
[----:B------:R-:W-:Y:S04]  /*6d530*/  STL.64 [R1+0x5e8], R62 ;  /* 0x0005e83e01007387 */ /* 0x000fe80000100a00 */
[----:B-1----:R-:W3:Y:S04]  /*6d540*/  LDL.LU.64 R60, [R1+0x63f0] ;  /* 0x0063f000013c7983 */ /* 0x002ee80000300a00 */
[----:B------:R1:W-:Y:S04]  /*6d550*/  STL.64 [R1+0x5d0], R68 ;  /* 0x0005d04401007387 */ /* 0x0003e80000100a00 */
[----:B------:R-:W-:Y:S01]  /*6d560*/  STL.64 [R1+0x5d8], R70 ;  /* 0x0005d84601007387 */ /* 0x000fe20000100a00 */
[C---:B------:R-:W-:Y:S03]  /*6d570*/  HMMA.1688.F32.TF32 R84, R12.reuse, R228, R88 ;  /* 0x000000e40c54723c */ /* 0x040fe60000081058 */
[----:B------:R-:W-:Y:S04]  /*6d580*/  LDS R71, [R65+UR10+0x5200] ;  /* 0x0052000a41477984 */ /* 0x000fe80008000800 */
[----:B-1----:R-:W4:Y:S04]  /*6d590*/  LDL.LU.64 R68, [R1+0x63e8] ;  /* 0x0063e80001447983 */ /* 0x002f280000300a00 */
[----:B------:R1:W-:Y:S04]  /*6d5a0*/  STL.64 [R1+0x5c0], R72 ;  /* 0x0005c04801007387 */ /* 0x0003e80000100a00 */
[----:B------:R-:W-:Y:S01]  /*6d5b0*/  STL.64 [R1+0x5c8], R74 ;  /* 0x0005c84a01007387 */ /* 0x000fe20000100a00 */
[C---:B------:R-:W-:Y:S03]  /*6d5c0*/  HMMA.1688.F32.TF32 R36, R12.reuse, R184, R36 ;  /* 0x000000b80c24723c */ /* 0x040fe60000081024 */
[----:B------:R-:W-:Y:S04]  /*6d5d0*/  LDS R70, [R0+UR10+0x5200] ;  /* 0x0052000a00467984 */ /* 0x000fe80008000800 */
[----:B-1----:R-:W3:Y:S04]  /*6d5e0*/  LDL.LU.64 R72, [R1+0x63e0] ;  /* 0x0063e00001487983 */ /* 0x002ee80000300a00 */
[----:B------:R1:W-:Y:S04]  /*6d5f0*/  STL.64 [R1+0x5b0], R76 ;  /* 0x0005b04c01007387 */ /* 0x0003e80000100a00 */
[----:B------:R-:W-:Y:S04]  /*6d600*/  STL.64 [R1+0x5b8], R78 ;  /* 0x0005b84e01007387 */ /* 0x000fe80000100a00 */
[----:B-1----:R-:W3:Y:S04]  /*6d610*/  LDL.LU.64 R76, [R1+0x63d8] ;  /* 0x0063d800014c7983 */ /* 0x002ee80000300a00 */
        /* <DEDUP_REMOVED lines=10> */
[C---:B-1----:R-:W-:Y:S02]  /*6d6c0*/  HMMA.1688.F32.TF32 R16, R12.reuse, R224, R92 ;  /* 0x000000e00c10723c */ /* 0x042fe4000008105c */
[----:B------:R-:W-:Y:S04]  /*6d6d0*/  STL.64 [R1+0x560], R84 ;  /* 0x0005605401007387 */ /* 0x000fe80000100a00 */
[----:B------:R1:W-:Y:S01]  /*6d6e0*/  STL.64 [R1+0x568], R86 ;  /* 0x0005685601007387 */ /* 0x0003e20000100a00 */
[C---:B------:R-:W-:Y:S06]  /*6d6f0*/  HMMA.1688.F32.TF32 R80, R12.reuse, R220, R96 ;  /* 0x000000dc0c50723c */ /* 0x040fec0000081060 */
[C---:B-1----:R-:W-:Y:S10]  /*6d700*/  HMMA.1688.F32.TF32 R84, R12.reuse, R216, R100 ;  /* 0x000000d80c54723c */ /* 0x042ff40000081064 */
[----:B------:R-:W-:Y:S04]  /*6d710*/  STL.64 [R1+0x550], R16 ;  /* 0x0005501001007387 */ /* 0x000fe80000100a00 */
[----:B------:R1:W-:Y:S02]  /*6d720*/  STL.64 [R1+0x558], R18 ;  /* 0x0005581201007387 */ /* 0x0003e40000100a00 */
[C---:B-1----:R-:W-:Y:S02]  /*6d730*/  HMMA.1688.F32.TF32 R16, R12.reuse, R212, R104 ;  /* 0x000000d40c10723c */ /* 0x042fe40000081068 */
[----:B------:R-:W-:Y:S04]  /*6d740*/  STL.64 [R1+0x540], R80 ;  /* 0x0005405001007387 */ /* 0x000fe80000100a00 */
[----:B------:R1:W-:Y:S04]  /*6d750*/  STL.64 [R1+0x548], R82 ;  /* 0x0005485201007387 */ /* 0x0003e80000100a00 */
[----:B------:R-:W-:Y:S04]  /*6d760*/  STL.64 [R1+0x530], R84 ;  /* 0x0005305401007387 */ /* 0x000fe80000100a00 */
[----:B------:R-:W-:Y:S01]  /*6d770*/  STL.64 [R1+0x538], R86 ;  /* 0x0005385601007387 */ /* 0x000fe20000100a00 */
[C---:B-1----:R-:W-:Y:S08]  /*6d780*/  HMMA.1688.F32.TF32 R80, R12.reuse, R208, R108 ;  /* 0x000000d00c50723c */ /* 0x042ff0000008106c */
[----:B------:R-:W-:Y:S04]  /*6d790*/  STL.64 [R1+0x520], R16 ;  /* 0x0005201001007387 */ /* 0x000fe80000100a00 */
[----:B------:R1:W-:Y:S02]  /*6d7a0*/  STL.64 [R1+0x528], R18 ;  /* 0x0005281201007387 */ /* 0x0003e40000100a00 */
[C---:B-1----:R-:W-:Y:S09]  /*6d7b0*/  HMMA.1688.F32.TF32 R16, R12.reuse, R200, R56 ;  /* 0x000000c80c10723c */ /* 0x042ff20000081038 */
[----:B------:R-:W-:Y:S04]  /*6d7c0*/  STL.64 [R1+0x510], R80 ;  /* 0x0005105001007387 */ /* 0x000fe80000100a00 */
[----:B------:R-:W-:Y:S01]  /*6d7d0*/  STL.64 [R1+0x518], R82 ;  /* 0x0005185201007387 */ /* 0x000fe20000100a00 */
[C---:B------:R-:W-:Y:S03]  /*6d7e0*/  HMMA.1688.F32.TF32 R52, R12.reuse, R196, R52 ;  /* 0x000000c40c34723c */ /* 0x040fe60000081034 */
[----:B------:R-:W-:Y:S04]  /*6d7f0*/  STL.64 [R1+0x500], R20 ;  /* 0x0005001401007387 */ /* 0x000fe80000100a00 */
[----:B------:R1:W-:Y:S04]  /*6d800*/  STL.64 [R1+0x508], R22 ;  /* 0x0005081601007387 */ /* 0x0003e80000100a00 */
[----:B------:R-:W-:Y:S01]  /*6d810*/  STL.64 [R1+0x4f0], R16 ;  /* 0x0004f01001007387 */ /* 0x000fe20000100a00 */
[C---:B-1----:R-:W-:Y:S03]  /*6d820*/  HMMA.1688.F32.TF32 R20, R12.reuse, R192, R44 ;  /* 0x000000c00c14723c */ /* 0x042fe6000008102c */
[----:B------:R1:W-:Y:S03]  /*6d830*/  STL.64 [R1+0x4f8], R18 ;  /* 0x0004f81201007387 */ /* 0x0003e60000100a00 */
[C---:B-1----:R-:W-:Y:S05]  /*6d840*/  HMMA.1688.F32.TF32 R16, R12.reuse, R188, R40 ;  /* 0x000000bc0c10723c */ /* 0x042fea0000081028 */
[----:B------:R-:W-:Y:S04]  /*6d850*/  STL.64 [R1+0x4e0], R52 ;  /* 0x0004e03401007387 */ /* 0x000fe80000100a00 */
[----:B------:R-:W-:Y:S08]  /*6d860*/  STL.64 [R1+0x4e8], R54 ;  /* 0x0004e83601007387 */ /* 0x000ff00000100a00 */
[----:B------:R-:W-:Y:S04]  /*6d870*/  STL.64 [R1+0x4d0], R20 ;  /* 0x0004d01401007387 */ /* 0x000fe80000100a00 */
[----:B------:R1:W-:Y:S04]  /*6d880*/  STL.64 [R1+0x4d8], R22 ;  /* 0x0004d81601007387 */ /* 0x0003e80000100a00 */
[----:B------:R-:W-:Y:S01]  /*6d890*/  STL.64 [R1+0x4c0], R16 ;  /* 0x0004c01001007387 */ /* 0x000fe20000100a00 */
[C---:B-1----:R-:W-:Y:S03]  /*6d8a0*/  HMMA.1688.F32.TF32 R20, R12.reuse, R180, R32 ;  /* 0x000000b40c14723c */ /* 0x042fe60000081020 */
[----:B------:R1:W-:Y:S03]  /*6d8b0*/  STL.64 [R1+0x4c8], R18 ;  /* 0x0004c81201007387 */ /* 0x0003e60000100a00 */
[C---:B-1----:R-:W-:Y:S01]  /*6d8c0*/  HMMA.1688.F32.TF32 R16, R12.reuse, R176, R28 ;  /* 0x000000b00c10723c */ /* 0x042fe2000008101c */
[----:B------:R-:W-:Y:S04]  /*6d8d0*/  STL.64 [R1+0x4b0], R36 ;  /* 0x0004b02401007387 */ /* 0x000fe80000100a00 */
[----:B------:R-:W-:Y:S01]  /*6d8e0*/  STL.64 [R1+0x4b8], R38 ;  /* 0x0004b82601007387 */ /* 0x000fe20000100a00 */
[C---:B------:R-:W-:Y:S11]  /*6d8f0*/  HMMA.1688.F32.TF32 R24, R12.reuse, R172, R24 ;  /* 0x000000ac0c18723c */ /* 0x040ff60000081018 */
[----:B------:R-:W-:Y:S04]  /*6d900*/  STL.64 [R1+0x4a0], R20 ;  /* 0x0004a01401007387 */ /* 0x000fe80000100a00 */
[----:B------:R1:W-:Y:S04]  /*6d910*/  STL.64 [R1+0x4a8], R22 ;  /* 0x0004a81601007387 */ /* 0x0003e80000100a00 */
[----:B------:R-:W-:Y:S01]  /*6d920*/  STL.64 [R1+0x490], R16 ;  /* 0x0004901001007387 */ /* 0x000fe20000100a00 */
[C---:B-1----:R-:W-:Y:S03]  /*6d930*/  HMMA.1688.F32.TF32 R20, R12.reuse, R8, R232 ;  /* 0x000000080c14723c */ /* 0x042fe600000810e8 */
[----:B------:R1:W-:Y:S04]  /*6d940*/  STL.64 [R1+0x498], R18 ;  /* 0x0004981201007387 */ /* 0x0003e80000100a00 */
[----:B--2---:R-:W-:Y:S04]  /*6d950*/  LDS R48, [R50+UR10+0x4180] ;  /* 0x0041800a32307984 */ /* 0x004fe80008000800 */
[----:B------:R-:W-:Y:S01]  /*6d960*/  LDS R49, [R51+UR10+0x4180] ;  /* 0x0041800a33317984 */ /* 0x000fe20008000800 */
[C---:B-1----:R-:W-:Y:S03]  /*6d970*/  HMMA.1688.F32.TF32 R16, R12.reuse, R4, R236 ;  /* 0x000000040c10723c */ /* 0x042fe600000810ec */
[----:B------:R-:W-:Y:S04]  /*6d980*/  STL.64 [R1+0x480], R24 ;  /* 0x0004801801007387 */ /* 0x000fe80000100a00 */
[----:B------:R-:W-:Y:S04]  /*6d990*/  STL.64 [R1+0x488], R26 ;  /* 0x0004881a01007387 */ /* 0x000fe80000100a00 */
[----:B------:R-:W2:Y:S04]  /*6d9a0*/  LDL.LU R28, [R1+0x2090] ;  /* 0x00209000011c7983 */ /* 0x000ea80000300800 */
[----:B------:R-:W-:Y:S04]  /*6d9b0*/  STL.64 [R1+0x470], R20 ;  /* 0x0004701401007387 */ /* 0x000fe80000100a00 */
[----:B------:R-:W-:Y:S04]  /*6d9c0*/  STL.64 [R1+0x478], R22 ;  /* 0x0004781601007387 */ /* 0x000fe80000100a00 */
[----:B------:R-:W-:Y:S04]  /*6d9d0*/  LDS R50, [R50+UR10+0x5180] ;  /* 0x0051800a32327984 */ /* 0x000fe80008000800 */
[----:B------:R1:W-:Y:S04]  /*6d9e0*/  STL.64 [R1+0x460], R16 ;  /* 0x0004601001007387 */ /* 0x0003e80000100a00 */
[----:B------:R4:W-:Y:S04]  /*6d9f0*/  STL.64 [R1+0x468], R18 ;  /* 0x0004681201007387 */ /* 0x0009e80000100a00 */
        /* <DEDUP_REMOVED lines=91> */
[----:B------:R-:W1:Y:S01]  /*6dfb0*/  LDS R51, [R51+UR10+0x5180] ;  /* 0x0051800a33337984 */ /* 0x000e620008000800 */
[----:B--2---:R-:W-:-:S15]  /*6dfc0*/  HMMA.1688.F32.TF32 R232, R12, R168, R232 ;  /* 0x000000a80ce8723c */ /* 0x004fde00000810e8 */
[----:B------:R-:W-:-:S08]  /*6dfd0*/  NOP ;  /* 0x0000000000007918 */ /* 0x000fd00000000000 */
[----:B------:R2:W-:Y:S04]  /*6dfe0*/  STL.64 [R1+0x450], R232 ;  /* 0x000450e801007387 */ /* 0x0005e80000100a00 */
[----:B------:R1:W-:Y:S04]  /*6dff0*/  STL.64 [R1+0x458], R234 ;  /* 0x000458ea01007387 */ /* 0x0003e80000100a00 */
[----:B--2---:R-:W2:Y:S04]  /*6e000*/  LDL.LU R232, [R1+0x2070] ;  /* 0x0020700001e87983 */ /* 0x004ea80000300800 */
[----:B------:R-:W2:Y:S04]  /*6e010*/  LDL.LU R233, [R1+0x2074] ;  /* 0x0020740001e97983 */ /* 0x000ea80000300800 */
[----:B-1----:R-:W2:Y:S04]  /*6e020*/  LDL.LU R234, [R1+0x2078] ;  /* 0x0020780001ea7983 */ /* 0x002ea80000300800 */
[----:B------:R-:W2:Y:S01]  /*6e030*/  LDL.LU R235, [R1+0x207c] ;  /* 0x00207c0001eb7983 */ /* 0x000ea20000300800 */
[C---:B----4-:R-:W-:Y:S06]  /*6e040*/  HMMA.1688.F32.TF32 R80, R12.reuse, R164, R80 ;  /* 0x000000a40c50723c */ /* 0x050fec0000081050 */
[C---:B---3--:R-:W-:Y:S06]  /*6e050*/  HMMA.1688.F32.TF32 R84, R12.reuse, R160, R84 ;  /* 0x000000a00c54723c */ /* 0x048fec0000081054 */
[C---:B------:R-:W-:Y:S06]  /*6e060*/  HMMA.1688.F32.TF32 R88, R12.reuse, R156, R88 ;  /* 0x0000009c0c58723c */ /* 0x040fec0000081058 */
[C---:B------:R-:W-:Y:S06]  /*6e070*/  HMMA.1688.F32.TF32 R92, R12.reuse, R152, R92 ;  /* 0x000000980c5c723c */ /* 0x040fec000008105c */
[C---:B------:R-:W-:Y:S06]  /*6e080*/  HMMA.1688.F32.TF32 R96, R12.reuse, R148, R96 ;  /* 0x000000940c60723c */ /* 0x040fec0000081060 */
[C---:B------:R-:W-:Y:S01]  /*6e090*/  HMMA.1688.F32.TF32 R100, R12.reuse, R144, R100 ;  /* 0x000000900c64723c */ /* 0x040fe20000081064 */
[----:B------:R1:W-:Y:S05]  /*6e0a0*/  STL.64 [R1+0x440], R80 ;  /* 0x0004405001007387 */ /* 0x0003ea0000100a00 */
[C---:B------:R-:W-:Y:S01]  /*6e0b0*/  HMMA.1688.F32.TF32 R104, R12.reuse, R140, R104 ;  /* 0x0000008c0c68723c */ /* 0x040fe20000081068 */
[----:B------:R-:W-:Y:S05]  /*6e0c0*/  STL.64 [R1+0x448], R82 ;  /* 0x0004485201007387 */ /* 0x000fea0000100a00 */
[C---:B------:R-:W-:Y:S01]  /*6e0d0*/  HMMA.1688.F32.TF32 R20, R12.reuse, R136, R20 ;  /* 0x000000880c14723c */ /* 0x040fe20000081014 */
[----:B-1----:R-:W3:Y:S05]  /*6e0e0*/  LDL.LU.64 R80, [R1+0x63d0] ;  /* 0x0063d00001507983 */ /* 0x002eea0000300a00 */
[C---:B------:R-:W-:Y:S01]  /*6e0f0*/  HMMA.1688.F32.TF32 R16, R12.reuse, R132, R16 ;  /* 0x000000840c10723c */ /* 0x040fe20000081010 */
[----:B------:R1:W-:Y:S04]  /*6e100*/  STL.64 [R1+0x430], R84 ;  /* 0x0004305401007387 */ /* 0x0003e80000100a00 */
[----:B------:R-:W-:Y:S04]  /*6e110*/  STL.64 [R1+0x438], R86 ;  /* 0x0004385601007387 */ /* 0x000fe80000100a00 */
[----:B-1----:R-:W4:Y:S04]  /*6e120*/  LDL.LU.64 R84, [R1+0x63c8] ;  /* 0x0063c80001547983 */ /* 0x002f280000300a00 */
        /* <DEDUP_REMOVED lines=17> */
[----:B-1----:R-:W3:Y:S04]  /*6e240*/  LDL.LU.64 R20, [R1+0x6398] ;  /* 0x0063980001147983 */ /* 0x002ee80000300a00 */
        /* <DEDUP_REMOVED lines=10> */
[----:B------:R-:W-:Y:S03]  /*6e2f0*/  HMMA.1688.F32.TF32 R108, R12, R112, R108 ;  /* 0x000000700c6c723c */ /* 0x000fe6000008106c */
[----:B------:R-:W4:Y:S04]  /*6e300*/  LDL.LU R236, [R1+0x2060] ;  /* 0x0020600001ec7983 */ /* 0x000f280000300800 */
[----:B------:R-:W-:Y:S04]  /*6e310*/  STL.64 [R1+0x390], R240 ;  /* 0x000390f001007387 */ /* 0x000fe80000100a00 */
[----:B------:R-:W-:Y:S01]  /*6e320*/  STL.64 [R1+0x398], R242 ;  /* 0x000398f201007387 */ /* 0x000fe20000100a00 */
[C---:B------:R-:W-:Y:S04]  /*6e330*/  HMMA.1688.F32.TF32 R12, R48.reuse, R224, R52 ;  /* 0x000000e0300c723c */ /* 0x040fe80000081034 */
[----:B------:R-:W-:Y:S04]  /*6e340*/  STL.64 [R1+0x380], R16 ;  /* 0x0003801001007387 */ /* 0x000fe80000100a00 */
[----:B------:R1:W-:Y:S04]  /*6e350*/  STL.64 [R1+0x388], R18 ;  /* 0x0003881201007387 */ /* 0x0003e80000100a00 */
[----:B------:R-:W4:Y:S04]  /*6e360*/  LDL.LU R237, [R1+0x2064] ;  /* 0x0020640001ed7983 */ /* 0x000f280000300800 */
[----:B------:R-:W4:Y:S01]  /*6e370*/  LDL.LU R238, [R1+0x2068] ;  /* 0x0020680001ee7983 */ /* 0x000f220000300800 */
[C---:B-1----:R-:W-:Y:S03]  /*6e380*/  HMMA.1688.F32.TF32 R16, R48.reuse, R228, R56 ;  /* 0x000000e43010723c */ /* 0x042fe60000081038 */
[----:B------:R-:W4:Y:S04]  /*6e390*/  LDL.LU R239, [R1+0x206c] ;  /* 0x00206c0001ef7983 */ /* 0x000f280000300800 */
[----:B------:R-:W-:Y:S01]  /*6e3a0*/  STL.64 [R1+0x1e0], R108 ;  /* 0x0001e06c01007387 */ /* 0x000fe20000100a00 */
[----:B------:R-:W-:Y:S03]  /*6e3b0*/  HMMA.1688.F32.TF32 R44, R48, R220, R44 ;  /* 0x000000dc302c723c */ /* 0x000fe6000008102c */
[----:B------:R-:W-:-:S12]  /*6e3c0*/  STL.64 [R1+0x1e8], R110 ;  /* 0x0001e86e01007387 */ /* 0x000fd80000100a00 */
[----:B------:R-:W-:Y:S04]  /*6e3d0*/  STL.64 [R1+0x1d0], R16 ;  /* 0x0001d01001007387 */ /* 0x000fe80000100a00 */
[----:B------:R1:W-:Y:S04]  /*6e3e0*/  STL.64 [R1+0x1d8], R18 ;  /* 0x0001d81201007387 */ /* 0x0003e80000100a00 */
[----:B------:R-:W-:Y:S04]  /*6e3f0*/  STL.64 [R1+0x1c0], R12 ;  /* 0x0001c00c01007387 */ /* 0x000fe80000100a00 */
[----:B------:R2:W-:Y:S01]  /*6e400*/  STL.64 [R1+0x1c8], R14 ;  /* 0x0001c80e01007387 */ /* 0x0005e20000100a00 */
[C---:B-1----:R-:W-:Y:S06]  /*6e410*/  HMMA.1688.F32.TF32 R16, R48.reuse, R216, R40 ;  /* 0x000000d83010723c */ /* 0x042fec0000081028 */
[C---:B--2---:R-:W-:Y:S01]  /*6e420*/  HMMA.1688.F32.TF32 R12, R48.reuse, R212, R36 ;  /* 0x000000d4300c723c */ /* 0x044fe20000081024 */
[----:B------:R-:W-:Y:S04]  /*6e430*/  STL.64 [R1+0x1b0], R44 ;  /* 0x0001b02c01007387 */ /* 0x000fe80000100a00 */
[----:B------:R-:W-:Y:S01]  /*6e440*/  STL.64 [R1+0x1b8], R46 ;  /* 0x0001b82e01007387 */ /* 0x000fe20000100a00 */
[C---:B------:R-:W-:Y:S11]  /*6e450*/  HMMA.1688.F32.TF32 R32, R48.reuse, R208, R32 ;  /* 0x000000d03020723c */ /* 0x040ff60000081020 */
        /* <DEDUP_REMOVED lines=8> */
[----:B-1----:R-:W3:Y:S08]  /*6e4e0*/  LDL.LU R32, [R1+0x2400] ;  /* 0x0024000001207983 */ /* 0x002ef00000300800 */
[----:B------:R-:W-:Y:S04]  /*6e4f0*/  STL.64 [R1+0x170], R16 ;  /* 0x0001701001007387 */ /* 0x000fe80000100a00 */
[----:B------:R-:W-:Y:S04]  /*6e500*/  STL.64 [R1+0x178], R18 ;  /* 0x0001781201007387 */ /* 0x000fe80000100a00 */
[----:B------:R-:W-:Y:S04]  /*6e510*/  STL.64 [R1+0x160], R12 ;  /* 0x0001600c01007387 */ /* 0x000fe80000100a00 */
[----:B------:R1:W-:Y:S04]  /*6e520*/  STL.64 [R1+0x168], R14 ;  /* 0x0001680e01007387 */ /* 0x0003e80000100a00 */
[----:B------:R-:W3:Y:S04]  /*6e530*/  LDL.LU R33, [R1+0x2404] ;  /* 0x0024040001217983 */ /* 0x000ee80000300800 */
[----:B--2---:R-:W3:Y:S04]  /*6e540*/  LDL.LU R34, [R1+0x2408] ;  /* 0x0024080001227983 */ /* 0x004ee80000300800 */
        /* <DEDUP_REMOVED lines=9> */
[----:B-1----:R-:W-:Y:S03]  /*6e5e0*/  HMMA.1688.F32.TF32 R12, R48, R196, R232 ;  /* 0x000000c4300c723c */ /* 0x002fe600000810e8 */
[----:B------:R-:W2:Y:S04]  /*6e5f0*/  LDL.LU R232, [R1+0x23d0] ;  /* 0x0023d00001e87983 */ /* 0x000ea80000300800 */
[----:B------:R-:W2:Y:S04]  /*6e600*/  LDL.LU R233, [R1+0x23d4] ;  /* 0x0023d40001e97983 */ /* 0x000ea80000300800 */
[----:B------:R-:W2:-:S12]  /*6e610*/  LDL.LU R234, [R1+0x23d8] ;  /* 0x0023d80001ea7983 */ /* 0x000e980000300800 */
[----:B------:R-:W-:Y:S04]  /*6e620*/  STL [R1+0x5f70], R12 ;  /* 0x005f700c01007387 */ /* 0x000fe80000100800 */
[----:B------:R-:W-:Y:S04]  /*6e630*/  STL [R1+0x5f6c], R13 ;  /* 0x005f6c0d01007387 */ /* 0x000fe80000100800 */
[----:B------:R-:W-:Y:S04]  /*6e640*/  STL [R1+0x5f68], R14 ;  /* 0x005f680e01007387 */ /* 0x000fe80000100800 */
[----:B------:R-:W-:Y:S01]  /*6e650*/  STL [R1+0x5f64], R15 ;  /* 0x005f640f01007387 */ /* 0x000fe20000100800 */
[----:B------:R-:W-:-:S03]  /*6e660*/  IMAD.MOV.U32 R235, RZ, RZ, R69 ;  /* 0x000000ffffeb7224 */ /* 0x000fc600078e0045 */
[----:B------:R1:W-:Y:S01]  /*6e670*/  LDS R69, [R65+UR10+0x4200] ;  /* 0x0042000a41457984 */ /* 0x0003e20008000800 */
[----:B----4-:R-:W-:Y:S07]  /*6e680*/  HMMA.1688.F32.TF32 R16, R48, R192, R236 ;  /* 0x000000c03010723c */ /* 0x010fee00000810ec */
[----:B------:R-:W-:Y:S02]  /*6e690*/  IMAD.MOV.U32 R238, RZ, RZ, R61 ;  /* 0x000000ffffee7224 */ /* 0x000fe400078e003d */
[----:B------:R-:W-:-:S14]  /*6e6a0*/  IMAD.MOV.U32 R239, RZ, RZ, R60 ;  /* 0x000000ffffef7224 */ /* 0x000fdc00078e003c */
[----:B------:R-:W-:Y:S04]  /*6e6b0*/  STL [R1+0x5f74], R16 ;  /* 0x005f741001007387 */ /* 0x000fe80000100800 */
[----:B------:R-:W-:Y:S04]  /*6e6c0*/  STL [R1+0x5f60], R17 ;  /* 0x005f601101007387 */ /* 0x000fe80000100800 */
[----:B------:R-:W-:Y:S04]  /*6e6d0*/  STL [R1+0x5f5c], R18 ;  /* 0x005f5c1201007387 */ /* 0x000fe80000100800 */
[----:B------:R-:W-:Y:S01]  /*6e6e0*/  STL [R1+0x5f58], R19 ;  /* 0x005f581301007387 */ /* 0x000fe20000100800 */
[----:B------:R-:W-:Y:S01]  /*6e6f0*/  IMAD.MOV.U32 R237, RZ, RZ, R64 ;  /* 0x000000ffffed7224 */ /* 0x000fe200078e0040 */
[C---:B---3--:R-:W-:Y:S06]  /*6e700*/  HMMA.1688.F32.TF32 R52, R48.reuse, R188, R32 ;  /* 0x000000bc3034723c */ /* 0x048fec0000081020 */
[C---:B--2---:R-:W-:Y:S06]  /*6e710*/  HMMA.1688.F32.TF32 R56, R48.reuse, R184, R28 ;  /* 0x000000b83038723c */ /* 0x044fec000008101c */
[C---:B------:R-:W-:Y:S11]  /*6e720*/  HMMA.1688.F32.TF32 R60, R48.reuse, R180, R24 ;  /* 0x000000b4303c723c */ /* 0x040ff60000081018 */
[----:B------:R-:W-:Y:S04]  /*6e730*/  STL [R1+0x5f84], R52 ;  /* 0x005f843401007387 */ /* 0x000fe80000100800 */
[----:B------:R-:W-:Y:S04]  /*6e740*/  STL [R1+0x5f80], R53 ;  /* 0x005f803501007387 */ /* 0x000fe80000100800 */
[----:B------:R-:W-:Y:S04]  /*6e750*/  STL [R1+0x5f7c], R54 ;  /* 0x005f7c3601007387 */ /* 0x000fe80000100800 */
[----:B------:R-:W-:Y:S04]  /*6e760*/  STL [R1+0x5f78], R55 ;  /* 0x005f783701007387 */ /* 0x000fe80000100800 */
[----:B------:R-:W-:Y:S04]  /*6e770*/  STL [R1+0x5f94], R56 ;  /* 0x005f943801007387 */ /* 0x000fe80000100800 */
[----:B------:R-:W-:Y:S04]  /*6e780*/  STL [R1+0x5f90], R57 ;  /* 0x005f903901007387 */ /* 0x000fe80000100800 */
[----:B------:R-:W-:Y:S04]  /*6e790*/  STL [R1+0x5f8c], R58 ;  /* 0x005f8c3a01007387 */ /* 0x000fe80000100800 */
[----:B------:R-:W-:Y:S01]  /*6e7a0*/  STL [R1+0x5f88], R59 ;  /* 0x005f883b01007387 */ /* 0x000fe20000100800 */
[----:B-1----:R-:W-:Y:S03]  /*6e7b0*/  HMMA.1688.F32.TF32 R64, R48, R176, R232 ;  /* 0x000000b03040723c */ /* 0x002fe600000810e8 */
[----:B------:R-:W-:Y:S04]  /*6e7c0*/  STL [R1+0x5fa4], R60 ;  /* 0x005fa43c01007387 */ /* 0x000fe80000100800 */
[----:B------:R-:W-:Y:S04]  /*6e7d0*/  STL [R1+0x5fa0], R61 ;  /* 0x005fa03d01007387 */ /* 0x000fe80000100800 */
[----:B------:R-:W-:Y:S04]  /*6e7e0*/  STL [R1+0x5f9c], R62 ;  /* 0x005f9c3e01007387 */ /* 0x000fe80000100800 */
[----:B------:R-:W-:Y:S04]  /*6e7f0*/  STL [R1+0x5f98], R63 ;  /* 0x005f983f01007387 */ /* 0x000fe80000100800 */
[----:B------:R-:W2:Y:S04]  /*6e800*/  LDL.LU R232, [R1+0x23b0] ;  /* 0x0023b00001e87983 */ /* 0x000ea80000300800 */
[----:B------:R-:W2:Y:S01]  /*6e810*/  LDL.LU R233, [R1+0x23b4] ;  /* 0x0023b40001e97983 */ /* 0x000ea20000300800 */
[----:B------:R-:W-:-:S03]  /*6e820*/  IMAD.MOV.U32 R236, RZ, RZ, R68 ;  /* 0x000000ffffec7224 */ /* 0x000fc600078e0044 */
[----:B------:R-:W-:Y:S04]  /*6e830*/  STL [R1+0x5fb4], R64 ;  /* 0x005fb44001007387 */ /* 0x000fe80000100800 */
[----:B------:R-:W-:Y:S04]  /*6e840*/  STL [R1+0x5fb0], R65 ;  /* 0x005fb04101007387 */ /* 0x000fe80000100800 */
[----:B------:R-:W-:Y:S01]  /*6e850*/  STL [R1+0x5fac], R66 ;  /* 0x005fac4201007387 */ /* 0x000fe20000100800 */
[----:B------:R-:W-:-:S03]  /*6e860*/  IMAD.MOV.U32 R234, RZ, RZ, R21 ;  /* 0x000000ffffea7224 */ /* 0x000fc600078e0015 */
[----:B------:R-:W-:Y:S01]  /*6e870*/  STL [R1+0x5fa8], R67 ;  /* 0x005fa84301007387 */ /* 0x000fe20000100800 */
[----:B------:R-:W-:-:S03]  /*6e880*/  IMAD.MOV.U32 R235, RZ, RZ, R20 ;  /* 0x000000ffffeb7224 */ /* 0x000fc600078e0014 */
[----:B------:R-:W3:Y:S01]  /*6e890*/  LDL.LU R28, [R1+0x23a0] ;  /* 0x0023a000011c7983 */ /* 0x000ee20000300800 */
[C---:B------:R-:W-:Y:S03]  /*6e8a0*/  HMMA.1688.F32.TF32 R20, R48.reuse, R172, R236 ;  /* 0x000000ac3014723c */ /* 0x040fe600000810ec */
        /* <DEDUP_REMOVED lines=23> */
[----:B------:R-:W-:Y:S04]  /*6ea20*/  STL [R1+0x5fc4], R20 ;  /* 0x005fc41401007387 */ /* 0x000fe80000100800 */
[----:B------:R-:W-:Y:S04]  /*6ea30*/  STL [R1+0x5fc0], R21 ;  /* 0x005fc01501007387 */ /* 0x000fe80000100800 */
[----:B------:R-:W-:Y:S04]  /*6ea40*/  STL [R1+0x5fbc], R22 ;  /* 0x005fbc1601007387 */ /* 0x000fe80000100800 */
[----:B------:R-:W-:Y:S04]  /*6ea50*/  STL [R1+0x5fb8], R23 ;  /* 0x005fb81701007387 */ /* 0x000fe80000100800 */
[----:B------:R-:W1:Y:S01]  /*6ea60*/  LDS R68, [R0+UR10+0x4200] ;  /* 0x0042000a00447984 */ /* 0x000e620008000800 */
[C---:B--2---:R-:W-:Y:S03]  /*6ea70*/  HMMA.1688.F32.TF32 R24, R48.reuse, R8, R232 ;  /* 0x000000083018723c */ /* 0x044fe600000810e8 */
[----:B------:R-:W2:Y:S04]  /*6ea80*/  LDL.LU R232, [R1+0x2050] ;  /* 0x0020500001e87983 */ /* 0x000ea80000300800 */
[----:B------:R-:W2:Y:S04]  /*6ea90*/  LDL.LU R233, [R1+0x2054] ;  /* 0x0020540001e97983 */ /* 0x000ea80000300800 */
[----:B------:R-:W2:Y:S04]  /*6eaa0*/  LDL.LU R234, [R1+0x2058] ;  /* 0x0020580001ea7983 */ /* 0x000ea80000300800 */
[----:B------:R-:W2:Y:S01]  /*6eab0*/  LDL.LU R235, [R1+0x205c] ;  /* 0x00205c0001eb7983 */ /* 0x000ea20000300800 */
[C---:B---3--:R-:W-:Y:S07]  /*6eac0*/  HMMA.1688.F32.TF32 R28, R48.reuse, R4, R28 ;  /* 0x00000004301c723c */ /* 0x048fee000008101c */
[----:B------:R-:W-:Y:S04]  /*6ead0*/  STL [R1+0x5fd4], R24 ;  /* 0x005fd41801007387 */ /* 0x000fe80000100800 */
[----:B------:R-:W-:Y:S04]  /*6eae0*/  STL [R1+0x5fd0], R25 ;  /* 0x005fd01901007387 */ /* 0x000fe80000100800 */
[----:B------:R-:W-:Y:S04]  /*6eaf0*/  STL [R1+0x5fcc], R26 ;  /* 0x005fcc1a01007387 */ /* 0x000fe80000100800 */
[----:B------:R-:W-:Y:S01]  /*6eb00*/  STL [R1+0x5fc8], R27 ;  /* 0x005fc81b01007387 */ /* 0x000fe20000100800 */
[C---:B----4-:R-:W-:Y:S03]  /*6eb10*/  HMMA.1688.F32.TF32 R32, R48.reuse, R168, R32 ;  /* 0x000000a83020723c */ /* 0x050fe60000081020 */
[----:B------:R-:W-:Y:S04]  /*6eb20*/  STL [R1+0x5fe4], R28 ;  /* 0x005fe41c01007387 */ /* 0x000fe80000100800 */
[----:B------:R-:W-:Y:S01]  /*6eb30*/  STL [R1+0x5fe0], R29 ;  /* 0x005fe01d01007387 */ /* 0x000fe20000100800 */
[C---:B------:R-:W-:Y:S03]  /*6eb40*/  HMMA.1688.F32.TF32 R36, R48.reuse, R164, R236 ;  /* 0x000000a43024723c */ /* 0x040fe600000810ec */
[----:B------:R-:W-:Y:S04]  /*6eb50*/  STL [R1+0x5fdc], R30 ;  /* 0x005fdc1e01007387 */ /* 0x000fe80000100800 */
[----:B------:R-:W-:Y:S08]  /*6eb60*/  STL [R1+0x5fd8], R31 ;  /* 0x005fd81f01007387 */ /* 0x000ff00000100800 */
[----:B------:R-:W-:Y:S04]  /*6eb70*/  STL.64 [R1+0x5ff0], R34 ;  /* 0x005ff02201007387 */ /* 0x000fe80000100a00 */
[----:B------:R-:W-:Y:S04]  /*6eb80*/  STL.64 [R1+0x5fe8], R32 ;  /* 0x005fe82001007387 */ /* 0x000fe80000100a00 */
[----:B------:R-:W3:Y:S04]  /*6eb90*/  LDL.LU R236, [R1+0x2040] ;  /* 0x0020400001ec7983 */ /* 0x000ee80000300800 */
[----:B------:R-:W3:Y:S04]  /*6eba0*/  LDL.LU R237, [R1+0x2044] ;  /* 0x0020440001ed7983 */ /* 0x000ee80000300800 */
[----:B------:R-:W3:Y:S04]  /*6ebb0*/  LDL.LU R238, [R1+0x2048] ;  /* 0x0020480001ee7983 */ /* 0x000ee80000300800 */
[----:B------:R-:W3:Y:S01]  /*6ebc0*/  LDL.LU R239, [R1+0x204c] ;  /* 0x00204c0001ef7983 */ /* 0x000ee20000300800 */
[C---:B------:R-:W-:Y:S06]  /*6ebd0*/  HMMA.1688.F32.TF32 R40, R48.reuse, R160, R40 ;  /* 0x000000a03028723c */ /* 0x040fec0000081028 */
[C---:B------:R-:W-:Y:S06]  /*6ebe0*/  HMMA.1688.F32.TF32 R44, R48.reuse, R156, R44 ;  /* 0x0000009c302c723c */ /* 0x040fec000008102c */
[C---:B------:R-:W-:Y:S01]  /*6ebf0*/  HMMA.1688.F32.TF32 R12, R48.reuse, R152, R108 ;  /* 0x00000098300c723c */ /* 0x040fe2000008106c */
[----:B------:R-:W-:Y:S04]  /*6ec00*/  STL.64 [R1+0x6000], R38 ;  /* 0x0060002601007387 */ /* 0x000fe80000100a00 */
[----:B------:R-:W-:Y:S06]  /*6ec10*/  STL.64 [R1+0x5ff8], R36 ;  /* 0x005ff82401007387 */ /* 0x000fec0000100a00 */
[----:B------:R-:W-:Y:S04]  /*6ec20*/  STL.64 [R1+0x6010], R42 ;  /* 0x0060102a01007387 */ /* 0x000fe80000100a00 */
[----:B------:R-:W-:Y:S04]  /*6ec30*/  STL.64 [R1+0x6008], R40 ;  /* 0x0060082801007387 */ /* 0x000fe80000100a00 */
[----:B------:R-:W-:Y:S04]  /*6ec40*/  STL.64 [R1+0x6020], R46 ;  /* 0x0060202e01007387 */ /* 0x000fe80000100a00 */
[----:B------:R-:W-:Y:S04]  /*6ec50*/  STL.64 [R1+0x6018], R44 ;  /* 0x0060182c01007387 */ /* 0x000fe80000100a00 */
[----:B------:R-:W4:Y:S04]  /*6ec60*/  LDL.LU R248, [R1+0x2030] ;  /* 0x0020300001f87983 */ /* 0x000f280000300800 */
        /* <DEDUP_REMOVED lines=17> */
[----:B--2---:R-:W-:-:S15]  /*6ed80*/  HMMA.1688.F32.TF32 R12, R48, R148, R232 ;  /* 0x00000094300c723c */ /* 0x004fde00000810e8 */
[----:B------:R-:W-:-:S09]  /*6ed90*/  NOP ;  /* 0x0000000000007918 */ /* 0x000fd20000000000 */
[----:B------:R-:W-:Y:S02]  /*6eda0*/  IMAD.MOV.U32 R54, RZ, RZ, R14 ;  /* 0x000000ffff367224 */ /* 0x000fe400078e000e */
[----:B------:R-:W-:Y:S02]  /*6edb0*/  IMAD.MOV.U32 R55, RZ, RZ, R15 ;  /* 0x000000ffff377224 */ /* 0x000fe400078e000f */
[----:B------:R-:W-:Y:S02]  /*6edc0*/  IMAD.MOV.U32 R52, RZ, RZ, R12 ;  /* 0x000000ffff347224 */ /* 0x000fe400078e000c */
[----:B------:R-:W-:Y:S01]  /*6edd0*/  IMAD.MOV.U32 R53, RZ, RZ, R13 ;  /* 0x000000ffff357224 */ /* 0x000fe200078e000d */
[----:B------:R-:W-:Y:S04]  /*6ede0*/  STL.64 [R1+0x6030], R54 ;  /* 0x0060303601007387 */ /* 0x000fe80000100a00 */
[----:B------:R2:W-:Y:S04]  /*6edf0*/  STL.64 [R1+0x6028], R52 ;  /* 0x0060283401007387 */ /* 0x0005e80000100a00 */
[----:B------:R-:W2:Y:S04]  /*6ee00*/  LDL.LU R232, [R1+0x1ff0] ;  /* 0x001ff00001e87983 */ /* 0x000ea80000300800 */
[----:B------:R-:W2:Y:S04]  /*6ee10*/  LDL.LU R233, [R1+0x1ff4] ;  /* 0x001ff40001e97983 */ /* 0x000ea80000300800 */
[----:B------:R-:W2:Y:S04]  /*6ee20*/  LDL.LU R234, [R1+0x1ff8] ;  /* 0x001ff80001ea7983 */ /* 0x000ea80000300800 */
[----:B------:R-:W2:Y:S01]  /*6ee30*/  LDL.LU R235, [R1+0x1ffc] ;  /* 0x001ffc0001eb7983 */ /* 0x000ea20000300800 */
        /* <DEDUP_REMOVED lines=8> */
[----:B------:R-:W-:Y:S02]  /*6eec0*/  IMAD.MOV.U32 R59, RZ, RZ, R15 ;  /* 0x000000ffff3b7224 */ /* 0x000fe400078e000f */
[----:B----4-:R-:W-:-:S15]  /*6eed0*/  HMMA.1688.F32.TF32 R12, R48, R140, R248 ;  /* 0x0000008c300c723c */ /* 0x010fde00000810f8 */
[----:B------:R-:W-:-:S09]  /*6eee0*/  NOP ;  /* 0x0000000000007918 */ /* 0x000fd20000000000 */
[----:B------:R-:W-:Y:S02]  /*6eef0*/  IMAD.MOV.U32 R60, RZ, RZ, R12 ;  /* 0x000000ffff3c7224 */ /* 0x000fe400078e000c */
[----:B------:R-:W-:Y:S02]  /*6ef00*/  IMAD.MOV.U32 R61, RZ, RZ, R13 ;  /* 0x000000ffff3d7224 */ /* 0x000fe400078e000d */
[----:B------:R-:W-:Y:S02]  /*6ef10*/  IMAD.MOV.U32 R62, RZ, RZ, R14 ;  /* 0x000000ffff3e7224 */ /* 0x000fe400078e000e */
[----:B------:R-:W-:Y:S02]  /*6ef20*/  IMAD.MOV.U32 R63, RZ, RZ, R15 ;  /* 0x000000ffff3f7224 */ /* 0x000fe400078e000f */
[C---:B------:R-:W-:Y:S06]  /*6ef30*/  HMMA.1688.F32.TF32 R12, R48.reuse, R136, R244 ;  /* 0x00000088300c723c */ /* 0x040fec00000810f4 */
[C---:B------:R-:W-:Y:S06]  /*6ef40*/  HMMA.1688.F32.TF32 R24, R48.reuse, R128, R108 ;  /* 0x000000803018723c */ /* 0x040fec000008106c */
[----:B------:R-:W-:Y:S01]  /*6ef50*/  HMMA.1688.F32.TF32 R20, R48, R132, R240 ;  /* 0x000000843014723c */ /* 0x000fe200000810f0 */
[----:B------:R-:W-:Y:S04]  /*6ef60*/  STL.64 [R1+0x6040], R58 ;  /* 0x0060403a01007387 */ /* 0x000fe80000100a00 */
[----:B------:R-:W-:Y:S07]  /*6ef70*/  STL.64 [R1+0x6038], R56 ;  /* 0x0060383801007387 */ /* 0x000fee0000100a00 */
[----:B------:R-:W-:Y:S01]  /*6ef80*/  MOV R65, R13 ;  /* 0x0000000d00417202 */ /* 0x000fe20000000f00 */
[----:B------:R-:W-:-:S02]  /*6ef90*/  IMAD.MOV.U32 R66, RZ, RZ, R14 ;  /* 0x000000ffff427224 */ /* 0x000fc400078e000e */
[----:B------:R-:W-:Y:S02]  /*6efa0*/  IMAD.MOV.U32 R67, RZ, RZ, R15 ;  /* 0x000000ffff437224 */ /* 0x000fe400078e000f */
[----:B------:R-:W-:Y:S01]  /*6efb0*/  IMAD.MOV.U32 R64, RZ, RZ, R12 ;  /* 0x000000ffff407224 */ /* 0x000fe200078e000c */
[----:B------:R-:W-:Y:S04]  /*6efc0*/  STL.64 [R1+0x6050], R62 ;  /* 0x0060503e01007387 */ /* 0x000fe80000100a00 */
[----:B------:R-:W-:Y:S02]  /*6efd0*/  STL.64 [R1+0x6048], R60 ;  /* 0x0060483c01007387 */ /* 0x000fe40000100a00 */
[----:B------:R-:W-:Y:S02]  /*6efe0*/  IMAD.MOV.U32 R13, RZ, RZ, R22 ;  /* 0x000000ffff0d7224 */ /* 0x000fe400078e0016 */
[----:B------:R-:W-:-:S02]  /*6eff0*/  IMAD.MOV.U32 R14, RZ, RZ, R23 ;  /* 0x000000ffff0e7224 */ /* 0x000fc400078e0017 */
[----:B------:R-:W-:Y:S02]  /*6f000*/  IMAD.MOV.U32 R16, RZ, RZ, R20 ;  /* 0x000000ffff107224 */ /* 0x000fe400078e0014 */
[----:B------:R-:W-:Y:S02]  /*6f010*/  IMAD.MOV.U32 R12, RZ, RZ, R21 ;  /* 0x000000ffff0c7224 */ /* 0x000fe400078e0015 */
[----:B------:R-:W-:Y:S02]  /*6f020*/  IMAD.MOV.U32 R22, RZ, RZ, R26 ;  /* 0x000000ffff167224 */ /* 0x000fe400078e001a */
[----:B------:R-:W-:Y:S02]  /*6f030*/  IMAD.MOV.U32 R23, RZ, RZ, R27 ;  /* 0x000000ffff177224 */ /* 0x000fe400078e001b */
[----:B------:R-:W-:Y:S02]  /*6f040*/  IMAD.MOV.U32 R20, RZ, RZ, R24 ;  /* 0x000000ffff147224 */ /* 0x000fe400078e0018 */
[----:B------:R-:W-:Y:S01]  /*6f050*/  IMAD.MOV.U32 R21, RZ, RZ, R25 ;  /* 0x000000ffff157224 */ /* 0x000fe200078e0019 */
[----:B------:R-:W-:Y:S04]  /*6f060*/  STL.64 [R1+0x6060], R66 ;  /* 0x0060604201007387 */ /* 0x000fe80000100a00 */
[----:B------:R-:W-:Y:S04]  /*6f070*/  STL.64 [R1+0x6058], R64 ;  /* 0x0060584001007387 */ /* 0x000fe80000100a00 */
[----:B------:R-:W-:Y:S04]  /*6f080*/  STL.64 [R1+0x6070], R22 ;  /* 0x0060701601007387 */ /* 0x000fe80000100a00 */
[----:B------:R3:W-:Y:S01]  /*6f090*/  STL.64 [R1+0x6068], R20 ;  /* 0x0060681401007387 */ /* 0x0007e20000100a00 */
        /* <DEDUP_REMOVED lines=44> */
[----:B------:R-:W3:Y:S04]  /*6f360*/  LDL.LU R59, [R1+0x1f8c] ;  /* 0x001f8c00013b7983 */ /* 0x000ee80000300800 */
[----:B------:R-:W4:Y:S04]  /*6f370*/  LDL.LU R236, [R1+0x1fb0] ;  /* 0x001fb00001ec7983 */ /* 0x000f280000300800 */
[----:B------:R-:W4:Y:S04]  /*6f380*/  LDL.LU R237, [R1+0x1fb4] ;  /* 0x001fb40001ed7983 */ /* 0x000f280000300800 */
[----:B------:R-:W4:Y:S04]  /*6f390*/  LDL.LU R238, [R1+0x1fb8] ;  /* 0x001fb80001ee7983 */ /* 0x000f280000300800 */
[----:B------:R-:W4:Y:S01]  /*6f3a0*/  LDL.LU R239, [R1+0x1fbc] ;  /* 0x001fbc0001ef7983 */ /* 0x000f220000300800 */
[----:B------:R-:W-:-:S03]  /*6f3b0*/  IMAD.MOV.U32 R28, RZ, RZ, R20 ;  /* 0x000000ffff1c7224 */ /* 0x000fc600078e0014 */
[----:B------:R-:W3:Y:S01]  /*6f3c0*/  LDL.LU R64, [R1+0x1fa0] ;  /* 0x001fa00001407983 */ /* 0x000ee20000300800 */
[----:B------:R-:W-:-:S03]  /*6f3d0*/  IMAD.MOV.U32 R29, RZ, RZ, R21 ;  /* 0x000000ffff1d7224 */ /* 0x000fc600078e0015 */
[----:B------:R-:W3:Y:S01]  /*6f3e0*/  LDL.LU R65, [R1+0x1fa4] ;  /* 0x001fa40001417983 */ /* 0x000ee20000300800 */
[----:B------:R-:W-:-:S03]  /*6f3f0*/  IMAD.MOV.U32 R30, RZ, RZ, R22 ;  /* 0x000000ffff1e7224 */ /* 0x000fc600078e0016 */
[----:B------:R-:W3:Y:S01]  /*6f400*/  LDL.LU R66, [R1+0x1fa8] ;  /* 0x001fa80001427983 */ /* 0x000ee20000300800 */
[----:B------:R-:W-:-:S03]  /*6f410*/  IMAD.MOV.U32 R31, RZ, RZ, R23 ;  /* 0x000000ffff1f7224 */ /* 0x000fc600078e0017 */
[----:B------:R-:W3:Y:S04]  /*6f420*/  LDL.LU R67, [R1+0x1fac] ;  /* 0x001fac0001437983 */ /* 0x000ee80000300800 */
[----:B------:R-:W1:Y:S04]  /*6f430*/  LDL.LU R20, [R1+0x1fc0] ;  /* 0x001fc00001147983 */ /* 0x000e680000300800 */
[----:B------:R-:W1:Y:S04]  /*6f440*/  LDL.LU R21, [R1+0x1fc4] ;  /* 0x001fc40001157983 */ /* 0x000e680000300800 */
[----:B------:R-:W1:Y:S04]  /*6f450*/  LDL.LU R22, [R1+0x1fc8] ;  /* 0x001fc80001167983 */ /* 0x000e680000300800 */
[----:B------:R-:W1:Y:S04]  /*6f460*/  LDL.LU R23, [R1+0x1fcc] ;  /* 0x001fcc0001177983 */ /* 0x000e680000300800 */
        /* <DEDUP_REMOVED lines=13> */
[----:B------:R-:W-:Y:S01]  /*6f540*/  STL.64 [R1+0x6088], R28 ;  /* 0x0060881c01007387 */ /* 0x000fe20000100a00 */
[----:B--2---:R-:W-:-:S15]  /*6f550*/  HMMA.1688.F32.TF32 R24, R48, R116, R44 ;  /* 0x000000743018723c */ /* 0x004fde000008102c */
[----:B------:R-:W-:-:S09]  /*6f560*/  NOP ;  /* 0x0000000000007918 */ /* 0x000fd20000000000 */
[----:B------:R-:W-:Y:S02]  /*6f570*/  IMAD.MOV.U32 R18, RZ, RZ, R26 ;  /* 0x000000ffff127224 */ /* 0x000fe400078e001a */
[----:B------:R-:W-:Y:S02]  /*6f580*/  IMAD.MOV.U32 R19, RZ, RZ, R27 ;  /* 0x000000ffff137224 */ /* 0x000fe400078e001b */
[----:B------:R-:W-:Y:S02]  /*6f590*/  IMAD.MOV.U32 R17, RZ, RZ, R25 ;  /* 0x000000ffff117224 */ /* 0x000fe400078e0019 */
[----:B------:R-:W-:Y:S01]  /*6f5a0*/  IMAD.MOV.U32 R15, RZ, RZ, R24 ;  /* 0x000000ffff0f7224 */ /* 0x000fe200078e0018 */
[----:B------:R-:W-:Y:S01]  /*6f5b0*/  STL.64 [R1+0x60b0], R18 ;  /* 0x0060b01201007387 */ /* 0x000fe20000100a00 */
[----:B----4-:R-:W-:Y:S03]  /*6f5c0*/  HMMA.1688.F32.TF32 R48, R48, R112, R236 ;  /* 0x000000703030723c */ /* 0x010fe600000810ec */
[----:B------:R-:W-:Y:S04]  /*6f5d0*/  STL.64 [R1+0x60a8], R16 ;  /* 0x0060a81001007387 */ /* 0x000fe80000100a00 */
[----:B------:R-:W-:Y:S04]  /*6f5e0*/  STL.64 [R1+0x60a0], R14 ;  /* 0x0060a00e01007387 */ /* 0x000fe80000100a00 */
[----:B------:R1:W-:Y:S02]  /*6f5f0*/  STL.64 [R1+0x6098], R12 ;  /* 0x0060980c01007387 */ /* 0x0003e40000100a00 */
[C---:B-1----:R-:W-:Y:S10]  /*6f600*/  HMMA.1688.F32.TF32 R12, R68.reuse, R228, R20 ;  /* 0x000000e4440c723c */ /* 0x042ff40000081014 */
[----:B------:R-:W-:Y:S01]  /*6f610*/  STL.64 [R1+0x60c0], R50 ;  /* 0x0060c03201007387 */ /* 0x000fe20000100a00 */
[C---:B---3--:R-:W-:Y:S03]  /*6f620*/  HMMA.1688.F32.TF32 R20, R68.reuse, R224, R64 ;  /* 0x000000e04414723c */ /* 0x048fe60000081040 */
[----:B------:R-:W-:Y:S03]  /*6f630*/  STL.64 [R1+0x60b8], R48 ;  /* 0x0060b83001007387 */ /* 0x000fe60000100a00 */
[C---:B------:R-:W-:Y:S06]  /*6f640*/  HMMA.1688.F32.TF32 R16, R68.reuse, R220, R60 ;  /* 0x000000dc4410723c */ /* 0x040fec000008103c */
[----:B------:R-:W-:Y:S04]  /*6f650*/  STL.64 [R1+0x26f0], R12 ;  /* 0x0026f00c01007387 */ /* 0x000fe80000100a00 */
[----:B------:R1:W-:Y:S02]  /*6f660*/  STL.64 [R1+0x26f8], R14 ;  /* 0x0026f80e01007387 */ /* 0x0003e40000100a00 */
[C---:B-1----:R-:W-:Y:S05]  /*6f670*/  HMMA.1688.F32.TF32 R12, R68.reuse, R216, R56 ;  /* 0x000000d8440c723c */ /* 0x042fea0000081038 */
[----:B------:R-:W-:Y:S04]  /*6f680*/  STL.64 [R1+0x26e0], R20 ;  /* 0x0026e01401007387 */ /* 0x000fe80000100a00 */
[----:B------:R1:W-:Y:S04]  /*6f690*/  STL.64 [R1+0x26e8], R22 ;  /* 0x0026e81601007387 */ /* 0x0003e80000100a00 */
[----:B------:R-:W-:Y:S04]  /*6f6a0*/  STL.64 [R1+0x26d0], R16 ;  /* 0x0026d01001007387 */ /* 0x000fe80000100a00 */
[----:B------:R2:W-:Y:S01]  /*6f6b0*/  STL.64 [R1+0x26d8], R18 ;  /* 0x0026d81201007387 */ /* 0x0005e20000100a00 */
[C---:B-1----:R-:W-:Y:S05]  /*6f6c0*/  HMMA.1688.F32.TF32 R20, R68.reuse, R212, R52 ;  /* 0x000000d44414723c */ /* 0x042fea0000081034 */
[----:B------:R-:W-:Y:S01]  /*6f6d0*/  STL.64 [R1+0x26c0], R12 ;  /* 0x0026c00c01007387 */ /* 0x000fe20000100a00 */
[C---:B--2---:R-:W-:Y:S03]  /*6f6e0*/  HMMA.1688.F32.TF32 R16, R68.reuse, R208, R40 ;  /* 0x000000d04410723c */ /* 0x044fe60000081028 */
[----:B------:R1:W-:Y:S03]  /*6f6f0*/  STL.64 [R1+0x26c8], R14 ;  /* 0x0026c80e01007387 */ /* 0x0003e60000100a00 */
        /* <DEDUP_REMOVED lines=103> */
[C---:B------:R-:W-:Y:S11]  /*6fd70*/  HMMA.1688.F32.TF32 R48, R68.reuse, R8, R48 ;  /* 0x000000084430723c */ /* 0x040ff60000081030 */
[----:B------:R1:W-:Y:S04]  /*6fd80*/  STL.64 [R1+0x2620], R232 ;  /* 0x002620e801007387 */ /* 0x0003e80000100a00 */
[----:B------:R2:W-:Y:S04]  /*6fd90*/  STL.64 [R1+0x2628], R234 ;  /* 0x002628ea01007387 */ /* 0x0005e80000100a00 */
[----:B-1----:R-:W3:Y:S04]  /*6fda0*/  LDL.LU R232, [R1+0x1da0] ;  /* 0x001da00001e87983 */ /* 0x002ee80000300800 */
[----:B------:R-:W3:Y:S04]  /*6fdb0*/  LDL.LU R233, [R1+0x1da4] ;  /* 0x001da40001e97983 */ /* 0x000ee80000300800 */
[----:B--2---:R-:W3:Y:S04]  /*6fdc0*/  LDL.LU R234, [R1+0x1da8] ;  /* 0x001da80001ea7983 */ /* 0x004ee80000300800 */
[----:B------:R-:W3:Y:S04]  /*6fdd0*/  LDL.LU R235, [R1+0x1dac] ;  /* 0x001dac0001eb7983 */ /* 0x000ee80000300800 */
[----:B------:R1:W-:Y:S04]  /*6fde0*/  STL.64 [R1+0x2610], R108 ;  /* 0x0026106c01007387 */ /* 0x0003e80000100a00 */
[----:B------:R-:W-:Y:S04]  /*6fdf0*/  STL.64 [R1+0x2618], R110 ;  /* 0x0026186e01007387 */ /* 0x000fe80000100a00 */
[----:B-1----:R-:W2:Y:S04]  /*6fe00*/  LDL.LU.64 R108, [R1+0x6390] ;  /* 0x00639000016c7983 */ /* 0x002ea80000300a00 */
[----:B------:R-:W-:Y:S04]  /*6fe10*/  STL.64 [R1+0x2600], R48 ;  /* 0x0026003001007387 */ /* 0x000fe80000100a00 */
[----:B------:R1:W-:Y:S04]  /*6fe20*/  STL.64 [R1+0x2608], R50 ;  /* 0x0026083201007387 */ /* 0x0003e80000100a00 */
[----:B------:R-:W-:Y:S04]  /*6fe30*/  STL.64 [R1+0x25f0], R12 ;  /* 0x0025f00c01007387 */ /* 0x000fe80000100a00 */
[----:B------:R4:W-:Y:S01]  /*6fe40*/  STL.64 [R1+0x25f8], R14 ;  /* 0x0025f80e01007387 */ /* 0x0009e20000100a00 */
[C---:B-1----:R-:W-:Y:S06]  /*6fe50*/  HMMA.1688.F32.TF32 R48, R68.reuse, R168, R16 ;  /* 0x000000a84430723c */ /* 0x042fec0000081010 */
[C---:B------:R-:W-:Y:S06]  /*6fe60*/  HMMA.1688.F32.TF32 R16, R68.reuse, R164, R28 ;  /* 0x000000a44410723c */ /* 0x040fec000008101c */
[C---:B----4-:R-:W-:Y:S11]  /*6fe70*/  HMMA.1688.F32.TF32 R12, R68.reuse, R160, R24 ;  /* 0x000000a0440c723c */ /* 0x050ff60000081018 */
        /* <DEDUP_REMOVED lines=9> */
[----:B------:R-:W-:-:S12]  /*6ff10*/  STL.64 [R1+0x25b8], R22 ;  /* 0x0025b81601007387 */ /* 0x000fd80000100a00 */
[----:B------:R-:W-:Y:S04]  /*6ff20*/  STL.64 [R1+0x25a0], R16 ;  /* 0x0025a01001007387 */ /* 0x000fe80000100a00 */
[----:B------:R-:W-:Y:S04]  /*6ff30*/  STL.64 [R1+0x25a8], R18 ;  /* 0x0025a81201007387 */ /* 0x000fe80000100a00 */
[----:B------:R-:W-:Y:S04]  /*6ff40*/  STL.64 [R1+0x2590], R12 ;  /* 0x0025900c01007387 */ /* 0x000fe80000100a00 */
[----:B------:R1:W-:Y:S04]  /*6ff50*/  STL.64 [R1+0x2598], R14 ;  /* 0x0025980e01007387 */ /* 0x0003e80000100a00 */
[----:B------:R-:W4:Y:S04]  /*6ff60*/  LDL.LU R78, [R1+0x1d98] ;  /* 0x001d9800014e7983 */ /* 0x000f280000300800 */
[----:B------:R-:W4:Y:S01]  /*6ff70*/  LDL.LU R79, [R1+0x1d9c] ;  /* 0x001d9c00014f7983 */ /* 0x000f220000300800 */
[----:B-1----:R-:W-:-:S15]  /*6ff80*/  HMMA.1688.F32.TF32 R12, R68, R144, R56 ;  /* 0x00000090440c723c */ /* 0x002fde0000081038 */
[----:B------:R-:W-:-:S08]  /*6ff90*/  NOP ;  /* 0x0000000000007918 */ /* 0x000fd00000000000 */
[----:B------:R-:W-:Y:S04]  /*6ffa0*/  STL.64 [R1+0x2580], R12 ;  /* 0x0025800c01007387 */ /* 0x000fe80000100a00 */
[----:B------:R1:W-:Y:S01]  /*6ffb0*/  STL.64 [R1+0x2588], R14 ;  /* 0x0025880e01007387 */ /* 0x0003e20000100a00 */
[C---:B------:R-:W-:Y:S03]  /*6ffc0*/  HMMA.1688.F32.TF32 R20, R68.reuse, R136, R40 ;  /* 0x000000884414723c */ /* 0x040fe60000081028 */
[----:B------:R-:W2:Y:S03]  /*6ffd0*/  LDL.LU R82, [R1+0x1d88] ;  /* 0x001d880001527983 */ /* 0x000ea60000300800 */
[C---:B------:R-:W-:Y:S01]  /*6ffe0*/  HMMA.1688.F32.TF32 R16, R68.reuse, R132, R36 ;  /* 0x000000844410723c */ /* 0x040fe20000081024 */
[----:B------:R-:W2:Y:S05]  /*6fff0*/  LDL.LU R83, [R1+0x1d8c] ;  /* 0x001d8c0001537983 */ /* 0x000eaa0000300800 */
[----:B-1----:R-:W-:-:S15]  /*70000*/  HMMA.1688.F32.TF32 R12, R68, R140, R52 ;  /* 0x0000008c440c723c */ /* 0x002fde0000081034 */
[----:B------:R-:W-:-:S08]  /*70010*/  NOP ;  /* 0x0000000000007918 */ /* 0x000fd00000000000 */
[----:B------:R-:W-:Y:S04]  /*70020*/  STL.64 [R1+0x2570], R12 ;  /* 0x0025700c01007387 */ /* 0x000fe80000100a00 */
[----:B------:R1:W-:Y:S02]  /*70030*/  STL.64 [R1+0x2578], R14 ;  /* 0x0025780e01007387 */ /* 0x0003e40000100a00 */
[C---:B-1----:R-:W-:Y:S02]  /*70040*/  HMMA.1688.F32.TF32 R12, R68.reuse, R128, R32 ;  /* 0x00000080440c723c */ /* 0x042fe40000081020 */
[----:B------:R-:W-:Y:S04]  /*70050*/  STL.64 [R1+0x2560], R20 ;  /* 0x0025601401007387 */ /* 0x000fe80000100a00 */
[----:B------:R1:W-:Y:S04]  /*70060*/  STL.64 [R1+0x2568], R22 ;  /* 0x0025681601007387 */ /* 0x0003e80000100a00 */
[----:B------:R-:W-:Y:S04]  /*70070*/  STL.64 [R1+0x2550], R16 ;  /* 0x0025501001007387 */ /* 0x000fe80000100a00 */
[----:B------:R1:W-:Y:S02]  /*70080*/  STL.64 [R1+0x2558], R18 ;  /* 0x0025581201007387 */ /* 0x0003e40000100a00 */
[C---:B-1----:R-:W-:Y:S07]  /*70090*/  HMMA.1688.F32.TF32 R20, R68.reuse, R124, R248 ;  /* 0x0000007c4414723c */ /* 0x042fee00000810f8 */
[----:B------:R-:W-:Y:S01]  /*700a0*/  STL.64 [R1+0x2540], R12 ;  /* 0x0025400c01007387 */ /* 0x000fe20000100a00 */
[C---:B------:R-:W-:Y:S03]  /*700b0*/  HMMA.1688.F32.TF32 R16, R68.reuse, R120, R244 ;  /* 0x000000784410723c */ /* 0x040fe600000810f4 */
[----:B------:R1:W-:Y:S03]  /*700c0*/  STL.64 [R1+0x2548], R14 ;  /* 0x0025480e01007387 */ /* 0x0003e60000100a00 */
[C---:B-1----:R-:W-:Y:S06]  /*700d0*/  HMMA.1688.F32.TF32 R12, R68.reuse, R116, R240 ;  /* 0x00000074440c723c */ /* 0x042fec00000810f0 */
[----:B------:R-:W-:Y:S03]  /*700e0*/  HMMA.1688.F32.TF32 R68, R68, R112, R72 ;  /* 0x000000704444723c */ /* 0x000fe60000081048 */
[----:B------:R-:W-:Y:S04]  /*700f0*/  STL.64 [R1+0x2530], R20 ;  /* 0x0025301401007387 */ /* 0x000fe80000100a00 */
[----:B------:R-:W-:Y:S04]  /*70100*/  STL.64 [R1+0x2538], R22 ;  /* 0x0025381601007387 */ /* 0x000fe80000100a00 */
[----:B------:R-:W-:Y:S04]  /*70110*/  STL.64 [R1+0x2520], R16 ;  /* 0x0025201001007387 */ /* 0x000fe80000100a00 */
[----:B------:R-:W-:Y:S08]  /*70120*/  STL.64 [R1+0x2528], R18 ;  /* 0x0025281201007387 */ /* 0x000ff00000100a00 */
[----:B------:R-:W-:Y:S04]  /*70130*/  STL [R1+0x5dec], R68 ;  /* 0x005dec4401007387 */ /* 0x000fe80000100800 */
[----:B------:R-:W-:Y:S04]  /*70140*/  STL.64 [R1+0x2510], R12 ;  /* 0x0025100c01007387 */ /* 0x000fe80000100a00 */
[----:B------:R-:W-:Y:S04]  /*70150*/  STL.64 [R1+0x2518], R14 ;  /* 0x0025180e01007387 */ /* 0x000fe80000100a00 */
[----:B------:R-:W-:Y:S04]  /*70160*/  STL [R1+0x5de8], R69 ;  /* 0x005de84501007387 */ /* 0x000fe80000100800 */
[----:B------:R-:W-:Y:S04]  /*70170*/  STL [R1+0x5de4], R70 ;  /* 0x005de44601007387 */ /* 0x000fe80000100800 */
[----:B------:R-:W-:Y:S04]  /*70180*/  STL [R1+0x5de0], R71 ;  /* 0x005de04701007387 */ /* 0x000fe80000100800 */
[----:B------:R-:W2:Y:S04]  /*70190*/  LDL.LU R90, [R1+0x1d78] ;  /* 0x001d7800015a7983 */ /* 0x000ea80000300800 */
[----:B------:R-:W2:Y:S01]  /*701a0*/  LDL.LU R91, [R1+0x1d7c] ;  /* 0x001d7c00015b7983 */ /* 0x000ea20000300800 */
[----:B------:R-:W-:-:S02]  /*701b0*/  LOP3.LUT R45, R0, 0x40, RZ, 0x3c, !PT ;  /* 0x00000040002d7812 */ /* 0x000fc400078e3cff */
[----:B------:R-:W-:-:S03]  /*701c0*/  LOP3.LUT R46, R0, 0x60, RZ, 0x3c, !PT ;  /* 0x00000060002e7812 */ /* 0x000fc600078e3cff */
[----:B------:R-:W-:Y:S04]  /*701d0*/  LDS R236, [R45+UR10+0x4200] ;  /* 0x0042000a2dec7984 */ /* 0x000fe80008000800 */
[----:B------:R-:W-:Y:S04]  /*701e0*/  LDS R238, [R45+UR10+0x5200] ;  /* 0x0052000a2dee7984 */ /* 0x000fe80008000800 */
[----:B------:R-:W-:Y:S04]  /*701f0*/  LDS R237, [R46+UR10+0x4200] ;  /* 0x0042000a2eed7984 */ /* 0x000fe80008000800 */
[----:B------:R-:W3:Y:S02]  /*70200*/  LDS R239, [R46+UR10+0x5200] ;  /* 0x0052000a2eef7984 */ /* 0x000ee40008000800 */
[C---:B---3--:R-:W-:Y:S02]  /*70210*/  HMMA.1688.F32.TF32 R72, R236.reuse, R228, R232 ;  /* 0x000000e4ec48723c */ /* 0x048fe400000810e8 */
[----:B------:R-:W3:Y:S04]  /*70220*/  LDL.LU R232, [R1+0x1d60] ;  /* 0x001d600001e87983 */ /* 0x000ee80000300800 */
[----:B------:R-:W3:Y:S04]  /*70230*/  LDL.LU R233, [R1+0x1d64] ;  /* 0x001d640001e97983 */ /* 0x000ee80000300800 */
[----:B------:R-:W3:Y:S04]  /*70240*/  LDL.LU R234, [R1+0x1d68] ;  /* 0x001d680001ea7983 */ /* 0x000ee80000300800 */
[----:B------:R-:W3:Y:S09]  /*70250*/  LDL.LU R235, [R1+0x1d6c] ;  /* 0x001d6c0001eb7983 */ /* 0x000ef20000300800 */
[----:B------:R-:W-:Y:S04]  /*70260*/  STL [R1+0x5df8], R72 ;  /* 0x005df84801007387 */ /* 0x000fe80000100800 */
[----:B------:R-:W-:Y:S04]  /*70270*/  STL [R1+0x5df4], R73 ;  /* 0x005df44901007387 */ /* 0x000fe80000100800 */
[----:B------:R-:W-:Y:S04]  /*70280*/  STL [R1+0x5df0], R74 ;  /* 0x005df04a01007387 */ /* 0x000fe80000100800 */
[----:B------:R-:W-:Y:S01]  /*70290*/  STL [R1+0x5ddc], R75 ;  /* 0x005ddc4b01007387 */ /* 0x000fe20000100800 */
[----:B----4-:R-:W-:-:S15]  /*702a0*/  HMMA.1688.F32.TF32 R76, R236, R224, R76 ;  /* 0x000000e0ec4c723c */ /* 0x010fde000008104c */
[----:B------:R-:W-:-:S08]  /*702b0*/  NOP ;  /* 0x0000000000007918 */ /* 0x000fd00000000000 */
[----:B------:R-:W-:Y:S04]  /*702c0*/  STL [R1+0x5e04], R76 ;  /* 0x005e044c01007387 */ /* 0x000fe80000100800 */
[----:B------:R-:W-:Y:S04]  /*702d0*/  STL [R1+0x5e00], R77 ;  /* 0x005e004d01007387 */ /* 0x000fe80000100800 */
[----:B------:R-:W-:Y:S04]  /*702e0*/  STL [R1+0x5dfc], R78 ;  /* 0x005dfc4e01007387 */ /* 0x000fe80000100800 */
[----:B------:R-:W-:Y:S04]  /*702f0*/  STL [R1+0x5dd8], R79 ;  /* 0x005dd84f01007387 */ /* 0x000fe80000100800 */
[----:B------:R-:W4:Y:S04]  /*70300*/  LDL.LU R94, [R1+0x1d58] ;  /* 0x001d5800015e7983 */ /* 0x000f280000300800 */
[----:B------:R-:W4:Y:S04]  /*70310*/  LDL.LU R95, [R1+0x1d5c] ;  /* 0x001d5c00015f7983 */ /* 0x000f280000300800 */
[----:B------:R-:W4:Y:S04]  /*70320*/  LDL.LU R98, [R1+0x1d48] ;  /* 0x001d480001627983 */ /* 0x000f280000300800 */
[----:B------:R-:W4:Y:S01]  /*70330*/  LDL.LU R99, [R1+0x1d4c] ;  /* 0x001d4c0001637983 */ /* 0x000f220000300800 */
[----:B--2---:R-:W-:Y:S01]  /*70340*/  HMMA.1688.F32.TF32 R80, R236, R220, R80 ;  /* 0x000000dcec50723c */ /* 0x004fe20000081050 */
[----:B------:R-:W-:-:S02]  /*70350*/  IMAD.MOV.U32 R102, RZ, RZ, R85 ;  /* 0x000000ffff667224 */ /* 0x000fc400078e0055 */
[----:B------:R-:W-:-:S15]  /*70360*/  IMAD.MOV.U32 R103, RZ, RZ, R84 ;  /* 0x000000ffff677224 */ /* 0x000fde00078e0054 */
[----:B------:R-:W-:-:S05]  /*70370*/  NOP ;  /* 0x0000000000007918 */ /* 0x000fca0000000000 */
[----:B------:R-:W-:Y:S04]  /*70380*/  STL [R1+0x5e14], R80 ;  /* 0x005e145001007387 */ /* 0x000fe80000100800 */
[----:B------:R-:W-:Y:S04]  /*70390*/  STL [R1+0x5e10], R81 ;  /* 0x005e105101007387 */ /* 0x000fe80000100800 */
[----:B------:R-:W-:Y:S04]  /*703a0*/  STL [R1+0x5e0c], R82 ;  /* 0x005e0c5201007387 */ /* 0x000fe80000100800 */
[----:B------:R-:W-:Y:S01]  /*703b0*/  STL [R1+0x5e08], R83 ;  /* 0x005e085301007387 */ /* 0x000fe20000100800 */
[----:B------:R-:W-:-:S15]  /*703c0*/  HMMA.1688.F32.TF32 R84, R236, R216, R88 ;  /* 0x000000d8ec54723c */ /* 0x000fde0000081058 */
[----:B------:R-:W-:-:S08]  /*703d0*/  NOP ;  /* 0x0000000000007918 */ /* 0x000fd00000000000 */
[----:B------:R-:W-:Y:S04]  /*703e0*/  STL [R1+0x5e24], R84 ;  /* 0x005e245401007387 */ /* 0x000fe80000100800 */
[----:B------:R-:W-:Y:S04]  /*703f0*/  STL [R1+0x5e20], R85 ;  /* 0x005e205501007387 */ /* 0x000fe80000100800 */
[----:B------:R-:W-:Y:S04]  /*70400*/  STL [R1+0x5e1c], R86 ;  /* 0x005e1c5601007387 */ /* 0x000fe80000100800 */
[----:B------:R-:W-:Y:S04]  /*70410*/  STL [R1+0x5e18], R87 ;  /* 0x005e185701007387 */ /* 0x000fe80000100800 */
[----:B------:R-:W2:Y:S04]  /*70420*/  LDL.LU R110, [R1+0x1d28] ;  /* 0x001d2800016e7983 */ /* 0x000ea80000300800 */
[----:B------:R-:W2:Y:S01]  /*70430*/  LDL.LU R111, [R1+0x1d2c] ;  /* 0x001d2c00016f7983 */ /* 0x000ea20000300800 */
[C---:B---3--:R-:W-:Y:S03]  /*70440*/  HMMA.1688.F32.TF32 R88, R236.reuse, R212, R232 ;  /* 0x000000d4ec58723c */ /* 0x048fe600000810e8 */
[----:B------:R-:W3:Y:S04]  /*70450*/  LDL.LU R232, [R1+0x1d10] ;  /* 0x001d100001e87983 */ /* 0x000ee80000300800 */
[----:B------:R-:W3:Y:S04]  /*70460*/  LDL.LU R233, [R1+0x1d14] ;  /* 0x001d140001e97983 */ /* 0x000ee80000300800 */
[----:B------:R-:W3:Y:S04]  /*70470*/  LDL.LU R234, [R1+0x1d18] ;  /* 0x001d180001ea7983 */ /* 0x000ee80000300800 */
[----:B------:R-:W3:Y:S08]  /*70480*/  LDL.LU R235, [R1+0x1d1c] ;  /* 0x001d1c0001eb7983 */ /* 0x000ef00000300800 */
[----:B------:R-:W-:Y:S04]  /*70490*/  STL [R1+0x5e34], R88 ;  /* 0x005e345801007387 */ /* 0x000fe80000100800 */
[----:B------:R-:W-:Y:S04]  /*704a0*/  STL [R1+0x5e30], R89 ;  /* 0x005e305901007387 */ /* 0x000fe80000100800 */
[----:B------:R-:W-:Y:S04]  /*704b0*/  STL [R1+0x5e2c], R90 ;  /* 0x005e2c5a01007387 */ /* 0x000fe80000100800 */
[----:B------:R-:W-:Y:S01]  /*704c0*/  STL [R1+0x5e28], R91 ;  /* 0x005e285b01007387 */ /* 0x000fe20000100800 */
[C---:B----4-:R-:W-:Y:S06]  /*704d0*/  HMMA.1688.F32.TF32 R92, R236.reuse, R208, R92 ;  /* 0x000000d0ec5c723c */ /* 0x050fec000008105c */
[----:B------:R-:W-:-:S15]  /*704e0*/  HMMA.1688.F32.TF32 R96, R236, R204, R96 ;  /* 0x000000ccec60723c */ /* 0x000fde0000081060 */
[----:B------:R-:W-:-:S02]  /*704f0*/  NOP ;  /* 0x0000000000007918 */ /* 0x000fc40000000000 */
        /* <DEDUP_REMOVED lines=12> */
[----:B------:R-:W-:Y:S01]  /*705c0*/  HMMA.1688.F32.TF32 R100, R236, R200, R100 ;  /* 0x000000c8ec64723c */ /* 0x000fe20000081064 */
[----:B------:R-:W-:-:S02]  /*705d0*/  IMAD.MOV.U32 R246, RZ, RZ, R105 ;  /* 0x000000fffff67224 */ /* 0x000fc400078e0069 */
[----:B------:R-:W4:Y:S01]  /*705e0*/  LDL.LU R244, [R1+0x1d00] ;  /* 0x001d000001f47983 */ /* 0x000f220000300800 */
[----:B------:R-:W-:-:S03]  /*705f0*/  IMAD.MOV.U32 R247, RZ, RZ, R104 ;  /* 0x000000fffff77224 */ /* 0x000fc600078e0068 */
[----:B------:R-:W4:-:S15]  /*70600*/  LDL.LU R245, [R1+0x1d04] ;  /* 0x001d040001f57983 */ /* 0x000f1e0000300800 */
[----:B------:R-:W-:-:S01]  /*70610*/  NOP ;  /* 0x0000000000007918 */ /* 0x000fc20000000000 */
[----:B------:R-:W-:Y:S04]  /*70620*/  STL [R1+0x5e64], R100 ;  /* 0x005e646401007387 */ /* 0x000fe80000100800 */
[----:B------:R-:W-:Y:S04]  /*70630*/  STL [R1+0x5e60], R101 ;  /* 0x005e606501007387 */ /* 0x000fe80000100800 */
[----:B------:R-:W-:Y:S04]  /*70640*/  STL [R1+0x5e5c], R102 ;  /* 0x005e5c6601007387 */ /* 0x000fe80000100800 */
[----:B------:R-:W-:Y:S01]  /*70650*/  STL [R1+0x5e58], R103 ;  /* 0x005e586701007387 */ /* 0x000fe20000100800 */
[----:B--2---:R-:W-:-:S15]  /*70660*/  HMMA.1688.F32.TF32 R104, R236, R196, R108 ;  /* 0x000000c4ec68723c */ /* 0x004fde000008106c */
[----:B------:R-:W-:-:S08]  /*70670*/  NOP ;  /* 0x0000000000007918 */ /* 0x000fd00000000000 */
[----:B------:R-:W-:Y:S04]  /*70680*/  STL [R1+0x5e74], R104 ;  /* 0x005e746801007387 */ /* 0x000fe80000100800 */
[----:B------:R-:W-:Y:S04]  /*70690*/  STL [R1+0x5e70], R105 ;  /* 0x005e706901007387 */ /* 0x000fe80000100800 */
[----:B------:R-:W-:Y:S04]  /*706a0*/  STL [R1+0x5e6c], R106 ;  /* 0x005e6c6a01007387 */ /* 0x000fe80000100800 */
[----:B------:R-:W-:Y:S04]  /*706b0*/  STL [R1+0x5e68], R107 ;  /* 0x005e686b01007387 */ /* 0x000fe80000100800 */
        /* <DEDUP_REMOVED lines=8> */
[----:B---3--:R-:W-:Y:S01]  /*70740*/  HMMA.1688.F32.TF32 R108, R236, R192, R232 ;  /* 0x000000c0ec6c723c */ /* 0x008fe200000810e8 */
[----:B------:R-:W-:-:S02]  /*70750*/  LOP3.LUT R47, R0, 0x20, RZ, 0x3c, !PT ;  /* 0x00000020002f7812 */ /* 0x000fc400078e3cff */
[----:B------:R-:W-:Y:S04]  /*70760*/  LDS R232, [R0+UR10+0x4280] ;  /* 0x0042800a00e87984 */ /* 0x000fe80008000800 */
[----:B------:R-:W-:Y:S04]  /*70770*/  LDS R234, [R0+UR10+0x5280] ;  /* 0x0052800a00ea7984 */ /* 0x000fe80008000800 */
[----:B------:R-:W-:Y:S04]  /*70780*/  LDS R233, [R47+UR10+0x4280] ;  /* 0x0042800a2fe97984 */ /* 0x000fe80008000800 */
[----:B------:R-:W1:Y:S08]  /*70790*/  LDS R235, [R47+UR10+0x5280] ;  /* 0x0052800a2feb7984 */ /* 0x000e700008000800 */
[----:B------:R-:W-:Y:S04]  /*707a0*/  STL [R1+0x5e84], R108 ;  /* 0x005e846c01007387 */ /* 0x000fe80000100800 */
[----:B------:R-:W-:Y:S04]  /*707b0*/  STL [R1+0x5e80], R109 ;  /* 0x005e806d01007387 */ /* 0x000fe80000100800 */
[----:B------:R-:W-:Y:S04]  /*707c0*/  STL [R1+0x5e7c], R110 ;  /* 0x005e7c6e01007387 */ /* 0x000fe80000100800 */
[----:B------:R-:W-:Y:S01]  /*707d0*/  STL [R1+0x5e78], R111 ;  /* 0x005e786f01007387 */ /* 0x000fe20000100800 */
[----:B----4-:R-:W-:Y:S03]  /*707e0*/  HMMA.1688.F32.TF32 R12, R236, R188, R248 ;  /* 0x000000bcec0c723c */ /* 0x010fe600000810f8 */
[----:B------:R-:W3:-:S15]  /*707f0*/  LDL.LU R248, [R1+0x1cd0] ;  /* 0x001cd00001f87983 */ /* 0x000ede0000300800 */
[----:B------:R-:W-:-:S05]  /*70800*/  NOP ;  /* 0x0000000000007918 */ /* 0x000fca0000000000 */
[----:B------:R-:W-:Y:S04]  /*70810*/  STL.64 [R1+0x2500], R12 ;  /* 0x0025000c01007387 */ /* 0x000fe80000100a00 */
[----:B------:R4:W-:Y:S04]  /*70820*/  STL.64 [R1+0x2508], R14 ;  /* 0x0025080e01007387 */ /* 0x0009e80000100a00 */
[----:B------:R-:W3:Y:S04]  /*70830*/  LDL.LU R249, [R1+0x1cd4] ;  /* 0x001cd40001f97983 */ /* 0x000ee80000300800 */
[----:B------:R-:W3:Y:S04]  /*70840*/  LDL.LU R250, [R1+0x1cd8] ;  /* 0x001cd80001fa7983 */ /* 0x000ee80000300800 */
[----:B------:R-:W3:Y:S01]  /*70850*/  LDL.LU R251, [R1+0x1cdc] ;  /* 0x001cdc0001fb7983 */ /* 0x000ee20000300800 */
[----:B----4-:R-:W-:Y:S03]  /*70860*/  HMMA.1688.F32.TF32 R12, R236, R184, R244 ;  /* 0x000000b8ec0c723c */ /* 0x010fe600000810f4 */
[----:B------:R-:W4:Y:S04]  /*70870*/  LDL.LU R244, [R1+0x1cc0] ;  /* 0x001cc00001f47983 */ /* 0x000f280000300800 */
[----:B------:R-:W4:Y:S04]  /*70880*/  LDL.LU R245, [R1+0x1cc4] ;  /* 0x001cc40001f57983 */ /* 0x000f280000300800 */
[----:B------:R-:W4:Y:S04]  /*70890*/  LDL.LU R246, [R1+0x1cc8] ;  /* 0x001cc80001f67983 */ /* 0x000f280000300800 */
[----:B------:R-:W4:Y:S09]  /*708a0*/  LDL.LU R247, [R1+0x1ccc] ;  /* 0x001ccc0001f77983 */ /* 0x000f320000300800 */
[----:B------:R-:W-:-:S02]  /*708b0*/  IMAD.MOV.U32 R80, RZ, RZ, R12 ;  /* 0x000000ffff507224 */ /* 0x000fc400078e000c */
[----:B------:R-:W-:Y:S02]  /*708c0*/  IMAD.MOV.U32 R81, RZ, RZ, R13 ;  /* 0x000000ffff517224 */ /* 0x000fe400078e000d */
[----:B------:R-:W-:Y:S02]  /*708d0*/  IMAD.MOV.U32 R82, RZ, RZ, R14 ;  /* 0x000000ffff527224 */ /* 0x000fe400078e000e */
[----:B------:R-:W-:-:S05]  /*708e0*/  IMAD.MOV.U32 R83, RZ, RZ, R15 ;  /* 0x000000ffff537224 */ /* 0x000fca00078e000f */
[----:B------:R1:W-:Y:S04]  /*708f0*/  STL [R1+0x5e94], R83 ;  /* 0x005e945301007387 */ /* 0x0003e80000100800 */
[----:B------:R1:W-:Y:S04]  /*70900*/  STL [R1+0x5e90], R82 ;  /* 0x005e905201007387 */ /* 0x0003e80000100800 */
[----:B------:R1:W-:Y:S04]  /*70910*/  STL [R1+0x5e8c], R81 ;  /* 0x005e8c5101007387 */ /* 0x0003e80000100800 */
[----:B------:R1:W-:Y:S01]  /*70920*/  STL [R1+0x5e88], R80 ;  /* 0x005e885001007387 */ /* 0x0003e20000100800 */
[----:B--2---:R-:W-:-:S15]  /*70930*/  HMMA.1688.F32.TF32 R12, R236, R180, R32 ;  /* 0x000000b4ec0c723c */ /* 0x004fde0000081020 */
[----:B------:R-:W-:-:S09]  /*70940*/  NOP ;  /* 0x0000000000007918 */ /* 0x000fd20000000000 */
[----:B------:R-:W-:Y:S01]  /*70950*/  IMAD.MOV.U32 R86, RZ, RZ, R14 ;  /* 0x000000ffff567224 */ /* 0x000fe200078e000e */
[----:B------:R-:W-:Y:S01]  /*70960*/  MOV R84, R12 ;  /* 0x0000000c00547202 */ /* 0x000fe20000000f00 */
[----:B------:R-:W-:Y:S02]  /*70970*/  IMAD.MOV.U32 R87, RZ, RZ, R15 ;  /* 0x000000ffff577224 */ /* 0x000fe400078e000f */
[----:B------:R-:W-:Y:S02]  /*70980*/  IMAD.MOV.U32 R85, RZ, RZ, R13 ;  /* 0x000000ffff557224 */ /* 0x000fe400078e000d */
[----:B------:R-:W-:Y:S01]  /*70990*/  HMMA.1688.F32.TF32 R12, R236, R176, R240 ;  /* 0x000000b0ec0c723c */ /* 0x000fe200000810f0 */
[----:B------:R-:W-:Y:S04]  /*709a0*/  STL.64 [R1+0x5ea0], R86 ;  /* 0x005ea05601007387 */ /* 0x000fe80000100a00 */
[----:B------:R2:W-:Y:S04]  /*709b0*/  STL.64 [R1+0x5e98], R84 ;  /* 0x005e985401007387 */ /* 0x0005e80000100a00 */
[----:B------:R-:W2:Y:S04]  /*709c0*/  LDL.LU R240, [R1+0x1cb0] ;  /* 0x001cb00001f07983 */ /* 0x000ea80000300800 */
[----:B------:R-:W2:Y:S04]  /*709d0*/  LDL.LU R241, [R1+0x1cb4] ;  /* 0x001cb40001f17983 */ /* 0x000ea80000300800 */
[----:B------:R-:W2:Y:S04]  /*709e0*/  LDL.LU R242, [R1+0x1cb8] ;  /* 0x001cb80001f27983 */ /* 0x000ea80000300800 */
[----:B------:R-:W2:Y:S03]  /*709f0*/  LDL.LU R243, [R1+0x1cbc] ;  /* 0x001cbc0001f37983 */ /* 0x000ea60000300800 */
[----:B------:R-:W-:-:S02]  /*70a00*/  IMAD.MOV.U32 R90, RZ, RZ, R14 ;  /* 0x000000ffff5a7224 */ /* 0x000fc400078e000e */
[----:B------:R-:W-:Y:S02]  /*70a10*/  IMAD.MOV.U32 R91, RZ, RZ, R15 ;  /* 0x000000ffff5b7224 */ /* 0x000fe400078e000f */
[----:B------:R-:W-:Y:S02]  /*70a20*/  IMAD.MOV.U32 R88, RZ, RZ, R12 ;  /* 0x000000ffff587224 */ /* 0x000fe400078e000c */
[----:B------:R-:W-:Y:S01]  /*70a30*/  IMAD.MOV.U32 R89, RZ, RZ, R13 ;  /* 0x000000ffff597224 */ /* 0x000fe200078e000d */
[----:B------:R-:W-:Y:S04]  /*70a40*/  STL.64 [R1+0x5eb0], R90 ;  /* 0x005eb05a01007387 */ /* 0x000fe80000100a00 */
[----:B------:R-:W-:Y:S04]  /*70a50*/  STL.64 [R1+0x5ea8], R88 ;  /* 0x005ea85801007387 */ /* 0x000fe80000100a00 */
        /* <DEDUP_REMOVED lines=26> */
[----:B------:R-:W-:Y:S01]  /*70c00*/  IMAD.MOV.U32 R93, RZ, RZ, R13 ;  /* 0x000000ffff5d7224 */ /* 0x000fe200078e000d */
[----:B------:R-:W-:Y:S04]  /*70c10*/  STL.64 [R1+0x5ec0], R94 ;  /* 0x005ec05e01007387 */ /* 0x000fe80000100a00 */
[----:B------:R-:W-:Y:S04]  /*70c20*/  STL.64 [R1+0x5eb8], R92 ;  /* 0x005eb85c01007387 */ /* 0x000fe80000100a00 */
[----:B------:R-:W4:Y:S04]  /*70c30*/  LDL.LU R244, [R1+0x1c60] ;  /* 0x001c600001f47983 */ /* 0x000f280000300800 */
[----:B------:R-:W4:Y:S04]  /*70c40*/  LDL.LU R245, [R1+0x1c64] ;  /* 0x001c640001f57983 */ /* 0x000f280000300800 */
[----:B------:R-:W4:Y:S04]  /*70c50*/  LDL.LU R246, [R1+0x1c68] ;  /* 0x001c680001f67983 */ /* 0x000f280000300800 */
[----:B------:R-:W4:Y:S01]  /*70c60*/  LDL.LU R247, [R1+0x1c6c] ;  /* 0x001c6c0001f77983 */ /* 0x000f220000300800 */
[----:B--2---:R-:W-:Y:S03]  /*70c70*/  HMMA.1688.F32.TF32 R12, R236, R4, R240 ;  /* 0x00000004ec0c723c */ /* 0x004fe600000810f0 */
[----:B------:R-:W2:Y:S04]  /*70c80*/  LDL.LU R240, [R1+0x1c50] ;  /* 0x001c500001f07983 */ /* 0x000ea80000300800 */
[----:B------:R-:W2:Y:S04]  /*70c90*/  LDL.LU R241, [R1+0x1c54] ;  /* 0x001c540001f17983 */ /* 0x000ea80000300800 */
[----:B------:R-:W2:Y:S04]  /*70ca0*/  LDL.LU R242, [R1+0x1c58] ;  /* 0x001c580001f27983 */ /* 0x000ea80000300800 */
[----:B------:R-:W2:Y:S09]  /*70cb0*/  LDL.LU R243, [R1+0x1c5c] ;  /* 0x001c5c0001f37983 */ /* 0x000eb20000300800 */
        /* <DEDUP_REMOVED lines=18> */
[----:B------:R-:W-:Y:S01]  /*70de0*/  IMAD.MOV.U32 R104, RZ, RZ, R12 ;  /* 0x000000ffff687224 */ /* 0x000fe200078e000c */
[----:B------:R-:W-:Y:S01]  /*70df0*/  MOV R107, R15 ;  /* 0x0000000f006b7202 */ /* 0x000fe20000000f00 */
[----:B------:R-:W-:Y:S02]  /*70e00*/  IMAD.MOV.U32 R105, RZ, RZ, R13 ;  /* 0x000000ffff697224 */ /* 0x000fe400078e000d */
[----:B------:R-:W-:Y:S02]  /*70e10*/  IMAD.MOV.U32 R106, RZ, RZ, R14 ;  /* 0x000000ffff6a7224 */ /* 0x000fe400078e000e */
[----:B---3--:R-:W-:Y:S01]  /*70e20*/  HMMA.1688.F32.TF32 R12, R236, R156, R248 ;  /* 0x0000009cec0c723c */ /* 0x008fe200000810f8 */
[----:B------:R-:W-:-:S15]  /*70e30*/  STL.64 [R1+0x5ed0], R98 ;  /* 0x005ed06201007387 */ /* 0x000fde0000100a00 */
[----:B------:R-:W-:-:S08]  /*70e40*/  NOP ;  /* 0x0000000000007918 */ /* 0x000fd00000000000 */
[----:B------:R-:W-:Y:S02]  /*70e50*/  IMAD.MOV.U32 R108, RZ, RZ, R12 ;  /* 0x000000ffff6c7224 */ /* 0x000fe400078e000c */
[----:B------:R-:W-:Y:S02]  /*70e60*/  IMAD.MOV.U32 R109, RZ, RZ, R13 ;  /* 0x000000ffff6d7224 */ /* 0x000fe400078e000d */
[----:B------:R-:W-:Y:S02]  /*70e70*/  IMAD.MOV.U32 R110, RZ, RZ, R14 ;  /* 0x000000ffff6e7224 */ /* 0x000fe400078e000e */
[----:B------:R-:W-:Y:S01]  /*70e80*/  IMAD.MOV.U32 R111, RZ, RZ, R15 ;  /* 0x000000ffff6f7224 */ /* 0x000fe200078e000f */
[----:B------:R3:W-:Y:S04]  /*70e90*/  STL.64 [R1+0x5ec8], R96 ;  /* 0x005ec86001007387 */ /* 0x0007e80000100a00 */
[----:B------:R-:W-:Y:S04]  /*70ea0*/  STL.64 [R1+0x5ee0], R102 ;  /* 0x005ee06601007387 */ /* 0x000fe80000100a00 */
[----:B------:R3:W-:Y:S04]  /*70eb0*/  STL.64 [R1+0x5ed8], R100 ;  /* 0x005ed86401007387 */ /* 0x0007e80000100a00 */
[----:B------:R-:W-:Y:S01]  /*70ec0*/  STL.64 [R1+0x5ef0], R106 ;  /* 0x005ef06a01007387 */ /* 0x000fe20000100a00 */
[----:B----4-:R-:W-:Y:S03]  /*70ed0*/  HMMA.1688.F32.TF32 R12, R236, R152, R244 ;  /* 0x00000098ec0c723c */ /* 0x010fe600000810f4 */
[----:B------:R4:W-:Y:S04]  /*70ee0*/  STL.64 [R1+0x5ee8], R104 ;  /* 0x005ee86801007387 */ /* 0x0009e80000100a00 */
[----:B------:R-:W-:Y:S04]  /*70ef0*/  STL.64 [R1+0x5f00], R110 ;  /* 0x005f006e01007387 */ /* 0x000fe80000100a00 */
[----:B------:R-:W-:-:S13]  /*70f00*/  STL.64 [R1+0x5ef8], R108 ;  /* 0x005ef86c01007387 */ /* 0x000fda0000100a00 */
[----:B-1----:R-:W-:Y:S02]  /*70f10*/  IMAD.MOV.U32 R83, RZ, RZ, R12 ;  /* 0x000000ffff537224 */ /* 0x002fe400078e000c */
[----:B------:R-:W-:Y:S02]  /*70f20*/  IMAD.MOV.U32 R82, RZ, RZ, R13 ;  /* 0x000000ffff527224 */ /* 0x000fe400078e000d */
[----:B------:R-:W-:Y:S02]  /*70f30*/  IMAD.MOV.U32 R81, RZ, RZ, R14 ;  /* 0x000000ffff517224 */ /* 0x000fe400078e000e */
[----:B------:R-:W-:Y:S01]  /*70f40*/  IMAD.MOV.U32 R80, RZ, RZ, R15 ;  /* 0x000000ffff507224 */ /* 0x000fe200078e000f */
[----:B------:R-:W-:Y:S04]  /*70f50*/  STL.64 [R1+0x5f10], R82 ;  /* 0x005f105201007387 */ /* 0x000fe80000100a00 */
[----:B------:R1:W-:Y:S01]  /*70f60*/  STL.64 [R1+0x5f08], R80 ;  /* 0x005f085001007387 */ /* 0x0003e20000100a00 */
[----:B--2---:R-:W-:Y:S03]  /*70f70*/  HMMA.1688.F32.TF32 R12, R236, R148, R240 ;  /* 0x00000094ec0c723c */ /* 0x004fe600000810f0 */
        /* <DEDUP_REMOVED lines=68> */
[----:B-1----:R-:W3:Y:S04]  /*713c0*/  LDL.LU R80, [R1+0x1c10] ;  /* 0x001c100001507983 */ /* 0x002ee80000300800 */
        /* <DEDUP_REMOVED lines=32> */
[----:B------:R1:W-:Y:S04]  /*715d0*/  STL.64 [R1+0x5f38], R76 ;  /* 0x005f384c01007387 */ /* 0x0003e80000100a00 */
[----:B-1----:R-:W3:Y:S04]  /*715e0*/  LDL.LU R76, [R1+0x1c20] ;  /* 0x001c2000014c7983 */ /* 0x002ee80000300800 */
[----:B------:R-:W3:Y:S04]  /*715f0*/  LDL.LU R77, [R1+0x1c24] ;  /* 0x001c2400014d7983 */ /* 0x000ee80000300800 */
[----:B------:R-:W3:Y:S04]  /*71600*/  LDL.LU R78, [R1+0x1c28] ;  /* 0x001c2800014e7983 */ /* 0x000ee80000300800 */
[----:B------:R-:W3:Y:S04]  /*71610*/  LDL.LU R79, [R1+0x1c2c] ;  /* 0x001c2c00014f7983 */ /* 0x000ee80000300800 */
[----:B------:R-:W-:Y:S04]  /*71620*/  STL.64 [R1+0x5f30], R74 ;  /* 0x005f304a01007387 */ /* 0x000fe80000100a00 */
[----:B------:R1:W-:Y:S04]  /*71630*/  STL.64 [R1+0x5f28], R72 ;  /* 0x005f284801007387 */ /* 0x0003e80000100a00 */
[----:B-1----:R-:W4:Y:S04]  /*71640*/  LDL.LU R72, [R1+0x1c30] ;  /* 0x001c300001487983 */ /* 0x002f280000300800 */
        /* <DEDUP_REMOVED lines=8> */
[----:B------:R-:W3:Y:S01]  /*716d0*/  LDL.LU R71, [R1+0x1c4c] ;  /* 0x001c4c0001477983 */ /* 0x000ee20000300800 */
[C---:B--2---:R-:W-:Y:S06]  /*716e0*/  HMMA.1688.F32.TF32 R16, R232.reuse, R212, R16 ;  /* 0x000000d4e810723c */ /* 0x044fec0000081010 */
[----:B------:R-:W-:Y:S06]  /*716f0*/  HMMA.1688.F32.TF32 R24, R232, R204, R24 ;  /* 0x000000cce818723c */ /* 0x000fec0000081018 */
[C---:B----4-:R-:W-:Y:S06]  /*71700*/  HMMA.1688.F32.TF32 R72, R236.reuse, R140, R72 ;  /* 0x0000008cec48723c */ /* 0x050fec0000081048 */
[----:B---3--:R-:W-:-:S15]  /*71710*/  HMMA.1688.F32.TF32 R68, R236, R144, R68 ;  /* 0x00000090ec44723c */ /* 0x008fde0000081044 */
[----:B------:R-:W-:-:S08]  /*71720*/  NOP ;  /* 0x0000000000007918 */ /* 0x000fd00000000000 */
        /* <DEDUP_REMOVED lines=16> */
[C---:B--2---:R-:W-:Y:S03]  /*71830*/  HMMA.1688.F32.TF32 R72, R236.reuse, R116, R96 ;  /* 0x00000074ec48723c */ /* 0x044fe60000081060 */
[----:B------:R1:W-:Y:S03]  /*71840*/  STL.64 [R1+0x23e8], R70 ;  /* 0x0023e84601007387 */ /* 0x0003e60000100a00 */
[----:B-1----:R-:W-:Y:S08]  /*71850*/  HMMA.1688.F32.TF32 R68, R236, R112, R92 ;  /* 0x00000070ec44723c */ /* 0x002ff0000008105c */
[----:B------:R-:W-:Y:S04]  /*71860*/  STL.64 [R1+0x23d0], R76 ;  /* 0x0023d04c01007387 */ /* 0x000fe80000100a00 */
[----:B------:R1:W-:Y:S05]  /*71870*/  STL.64 [R1+0x23d8], R78 ;  /* 0x0023d84e01007387 */ /* 0x0003ea0000100a00 */
[----:B------:R-:W-:Y:S04]  /*71880*/  STL.64 [R1+0x23c0], R72 ;  /* 0x0023c04801007387 */ /* 0x000fe80000100a00 */
[----:B------:R2:W-:Y:S01]  /*71890*/  STL.64 [R1+0x23c8], R74 ;  /* 0x0023c84a01007387 */ /* 0x0005e20000100a00 */
[C---:B-1----:R-:W-:Y:S03]  /*718a0*/  HMMA.1688.F32.TF32 R76, R232.reuse, R228, R88 ;  /* 0x000000e4e84c723c */ /* 0x042fe60000081058 */
[----:B------:R-:W-:Y:S04]  /*718b0*/  LDS R236, [R45+UR10+0x4280] ;  /* 0x0042800a2dec7984 */ /* 0x000fe80008000800 */
[----:B------:R-:W-:Y:S01]  /*718c0*/  LDS R238, [R45+UR10+0x5280] ;  /* 0x0052800a2dee7984 */ /* 0x000fe20008000800 */
[C---:B--2---:R-:W-:Y:S03]  /*718d0*/  HMMA.1688.F32.TF32 R72, R232.reuse, R224, R84 ;  /* 0x000000e0e848723c */ /* 0x044fe60000081054 */
[----:B------:R-:W-:Y:S04]  /*718e0*/  STL.64 [R1+0x1950], R68 ;  /* 0x0019504401007387 */ /* 0x000fe80000100a00 */
[----:B------:R1:W-:Y:S04]  /*718f0*/  STL.64 [R1+0x1958], R70 ;  /* 0x0019584601007387 */ /* 0x0003e80000100a00 */
[----:B------:R-:W-:Y:S04]  /*71900*/  LDS R237, [R46+UR10+0x4280] ;  /* 0x0042800a2eed7984 */ /* 0x000fe80008000800 */
[----:B------:R-:W2:Y:S01]  /*71910*/  LDS R239, [R46+UR10+0x5280] ;  /* 0x0052800a2eef7984 */ /* 0x000ea20008000800 */
[C---:B-1----:R-:W-:Y:S06]  /*71920*/  HMMA.1688.F32.TF32 R68, R232.reuse, R220, R48 ;  /* 0x000000dce844723c */ /* 0x042fec0000081030 */
[C---:B------:R-:W-:Y:S06]  /*71930*/  HMMA.1688.F32.TF32 R48, R232.reuse, R216, R12 ;  /* 0x000000d8e830723c */ /* 0x040fec000008100c */
        /* <DEDUP_REMOVED lines=14> */
[C---:B---3--:R-:W-:Y:S01]  /*71a20*/  HMMA.1688.F32.TF32 R12, R232.reuse, R196, R64 ;  /* 0x000000c4e80c723c */ /* 0x048fe20000081040 */
        /* <DEDUP_REMOVED lines=8> */
[----:B---3--:R-:W-:Y:S01]  /*71ab0*/  HMMA.1688.F32.TF32 R12, R232, R184, R52 ;  /* 0x000000b8e80c723c */ /* 0x008fe20000081034 */
        /* <DEDUP_REMOVED lines=8> */
[C---:B---3--:R-:W-:Y:S05]  /*71b40*/  HMMA.1688.F32.TF32 R12, R232.reuse, R172, R32 ;  /* 0x000000ace80c723c */ /* 0x048fea0000081020 */
        /* <DEDUP_REMOVED lines=8> */
[C---:B---3--:R-:W-:Y:S05]  /*71bd0*/  HMMA.1688.F32.TF32 R12, R232.reuse, R168, R240 ;  /* 0x000000a8e80c723c */ /* 0x048fea00000810f0 */
[----:B------:R1:W-:Y:S04]  /*71be0*/  STL.64 [R1+0x22c0], R20 ;  /* 0x0022c01401007387 */ /* 0x0003e80000100a00 */
[----:B------:R3:W-:Y:S04]  /*71bf0*/  STL.64 [R1+0x22c8], R22 ;  /* 0x0022c81601007387 */ /* 0x0007e80000100a00 */
[----:B------:R-:W4:Y:S04]  /*71c00*/  LDL.LU R244, [R1+0x1790] ;  /* 0x0017900001f47983 */ /* 0x000f280000300800 */
[----:B------:R2:W-:Y:S04]  /*71c10*/  STL.64 [R1+0x22b0], R16 ;  /* 0x0022b01001007387 */ /* 0x0005e80000100a00 */
[----:B------:R2:W-:Y:S04]  /*71c20*/  STL.64 [R1+0x22b8], R18 ;  /* 0x0022b81201007387 */ /* 0x0005e80000100a00 */
[----:B------:R2:W-:Y:S04]  /*71c30*/  STL.64 [R1+0x22a0], R12 ;  /* 0x0022a00c01007387 */ /* 0x0005e80000100a00 */
        /* <DEDUP_REMOVED lines=108> */
[----:B--2---:R-:W-:Y:S06]  /*72300*/  HMMA.1688.F32.TF32 R16, R232, R112, R16 ;  /* 0x00000070e810723c */ /* 0x004fec0000081010 */
[----:B---3--:R-:W-:Y:S06]  /*72310*/  HMMA.1688.F32.TF32 R24, R236, R224, R24 ;  /* 0x000000e0ec18723c */ /* 0x008fec0000081018 */
[C---:B----4-:R-:W-:Y:S06]  /*72320*/  HMMA.1688.F32.TF32 R68, R232.reuse, R164, R68 ;  /* 0x000000a4e844723c */ /* 0x050fec0000081044 */
[----:B------:R-:W-:-:S15]  /*72330*/  HMMA.1688.F32.TF32 R72, R232, R160, R72 ;  /* 0x000000a0e848723c */ /* 0x000fde0000081048 */
[----:B------:R-:W-:-:S02]  /*72340*/  NOP ;  /* 0x0000000000007918 */ /* 0x000fc40000000000 */
        /* <DEDUP_REMOVED lines=25> */
[C---:B--2---:R-:W-:Y:S01]  /*724e0*/  HMMA.1688.F32.TF32 R72, R232.reuse, R124, R84 ;  /* 0x0000007ce848723c */ /* 0x044fe20000081054 */
[----:B------:R1:W-:Y:S05]  /*724f0*/  STL.64 [R1+0x2218], R70 ;  /* 0x0022184601007387 */ /* 0x0003ea0000100a00 */
[C---:B-1----:R-:W-:Y:S06]  /*72500*/  HMMA.1688.F32.TF32 R68, R232.reuse, R120, R48 ;  /* 0x00000078e844723c */ /* 0x042fec0000081030 */
[----:B------:R-:W-:Y:S05]  /*72510*/  HMMA.1688.F32.TF32 R48, R232, R116, R12 ;  /* 0x00000074e830723c */ /* 0x000fea000008100c */
[----:B------:R-:W-:Y:S04]  /*72520*/  STL.64 [R1+0x2200], R76 ;  /* 0x0022004c01007387 */ /* 0x000fe80000100a00 */
[----:B------:R-:W-:Y:S01]  /*72530*/  LDS R232, [R0+UR10+0x4300] ;  /* 0x0043000a00e87984 */ /* 0x000fe20008000800 */
        /* <DEDUP_REMOVED lines=13> */
[----:B------:R-:W-:Y:S04]  /*72610*/  LDS R234, [R0+UR10+0x5300] ;  /* 0x0053000a00ea7984 */ /* 0x000fe80008000800 */
[----:B------:R-:W-:Y:S01]  /*72620*/  LDS R233, [R47+UR10+0x4300] ;  /* 0x0043000a2fe97984 */ /* 0x000fe20008000800 */
[C---:B--2---:R-:W-:Y:S03]  /*72630*/  HMMA.1688.F32.TF32 R12, R236.reuse, R216, R64 ;  /* 0x000000d8ec0c723c */ /* 0x044fe60000081040 */
[----:B------:R-:W-:Y:S04]  /*72640*/  STL.64 [R1+0x1b20], R24 ;  /* 0x001b201801007387 */ /* 0x000fe80000100a00 */
[----:B------:R-:W-:Y:S01]  /*72650*/  STL.64 [R1+0x1b28], R26 ;  /* 0x001b281a01007387 */ /* 0x000fe20000100a00 */
[C---:B------:R-:W-:Y:S03]  /*72660*/  HMMA.1688.F32.TF32 R20, R236.reuse, R212, R60 ;  /* 0x000000d4ec14723c */ /* 0x040fe6000008103c */
[----:B------:R-:W1:Y:S04]  /*72670*/  LDS R235, [R47+UR10+0x5300] ;  /* 0x0053000a2feb7984 */ /* 0x000e680008000800 */
[----:B------:R-:W-:Y:S04]  /*72680*/  STL.64 [R1+0x1b10], R16 ;  /* 0x001b101001007387 */ /* 0x000fe80000100a00 */
[----:B------:R2:W-:Y:S04]  /*72690*/  STL.64 [R1+0x1b18], R18 ;  /* 0x001b181201007387 */ /* 0x0005e80000100a00 */
[----:B------:R-:W-:Y:S04]  /*726a0*/  STL.64 [R1+0x1b00], R12 ;  /* 0x001b000c01007387 */ /* 0x000fe80000100a00 */
[----:B------:R3:W-:Y:S01]  /*726b0*/  STL.64 [R1+0x1b08], R14 ;  /* 0x001b080e01007387 */ /* 0x0007e20000100a00 */
[C---:B--2---:R-:W-:Y:S06]  /*726c0*/  HMMA.1688.F32.TF32 R16, R236.reuse, R208, R56 ;  /* 0x000000d0ec10723c */ /* 0x044fec0000081038 */
[----:B---3--:R-:W-:Y:S01]  /*726d0*/  HMMA.1688.F32.TF32 R12, R236, R204, R52 ;  /* 0x000000ccec0c723c */ /* 0x008fe20000081034 */
[----:B------:R-:W-:Y:S04]  /*726e0*/  STL.64 [R1+0x1af0], R20 ;  /* 0x001af01401007387 */ /* 0x000fe80000100a00 */
[----:B------:R2:W-:-:S12]  /*726f0*/  STL.64 [R1+0x1af8], R22 ;  /* 0x001af81601007387 */ /* 0x0005d80000100a00 */
[----:B------:R-:W-:Y:S01]  /*72700*/  STL.64 [R1+0x1ae0], R16 ;  /* 0x001ae01001007387 */ /* 0x000fe20000100a00 */
[C---:B--2---:R-:W-:Y:S03]  /*72710*/  HMMA.1688.F32.TF32 R20, R236.reuse, R200, R40 ;  /* 0x000000c8ec14723c */ /* 0x044fe60000081028 */
[----:B------:R2:W-:Y:S04]  /*72720*/  STL.64 [R1+0x1ae8], R18 ;  /* 0x001ae81201007387 */ /* 0x0005e80000100a00 */
[----:B------:R-:W-:Y:S04]  /*72730*/  STL.64 [R1+0x1ad0], R12 ;  /* 0x001ad00c01007387 */ /* 0x000fe80000100a00 */
[----:B------:R3:W-:Y:S01]  /*72740*/  STL.64 [R1+0x1ad8], R14 ;  /* 0x001ad80e01007387 */ /* 0x0007e20000100a00 */
[C---:B--2---:R-:W-:Y:S06]  /*72750*/  HMMA.1688.F32.TF32 R16, R236.reuse, R196, R36 ;  /* 0x000000c4ec10723c */ /* 0x044fec0000081024 */
[C---:B---3--:R-:W-:Y:S05]  /*72760*/  HMMA.1688.F32.TF32 R12, R236.reuse, R192, R32 ;  /* 0x000000c0ec0c723c */ /* 0x048fea0000081020 */
[----:B------:R-:W-:Y:S04]  /*72770*/  STL.64 [R1+0x1ac0], R20 ;  /* 0x001ac01401007387 */ /* 0x000fe80000100a00 */
[----:B------:R2:W-:Y:S08]  /*72780*/  STL.64 [R1+0x1ac8], R22 ;  /* 0x001ac81601007387 */ /* 0x0005f00000100a00 */
[----:B------:R-:W-:Y:S01]  /*72790*/  STL.64 [R1+0x1ab0], R16 ;  /* 0x001ab01001007387 */ /* 0x000fe20000100a00 */
[C---:B--2---:R-:W-:Y:S03]  /*727a0*/  HMMA.1688.F32.TF32 R20, R236.reuse, R188, R248 ;  /* 0x000000bcec14723c */ /* 0x044fe600000810f8 */
[----:B------:R2:W-:Y:S04]  /*727b0*/  STL.64 [R1+0x1ab8], R18 ;  /* 0x001ab81201007387 */ /* 0x0005e80000100a00 */
[----:B------:R-:W-:Y:S04]  /*727c0*/  STL.64 [R1+0x1aa0], R12 ;  /* 0x001aa00c01007387 */ /* 0x000fe80000100a00 */
[----:B------:R3:W-:Y:S01]  /*727d0*/  STL.64 [R1+0x1aa8], R14 ;  /* 0x001aa80e01007387 */ /* 0x0007e20000100a00 */
[C---:B--2---:R-:W-:Y:S06]  /*727e0*/  HMMA.1688.F32.TF32 R16, R236.reuse, R184, R244 ;  /* 0x000000b8ec10723c */ /* 0x044fec00000810f4 */
        /* <DEDUP_REMOVED lines=33> */
[----:B---3--:R-:W2:Y:S04]  /*72a00*/  LDL.LU R22, [R1+0x1678] ;  /* 0x0016780001167983 */ /* 0x008ea80000300800 */
[----:B------:R-:W2:Y:S04]  /*72a10*/  LDL.LU R23, [R1+0x167c] ;  /* 0x00167c0001177983 */ /* 0x000ea80000300800 */
[----:B------:R-:W3:Y:S04]  /*72a20*/  LDL.LU R24, [R1+0x1680] ;  /* 0x0016800001187983 */ /* 0x000ee80000300800 */
[----:B------:R-:W3:Y:S04]  /*72a30*/  LDL.LU R25, [R1+0x1684] ;  /* 0x0016840001197983 */ /* 0x000ee80000300800 */
[----:B------:R-:W3:Y:S04]  /*72a40*/  LDL.LU R26, [R1+0x1688] ;  /* 0x00168800011a7983 */ /* 0x000ee80000300800 */
[----:B------:R-:W3:Y:S04]  /*72a50*/  LDL.LU R27, [R1+0x168c] ;  /* 0x00168c00011b7983 */ /* 0x000ee80000300800 */
[----:B-1----:R-:W4:Y:S04]  /*72a60*/  LDL.LU R16, [R1+0x16a0] ;  /* 0x0016a00001107983 */ /* 0x002f280000300800 */
        /* <DEDUP_REMOVED lines=77> */
[----:B----4-:R-:W-:-:S15]  /*72f40*/  HMMA.1688.F32.TF32 R72, R236, R172, R72 ;  /* 0x000000acec48723c */ /* 0x010fde0000081048 */
        /* <DEDUP_REMOVED lines=50> */
[----:B------:R-:W-:-:S12]  /*73270*/  STL.64 [R1+0x2098], R22 ;  /* 0x0020981601007387 */ /* 0x000fd80000100a00 */
[----:B------:R-:W-:Y:S04]  /*73280*/  STL.64 [R1+0x2080], R16 ;  /* 0x0020801001007387 */ /* 0x000fe80000100a00 */
[----:B------:R1:W-:Y:S04]  /*73290*/  STL.64 [R1+0x2088], R18 ;  /* 0x0020881201007387 */ /* 0x0003e80000100a00 */
[----:B------:R-:W-:Y:S04]  /*732a0*/  LDS R236, [R45+UR10+0x4300] ;  /* 0x0043000a2dec7984 */ /* 0x000fe80008000800 */
[----:B------:R-:W-:Y:S04]  /*732b0*/  LDS R238, [R45+UR10+0x5300] ;  /* 0x0053000a2dee7984 */ /* 0x000fe80008000800 */
[----:B------:R-:W-:Y:S01]  /*732c0*/  STL.64 [R1+0x1a90], R12 ;  /* 0x001a900c01007387 */ /* 0x000fe20000100a00 */
[C---:B-1----:R-:W-:Y:S03]  /*732d0*/  HMMA.1688.F32.TF32 R16, R232.reuse, R228, R56 ;  /* 0x000000e4e810723c */ /* 0x042fe60000081038 */
[----:B------:R1:W-:Y:S04]  /*732e0*/  STL.64 [R1+0x1a98], R14 ;  /* 0x001a980e01007387 */ /* 0x0003e80000100a00 */
[----:B------:R-:W-:Y:S04]  /*732f0*/  LDS R237, [R46+UR10+0x4300] ;  /* 0x0043000a2eed7984 */ /* 0x000fe80008000800 */
[----:B------:R-:W2:Y:S01]  /*73300*/  LDS R239, [R46+UR10+0x5300] ;  /* 0x0053000a2eef7984 */ /* 0x000ea20008000800 */
[C---:B-1----:R-:W-:Y:S06]  /*73310*/  HMMA.1688.F32.TF32 R12, R232.reuse, R224, R52 ;  /* 0x000000e0e80c723c */ /* 0x042fec0000081034 */
[C---:B------:R-:W-:Y:S05]  /*73320*/  HMMA.1688.F32.TF32 R20, R232.reuse, R220, R40 ;  /* 0x000000dce814723c */ /* 0x040fea0000081028 */
[----:B------:R-:W-:Y:S04]  /*73330*/  STL.64 [R1+0x2070], R16 ;  /* 0x0020701001007387 */ /* 0x000fe80000100a00 */
[----:B------:R1:W-:Y:S08]  /*73340*/  STL.64 [R1+0x2078], R18 ;  /* 0x0020781201007387 */ /* 0x0003f00000100a00 */
        /* <DEDUP_REMOVED lines=53> */
[----:B----4-:R-:W4:Y:S04]  /*736a0*/  LDL.LU R18, [R1+0x1518] ;  /* 0x0015180001127983 */ /* 0x010f280000300800 */
        /* <DEDUP_REMOVED lines=67> */
[C---:B------:R-:W-:Y:S11]  /*73ae0*/  HMMA.1688.F32.TF32 R72, R232.reuse, R188, R108 ;  /* 0x000000bce848723c */ /* 0x040ff6000008106c */
        /* <DEDUP_REMOVED lines=20> */
[C---:B-1----:R-:W-:Y:S06]  /*73c30*/  HMMA.1688.F32.TF32 R68, R232.reuse, R168, R48 ;  /* 0x000000a8e844723c */ /* 0x042fec0000081030 */
[C---:B--2---:R-:W-:Y:S06]  /*73c40*/  HMMA.1688.F32.TF32 R48, R232.reuse, R164, R12 ;  /* 0x000000a4e830723c */ /* 0x044fec000008100c */
        /* <DEDUP_REMOVED lines=32> */
[----:B--2---:R-:W-:Y:S05]  /*73e50*/  HMMA.1688.F32.TF32 R12, R232, R120, R32 ;  /* 0x00000078e80c723c */ /* 0x004fea0000081020 */
[----:B------:R-:W-:Y:S01]  /*73e60*/  STL.64 [R1+0x1ec0], R20 ;  /* 0x001ec01401007387 */ /* 0x000fe20000100a00 */
[----:B------:R-:W-:-:S03]  /*73e70*/  IMAD.MOV.U32 R242, RZ, RZ, R3 ;  /* 0x000000fffff27224 */ /* 0x000fc600078e0003 */
[----:B------:R-:W-:Y:S01]  /*73e80*/  STL.64 [R1+0x1ec8], R22 ;  /* 0x001ec81601007387 */ /* 0x000fe20000100a00 */
[----:B------:R-:W-:-:S07]  /*73e90*/  IMAD.MOV.U32 R243, RZ, RZ, R2 ;  /* 0x000000fffff37224 */ /* 0x000fce00078e0002 */
[----:B------:R-:W-:Y:S04]  /*73ea0*/  STL.64 [R1+0x1eb0], R16 ;  /* 0x001eb01001007387 */ /* 0x000fe80000100a00 */
[----:B------:R1:W-:Y:S04]  /*73eb0*/  STL.64 [R1+0x1eb8], R18 ;  /* 0x001eb81201007387 */ /* 0x0003e80000100a00 */
[----:B------:R2:W-:Y:S01]  /*73ec0*/  STL.64 [R1+0x1ea0], R12 ;  /* 0x001ea00c01007387 */ /* 0x0005e20000100a00 */
[----:B------:R-:W-:Y:S02]  /*73ed0*/  IMAD.MOV.U32 R3, RZ, RZ, R14 ;  /* 0x000000ffff037224 */ /* 0x000fe400078e000e */
[----:B------:R-:W-:Y:S01]  /*73ee0*/  IMAD.MOV.U32 R2, RZ, RZ, R15 ;  /* 0x000000ffff027224 */ /* 0x000fe200078e000f */
[C---:B-1----:R-:W-:Y:S06]  /*73ef0*/  HMMA.1688.F32.TF32 R16, R232.reuse, R116, R248 ;  /* 0x00000074e810723c */ /* 0x042fec00000810f8 */
[----:B--2---:R-:W-:Y:S01]  /*73f00*/  HMMA.1688.F32.TF32 R12, R232, R112, R244 ;  /* 0x00000070e80c723c */ /* 0x004fe200000810f4 */
[----:B------:R1:W-:Y:S04]  /*73f10*/  STL [R1+0x5dd4], R2 ;  /* 0x005dd40201007387 */ /* 0x0003e80000100800 */
[----:B------:R2:W-:Y:S04]  /*73f20*/  STL [R1+0x5dd0], R3 ;  /* 0x005dd00301007387 */ /* 0x0005e80000100800 */
[----:B------:R-:W-:Y:S04]  /*73f30*/  LDS R232, [R0+UR10+0x4380] ;  /* 0x0043800a00e87984 */ /* 0x000fe80008000800 */
[----:B------:R-:W-:Y:S04]  /*73f40*/  LDS R234, [R0+UR10+0x5380] ;  /* 0x0053800a00ea7984 */ /* 0x000fe80008000800 */
[----:B------:R-:W-:Y:S04]  /*73f50*/  STL.64 [R1+0x1e90], R16 ;  /* 0x001e901001007387 */ /* 0x000fe80000100a00 */
[----:B------:R-:W-:Y:S03]  /*73f60*/  STL.64 [R1+0x1e98], R18 ;  /* 0x001e981201007387 */ /* 0x000fe60000100a00 */
[----:B-1----:R-:W-:Y:S01]  /*73f70*/  IMAD.MOV.U32 R2, RZ, RZ, R14 ;  /* 0x000000ffff027224 */ /* 0x002fe200078e000e */
[----:B------:R1:W-:Y:S01]  /*73f80*/  STL.64 [R1+0x1a80], R12 ;  /* 0x001a800c01007387 */ /* 0x0003e20000100a00 */
[----:B--2---:R-:W-:-:S03]  /*73f90*/  IMAD.MOV.U32 R3, RZ, RZ, R15 ;  /* 0x000000ffff037224 */ /* 0x004fc600078e000f */
[----:B------:R-:W2:Y:S04]  /*73fa0*/  LDL.LU R32, [R1+0x1330] ;  /* 0x0013300001207983 */ /* 0x000ea80000300800 */
[----:B------:R-:W-:Y:S01]  /*73fb0*/  LDS R233, [R47+UR10+0x4380] ;  /* 0x0043800a2fe97984 */ /* 0x000fe20008000800 */
[----:B-1----:R-:W-:Y:S03]  /*73fc0*/  HMMA.1688.F32.TF32 R12, R236, R228, R240 ;  /* 0x000000e4ec0c723c */ /* 0x002fe600000810f0 */
[----:B------:R-:W1:-:S15]  /*73fd0*/  LDS R235, [R47+UR10+0x5380] ;  /* 0x0053800a2feb7984 */ /* 0x000e5e0008000800 */
[----:B------:R-:W-:-:S05]  /*73fe0*/  NOP ;  /* 0x0000000000007918 */ /* 0x000fca0000000000 */
        /* <DEDUP_REMOVED lines=83> */
[C---:B--2---:R-:W-:Y:S06]  /*74520*/  HMMA.1688.F32.TF32 R72, R236.reuse, R224, R96 ;  /* 0x000000e0ec48723c */ /* 0x044fec0000081060 */
[----:B------:R-:W-:-:S15]  /*74530*/  HMMA.1688.F32.TF32 R76, R236, R216, R88 ;  /* 0x000000d8ec4c723c */ /* 0x000fde0000081058 */
[----:B------:R-:W-:-:S02]  /*74540*/  NOP ;  /* 0x0000000000007918 */ /* 0x000fc40000000000 */
[----:B------:R-:W-:Y:S04]  /*74550*/  STL.64 [R1+0x1a60], R72 ;  /* 0x001a604801007387 */ /* 0x000fe80000100a00 */
[----:B------:R2:W-:Y:S04]  /*74560*/  STL.64 [R1+0x1a68], R74 ;  /* 0x001a684a01007387 */ /* 0x0005e80000100a00 */
[----:B------:R-:W-:Y:S04]  /*74570*/  STL.64 [R1+0x1a50], R68 ;  /* 0x001a504401007387 */ /* 0x000fe80000100a00 */
[----:B------:R3:W-:Y:S01]  /*74580*/  STL.64 [R1+0x1a58], R70 ;  /* 0x001a584601007387 */ /* 0x0007e20000100a00 */
[C---:B--2---:R-:W-:Y:S06]  /*74590*/  HMMA.1688.F32.TF32 R72, R236.reuse, R212, R84 ;  /* 0x000000d4ec48723c */ /* 0x044fec0000081054 */
[C---:B---3--:R-:W-:Y:S01]  /*745a0*/  HMMA.1688.F32.TF32 R68, R236.reuse, R208, R48 ;  /* 0x000000d0ec44723c */ /* 0x048fe20000081030 */
[----:B------:R-:W-:Y:S04]  /*745b0*/  STL.64 [R1+0x1a40], R76 ;  /* 0x001a404c01007387 */ /* 0x000fe80000100a00 */
[----:B------:R-:W-:Y:S01]  /*745c0*/  STL.64 [R1+0x1a48], R78 ;  /* 0x001a484e01007387 */ /* 0x000fe20000100a00 */
[C---:B------:R-:W-:Y:S06]  /*745d0*/  HMMA.1688.F32.TF32 R48, R236.reuse, R200, R16 ;  /* 0x000000c8ec30723c */ /* 0x040fec0000081010 */
[C---:B------:R-:W-:Y:S05]  /*745e0*/  HMMA.1688.F32.TF32 R16, R236.reuse, R196, R28 ;  /* 0x000000c4ec10723c */ /* 0x040fea000008101c */
[----:B------:R-:W-:Y:S04]  /*745f0*/  STL.64 [R1+0x1a30], R72 ;  /* 0x001a304801007387 */ /* 0x000fe80000100a00 */
[----:B------:R-:W-:Y:S04]  /*74600*/  STL.64 [R1+0x1a38], R74 ;  /* 0x001a384a01007387 */ /* 0x000fe80000100a00 */
[----:B------:R-:W-:Y:S04]  /*74610*/  STL.64 [R1+0x1a20], R68 ;  /* 0x001a204401007387 */ /* 0x000fe80000100a00 */
[----:B------:R-:W-:Y:S04]  /*74620*/  STL.64 [R1+0x1a28], R70 ;  /* 0x001a284601007387 */ /* 0x000fe80000100a00 */
[----:B------:R-:W-:Y:S04]  /*74630*/  STL.64 [R1+0x1a10], R12 ;  /* 0x001a100c01007387 */ /* 0x000fe80000100a00 */
[----:B------:R2:W-:Y:S02]  /*74640*/  STL.64 [R1+0x1a18], R14 ;  /* 0x001a180e01007387 */ /* 0x0005e40000100a00 */
[C---:B--2---:R-:W-:Y:S02]  /*74650*/  HMMA.1688.F32.TF32 R12, R236.reuse, R192, R24 ;  /* 0x000000c0ec0c723c */ /* 0x044fe40000081018 */
[----:B------:R-:W-:Y:S04]  /*74660*/  STL.64 [R1+0x1a00], R48 ;  /* 0x001a003001007387 */ /* 0x000fe80000100a00 */
[----:B------:R-:W-:Y:S04]  /*74670*/  STL.64 [R1+0x1a08], R50 ;  /* 0x001a083201007387 */ /* 0x000fe80000100a00 */
[----:B------:R-:W-:Y:S04]  /*74680*/  STL.64 [R1+0x19f0], R16 ;  /* 0x0019f01001007387 */ /* 0x000fe80000100a00 */
[----:B------:R2:W-:Y:S09]  /*74690*/  STL.64 [R1+0x19f8], R18 ;  /* 0x0019f81201007387 */ /* 0x0005f20000100a00 */
[----:B------:R-:W-:Y:S01]  /*746a0*/  STL.64 [R1+0x19e0], R12 ;  /* 0x0019e00c01007387 */ /* 0x000fe20000100a00 */
[C---:B--2---:R-:W-:Y:S03]  /*746b0*/  HMMA.1688.F32.TF32 R16, R236.reuse, R188, R20 ;  /* 0x000000bcec10723c */ /* 0x044fe60000081014 */
[----:B------:R2:W-:Y:S03]  /*746c0*/  STL.64 [R1+0x19e8], R14 ;  /* 0x0019e80e01007387 */ /* 0x0005e60000100a00 */
[C---:B--2---:R-:W-:Y:S01]  /*746d0*/  HMMA.1688.F32.TF32 R12, R236.reuse, R184, R64 ;  /* 0x000000b8ec0c723c */ /* 0x044fe20000081040 */
[----:B------:R-:W-:Y:S05]  /*746e0*/  STL [R1+0x6358], R47 ;  /* 0x0063582f01007387 */ /* 0x000fea0000100800 */
[C---:B------:R-:W-:Y:S11]  /*746f0*/  HMMA.1688.F32.TF32 R20, R236.reuse, R180, R60 ;  /* 0x000000b4ec14723c */ /* 0x040ff6000008103c */
[----:B------:R-:W-:Y:S04]  /*74700*/  STL.64 [R1+0x1e80], R16 ;  /* 0x001e801001007387 */ /* 0x000fe80000100a00 */
[----:B------:R2:W-:Y:S04]  /*74710*/  STL.64 [R1+0x1e88], R18 ;  /* 0x001e881201007387 */ /* 0x0005e80000100a00 */
[----:B------:R-:W-:Y:S01]  /*74720*/  STL.64 [R1+0x1e70], R12 ;  /* 0x001e700c01007387 */ /* 0x000fe20000100a00 */
[C---:B--2---:R-:W-:Y:S03]  /*74730*/  HMMA.1688.F32.TF32 R16, R236.reuse, R176, R56 ;  /* 0x000000b0ec10723c */ /* 0x044fe60000081038 */
[----:B------:R2:W-:Y:S03]  /*74740*/  STL.64 [R1+0x1e78], R14 ;  /* 0x001e780e01007387 */ /* 0x0005e60000100a00 */
[----:B--2---:R-:W-:Y:S01]  /*74750*/  HMMA.1688.F32.TF32 R12, R236, R172, R52 ;  /* 0x000000acec0c723c */ /* 0x004fe20000081034 */
[----:B------:R-:W-:Y:S04]  /*74760*/  STL.64 [R1+0x1e60], R20 ;  /* 0x001e601401007387 */ /* 0x000fe80000100a00 */
[----:B------:R2:W-:-:S12]  /*74770*/  STL.64 [R1+0x1e68], R22 ;  /* 0x001e681601007387 */ /* 0x0005d80000100a00 */
        /* <DEDUP_REMOVED lines=17> */
[----:B------:R-:W-:-:S15]  /*74890*/  STL.64 [R1+0x6370], R164 ;  /* 0x006370a401007387 */ /* 0x000fde0000100a00 */
[----:B------:R-:W-:-:S02]  /*748a0*/  NOP ;  /* 0x0000000000007918 */ /* 0x000fc40000000000 */
[----:B------:R-:W-:Y:S04]  /*748b0*/  STL.64 [R1+0x1e00], R12 ;  /* 0x001e000c01007387 */ /* 0x000fe80000100a00 */
[----:B------:R2:W-:Y:S02]  /*748c0*/  STL.64 [R1+0x1e08], R14 ;  /* 0x001e080e01007387 */ /* 0x0005e40000100a00 */
[----:B--2---:R-:W-:Y:S02]  /*748d0*/  HMMA.1688.F32.TF32 R12, R236, R160, R244 ;  /* 0x000000a0ec0c723c */ /* 0x004fe400000810f4 */
[----:B------:R-:W-:Y:S04]  /*748e0*/  STL.64 [R1+0x6368], R162 ;  /* 0x006368a201007387 */ /* 0x000fe80000100a00 */
[----:B------:R-:W-:-:S15]  /*748f0*/  STL.64 [R1+0x6360], R160 ;  /* 0x006360a001007387 */ /* 0x000fde0000100a00 */
[----:B------:R-:W-:-:S02]  /*74900*/  NOP ;  /* 0x0000000000007918 */ /* 0x000fc40000000000 */
[----:B------:R-:W-:Y:S04]  /*74910*/  STL.64 [R1+0x1df0], R12 ;  /* 0x001df00c01007387 */ /* 0x000fe80000100a00 */
[----:B------:R2:W-:Y:S04]  /*74920*/  STL.64 [R1+0x1df8], R14 ;  /* 0x001df80e01007387 */ /* 0x0005e80000100a00 */
[----:B------:R-:W3:Y:S01]  /*74930*/  LDL.LU R244, [R1+0x1160] ;  /* 0x0011600001f47983 */ /* 0x000ee20000300800 */
[----:B--2---:R-:W-:-:S15]  /*74940*/  HMMA.1688.F32.TF32 R12, R236, R156, R240 ;  /* 0x0000009cec0c723c */ /* 0x004fde00000810f0 */
[----:B------:R-:W-:-:S08]  /*74950*/  NOP ;  /* 0x0000000000007918 */ /* 0x000fd00000000000 */
        /* <DEDUP_REMOVED lines=37> */
[----:B------:R-:W1:Y:S04]  /*74bb0*/  LDL.LU R16, [R1+0x1220] ;  /* 0x0012200001107983 */ /* 0x000e680000300800 */
[----:B------:R-:W1:Y:S04]  /*74bc0*/  LDL.LU R17, [R1+0x1224] ;  /* 0x0012240001117983 */ /* 0x000e680000300800 */
[----:B------:R-:W1:Y:S04]  /*74bd0*/  LDL.LU R18, [R1+0x1228] ;  /* 0x0012280001127983 */ /* 0x000e680000300800 */
[----:B------:R-:W1:Y:S04]  /*74be0*/  LDL.LU R19, [R1+0x122c] ;  /* 0x00122c0001137983 */ /* 0x000e680000300800 */
        /* <DEDUP_REMOVED lines=68> */
[C---:B-1----:R-:W-:Y:S06]  /*75030*/  HMMA.1688.F32.TF32 R16, R232.reuse, R220, R16 ;  /* 0x000000dce810723c */ /* 0x042fec0000081010 */
[----:B---3--:R-:W-:Y:S06]  /*75040*/  HMMA.1688.F32.TF32 R24, R232, R212, R24 ;  /* 0x000000d4e818723c */ /* 0x008fec0000081018 */
[C---:B--2---:R-:W-:Y:S06]  /*75050*/  HMMA.1688.F32.TF32 R160, R236.reuse, R152, R68 ;  /* 0x00000098eca0723c */ /* 0x044fec0000081044 */
[C---:B----4-:R-:W-:Y:S06]  /*75060*/  HMMA.1688.F32.TF32 R68, R236.reuse, R148, R72 ;  /* 0x00000094ec44723c */ /* 0x050fec0000081048 */
[C---:B------:R-:W-:Y:S06]  /*75070*/  HMMA.1688.F32.TF32 R72, R236.reuse, R140, R80 ;  /* 0x0000008cec48723c */ /* 0x040fec0000081050 */
[C---:B------:R-:W-:Y:S05]  /*75080*/  HMMA.1688.F32.TF32 R76, R236.reuse, R144, R76 ;  /* 0x00000090ec4c723c */ /* 0x040fea000008104c */
[----:B------:R-:W-:Y:S04]  /*75090*/  STL.64 [R1+0x1dd0], R160 ;  /* 0x001dd0a001007387 */ /* 0x000fe80000100a00 */
[----:B------:R-:W-:Y:S04]  /*750a0*/  STL.64 [R1+0x1dd8], R162 ;  /* 0x001dd8a201007387 */ /* 0x000fe80000100a00 */
[----:B------:R-:W-:Y:S04]  /*750b0*/  STL.64 [R1+0x1dc0], R68 ;  /* 0x001dc04401007387 */ /* 0x000fe80000100a00 */
[----:B------:R1:W-:Y:S02]  /*750c0*/  STL.64 [R1+0x1dc8], R70 ;  /* 0x001dc84601007387 */ /* 0x0003e40000100a00 */
[C---:B-1----:R-:W-:Y:S04]  /*750d0*/  HMMA.1688.F32.TF32 R68, R236.reuse, R136, R108 ;  /* 0x00000088ec44723c */ /* 0x042fe8000008106c */
[----:B------:R-:W-:Y:S04]  /*750e0*/  STL.64 [R1+0x1db0], R76 ;  /* 0x001db04c01007387 */ /* 0x000fe80000100a00 */
[----:B------:R1:W-:Y:S04]  /*750f0*/  STL.64 [R1+0x1db8], R78 ;  /* 0x001db84e01007387 */ /* 0x0003e80000100a00 */
[----:B------:R-:W-:Y:S04]  /*75100*/  STL.64 [R1+0x1da0], R72 ;  /* 0x001da04801007387 */ /* 0x000fe80000100a00 */
[----:B------:R2:W-:Y:S01]  /*75110*/  STL.64 [R1+0x1da8], R74 ;  /* 0x001da84a01007387 */ /* 0x0005e20000100a00 */
[C---:B-1----:R-:W-:Y:S06]  /*75120*/  HMMA.1688.F32.TF32 R76, R236.reuse, R132, R104 ;  /* 0x00000084ec4c723c */ /* 0x042fec0000081068 */
[----:B------:R-:W-:Y:S01]  /*75130*/  STL.64 [R1+0x1d90], R68 ;  /* 0x001d904401007387 */ /* 0x000fe20000100a00 */
[C---:B--2---:R-:W-:Y:S03]  /*75140*/  HMMA.1688.F32.TF32 R72, R236.reuse, R128, R100 ;  /* 0x00000080ec48723c */ /* 0x044fe60000081064 */
[----:B------:R1:W-:Y:S03]  /*75150*/  STL.64 [R1+0x1d98], R70 ;  /* 0x001d984601007387 */ /* 0x0003e60000100a00 */
[C---:B-1----:R-:W-:Y:S10]  /*75160*/  HMMA.1688.F32.TF32 R68, R236.reuse, R124, R96 ;  /* 0x0000007cec44723c */ /* 0x042ff40000081060 */
[----:B------:R-:W-:Y:S04]  /*75170*/  STL.64 [R1+0x1d80], R76 ;  /* 0x001d804c01007387 */ /* 0x000fe80000100a00 */
[----:B------:R1:W-:Y:S04]  /*75180*/  STL.64 [R1+0x1d88], R78 ;  /* 0x001d884e01007387 */ /* 0x0003e80000100a00 */
[----:B------:R-:W-:Y:S04]  /*75190*/  STL.64 [R1+0x1d70], R72 ;  /* 0x001d704801007387 */ /* 0x000fe80000100a00 */
[----:B------:R2:W-:Y:S01]  /*751a0*/  STL.64 [R1+0x1d78], R74 ;  /* 0x001d784a01007387 */ /* 0x0005e20000100a00 */
[C---:B-1----:R-:W-:Y:S03]  /*751b0*/  HMMA.1688.F32.TF32 R76, R236.reuse, R120, R92 ;  /* 0x00000078ec4c723c */ /* 0x042fe6000008105c */
[----:B------:R-:W-:Y:S03]  /*751c0*/  STL.64 [R1+0x1d60], R68 ;  /* 0x001d604401007387 */ /* 0x000fe60000100a00 */
[----:B--2---:R-:W-:Y:S01]  /*751d0*/  HMMA.1688.F32.TF32 R72, R236, R116, R88 ;  /* 0x00000074ec48723c */ /* 0x004fe20000081058 */
[----:B------:R1:W-:Y:S05]  /*751e0*/  STL.64 [R1+0x1d68], R70 ;  /* 0x001d684601007387 */ /* 0x0003ea0000100a00 */
[----:B------:R-:W-:Y:S06]  /*751f0*/  HMMA.1688.F32.TF32 R48, R232, R228, R48 ;  /* 0x000000e4e830723c */ /* 0x000fec0000081030 */
[----:B-1----:R-:W-:Y:S01]  /*75200*/  HMMA.1688.F32.TF32 R68, R236, R112, R84 ;  /* 0x00000070ec44723c */ /* 0x002fe20000081054 */
[----:B------:R-:W-:Y:S04]  /*75210*/  LDS R236, [R45+UR10+0x4380] ;  /* 0x0043800a2dec7984 */ /* 0x000fe80008000800 */
[----:B------:R-:W-:Y:S04]  /*75220*/  LDS R238, [R45+UR10+0x5380] ;  /* 0x0053800a2dee7984 */ /* 0x000fe80008000800 */
[----:B------:R-:W-:Y:S04]  /*75230*/  LDS R237, [R46+UR10+0x4380] ;  /* 0x0043800a2eed7984 */ /* 0x000fe80008000800 */
[----:B------:R1:W2:Y:S02]  /*75240*/  LDS R239, [R46+UR10+0x5380] ;  /* 0x0053800a2eef7984 */ /* 0x0002a40008000800 */
[C---:B-1----:R-:W-:Y:S06]  /*75250*/  HMMA.1688.F32.TF32 R44, R232.reuse, R224, R12 ;  /* 0x000000e0e82c723c */ /* 0x042fec000008100c */
        /* <DEDUP_REMOVED lines=174> */
[----:B------:R-:W-:-:S08]  /*75d40*/  NOP ;  /* 0x0000000000007918 */ /* 0x000fd00000000000 */
[----:B------:R-:W-:Y:S04]  /*75d50*/  STL.64 [R1+0x1c30], R168 ;  /* 0x001c30a801007387 */ /* 0x000fe80000100a00 */
[----:B------:R1:W-:Y:S04]  /*75d60*/  STL.64 [R1+0x1c38], R170 ;  /* 0x001c38aa01007387 */ /* 0x0003e80000100a00 */
[----:B-1----:R-:W2:Y:S04]  /*75d70*/  LDL.LU.64 R170, [R1+0x6388] ;  /* 0x0063880001aa7983 */ /* 0x002ea80000300a00 */
[----:B------:R-:W3:Y:S02]  /*75d80*/  LDL.LU.64 R168, [R1+0x6380] ;  /* 0x0063800001a87983 */ /* 0x000ee40000300a00 */
[----:B---3--:R-:W-:-:S15]  /*75d90*/  HMMA.1688.F32.TF32 R164, R232, R168, R164 ;  /* 0x000000a8e8a4723c */ /* 0x008fde00000810a4 */
[----:B------:R-:W-:-:S08]  /*75da0*/  NOP ;  /* 0x0000000000007918 */ /* 0x000fd00000000000 */
[----:B------:R-:W-:Y:S04]  /*75db0*/  STL.64 [R1+0x1c20], R164 ;  /* 0x001c20a401007387 */ /* 0x000fe80000100a00 */
[----:B------:R1:W-:Y:S04]  /*75dc0*/  STL.64 [R1+0x1c28], R166 ;  /* 0x001c28a601007387 */ /* 0x0003e80000100a00 */
[----:B-1----:R-:W3:Y:S04]  /*75dd0*/  LDL.LU.64 R166, [R1+0x6378] ;  /* 0x0063780001a67983 */ /* 0x002ee80000300a00 */
[----:B------:R-:W4:Y:S02]  /*75de0*/  LDL.LU.64 R164, [R1+0x6370] ;  /* 0x0063700001a47983 */ /* 0x000f240000300a00 */
[----:B----4-:R-:W-:-:S15]  /*75df0*/  HMMA.1688.F32.TF32 R160, R232, R164, R160 ;  /* 0x000000a4e8a0723c */ /* 0x010fde00000810a0 */
[----:B------:R-:W-:-:S08]  /*75e00*/  NOP ;  /* 0x0000000000007918 */ /* 0x000fd00000000000 */
[----:B------:R-:W-:Y:S04]  /*75e10*/  STL.64 [R1+0x1c10], R160 ;  /* 0x001c10a001007387 */ /* 0x000fe80000100a00 */
[----:B------:R1:W-:Y:S04]  /*75e20*/  STL.64 [R1+0x1c18], R162 ;  /* 0x001c18a201007387 */ /* 0x0003e80000100a00 */
[----:B-1----:R-:W4:Y:S04]  /*75e30*/  LDL.LU.64 R162, [R1+0x6368] ;  /* 0x0063680001a27983 */ /* 0x002f280000300a00 */
[----:B------:R-:W2:Y:S01]  /*75e40*/  LDL.LU.64 R160, [R1+0x6360] ;  /* 0x0063600001a07983 */ /* 0x000ea20000300a00 */
[C---:B------:R-:W-:Y:S06]  /*75e50*/  HMMA.1688.F32.TF32 R244, R232.reuse, R156, R244 ;  /* 0x0000009ce8f4723c */ /* 0x040fec00000810f4 */
[C---:B------:R-:W-:Y:S06]  /*75e60*/  HMMA.1688.F32.TF32 R248, R232.reuse, R152, R248 ;  /* 0x00000098e8f8723c */ /* 0x040fec00000810f8 */
[C---:B------:R-:W-:Y:S06]  /*75e70*/  HMMA.1688.F32.TF32 R240, R232.reuse, R148, R240 ;  /* 0x00000094e8f0723c */ /* 0x040fec00000810f0 */
[C---:B------:R-:W-:Y:S06]  /*75e80*/  HMMA.1688.F32.TF32 R68, R232.reuse, R144, R68 ;  /* 0x00000090e844723c */ /* 0x040fec0000081044 */
[----:B------:R-:W-:Y:S06]  /*75e90*/  HMMA.1688.F32.TF32 R72, R232, R140, R72 ;  /* 0x0000008ce848723c */ /* 0x000fec0000081048 */
[C---:B------:R-:W-:Y:S06]  /*75ea0*/  HMMA.1688.F32.TF32 R16, R236.reuse, R212, R16 ;  /* 0x000000d4ec10723c */ /* 0x040fec0000081010 */
[----:B------:R-:W-:Y:S06]  /*75eb0*/  HMMA.1688.F32.TF32 R24, R236, R204, R24 ;  /* 0x000000ccec18723c */ /* 0x000fec0000081018 */
[----:B--2---:R-:W-:-:S15]  /*75ec0*/  HMMA.1688.F32.TF32 R44, R232, R160, R44 ;  /* 0x000000a0e82c723c */ /* 0x004fde000008102c */
[----:B------:R-:W-:-:S08]  /*75ed0*/  NOP ;  /* 0x0000000000007918 */ /* 0x000fd00000000000 */
[----:B------:R-:W-:Y:S04]  /*75ee0*/  STL.64 [R1+0x1c00], R44 ;  /* 0x001c002c01007387 */ /* 0x000fe80000100a00 */
[----:B------:R1:W-:Y:S04]  /*75ef0*/  STL.64 [R1+0x1c08], R46 ;  /* 0x001c082e01007387 */ /* 0x0003e80000100a00 */
[----:B-1----:R-:W2:Y:S04]  /*75f00*/  LDL.LU R47, [R1+0x6358] ;  /* 0x00635800012f7983 */ /* 0x002ea80000300800 */
        /* <DEDUP_REMOVED lines=10> */
[----:B-1----:R-:W4:Y:S04]  /*75fb0*/  LDL.LU.64 R242, [R1+0x6330] ;  /* 0x0063300001f27983 */ /* 0x002f280000300a00 */
[----:B------:R-:W3:Y:S04]  /*75fc0*/  LDL.LU.64 R240, [R1+0x6328] ;  /* 0x0063280001f07983 */ /* 0x000ee80000300a00 */
        /* <DEDUP_REMOVED lines=18> */
[----:B-1----:R-:W-:Y:S09]  /*760f0*/  HMMA.1688.F32.TF32 R68, R232, R112, R92 ;  /* 0x00000070e844723c */ /* 0x002ff2000008105c */
[----:B------:R-:W-:Y:S04]  /*76100*/  STL.64 [R1+0x1b60], R76 ;  /* 0x001b604c01007387 */ /* 0x000fe80000100a00 */
[----:B------:R1:W-:Y:S04]  /*76110*/  STL.64 [R1+0x1b68], R78 ;  /* 0x001b684e01007387 */ /* 0x0003e80000100a00 */
[----:B------:R-:W-:Y:S04]  /*76120*/  STL.64 [R1+0x1b50], R72 ;  /* 0x001b504801007387 */ /* 0x000fe80000100a00 */
[----:B------:R1:W-:Y:S02]  /*76130*/  STL.64 [R1+0x1b58], R74 ;  /* 0x001b584a01007387 */ /* 0x0003e40000100a00 */
[C---:B-1----:R-:W-:Y:S01]  /*76140*/  HMMA.1688.F32.TF32 R76, R236.reuse, R228, R88 ;  /* 0x000000e4ec4c723c */ /* 0x042fe20000081058 */
[----:B------:R-:W-:Y:S01]  /*76150*/  IMAD.MOV.U32 R35, RZ, RZ, R252 ;  /* 0x000000ffff237224 */ /* 0x000fe200078e00fc */
[----:B------:R-:W-:Y:S04]  /*76160*/  LDS R232, [R0+UR10+0x6000] ;  /* 0x0060000a00e87984 */ /* 0x000fe80008000800 */
[----:B------:R-:W-:Y:S01]  /*76170*/  STL.64 [R1+0x19c0], R68 ;  /* 0x0019c04401007387 */ /* 0x000fe20000100a00 */
[C---:B------:R-:W-:Y:S03]  /*76180*/  HMMA.1688.F32.TF32 R72, R236.reuse, R224, R84 ;  /* 0x000000e0ec48723c */ /* 0x040fe60000081054 */
[----:B------:R1:W-:Y:S04]  /*76190*/  STL.64 [R1+0x19c8], R70 ;  /* 0x0019c84601007387 */ /* 0x0003e80000100a00 */
[----:B------:R-:W-:Y:S01]  /*761a0*/  LDS R234, [R0+UR10+0x7000] ;  /* 0x0070000a00ea7984 */ /* 0x000fe20008000800 */
        /* <DEDUP_REMOVED lines=14> */
[----:B------:R1:W-:Y:S02]  /*76290*/  STL.64 [R1+0x13e8], R14 ;  /* 0x0013e80e01007387 */ /* 0x0003e40000100a00 */
[C---:B-1----:R-:W-:Y:S06]  /*762a0*/  HMMA.1688.F32.TF32 R16, R236.reuse, R200, R20 ;  /* 0x000000c8ec10723c */ /* 0x042fec0000081014 */
[C---:B------:R-:W-:Y:S01]  /*762b0*/  HMMA.1688.F32.TF32 R12, R236.reuse, R196, R64 ;  /* 0x000000c4ec0c723c */ /* 0x040fe20000081040 */
[----:B------:R-:W-:Y:S04]  /*762c0*/  STL.64 [R1+0x1350], R24 ;  /* 0x0013501801007387 */ /* 0x000fe80000100a00 */
[----:B------:R-:W-:Y:S01]  /*762d0*/  STL.64 [R1+0x1358], R26 ;  /* 0x0013581a01007387 */ /* 0x000fe20000100a00 */
[C---:B------:R-:W-:Y:S11]  /*762e0*/  HMMA.1688.F32.TF32 R20, R236.reuse, R192, R60 ;  /* 0x000000c0ec14723c */ /* 0x040ff6000008103c */
[----:B------:R-:W-:Y:S04]  /*762f0*/  STL.64 [R1+0x1340], R16 ;  /* 0x0013401001007387 */ /* 0x000fe80000100a00 */
[----:B------:R1:W-:Y:S04]  /*76300*/  STL.64 [R1+0x1348], R18 ;  /* 0x0013481201007387 */ /* 0x0003e80000100a00 */
[----:B------:R-:W-:Y:S04]  /*76310*/  STL.64 [R1+0x1320], R12 ;  /* 0x0013200c01007387 */ /* 0x000fe80000100a00 */
[----:B------:R2:W-:Y:S01]  /*76320*/  STL.64 [R1+0x1328], R14 ;  /* 0x0013280e01007387 */ /* 0x0005e20000100a00 */
[C---:B-1----:R-:W-:Y:S03]  /*76330*/  HMMA.1688.F32.TF32 R16, R236.reuse, R188, R56 ;  /* 0x000000bcec10723c */ /* 0x042fe60000081038 */
[----:B--2---:R-:W-:Y:S04]  /*76340*/  LDS R233, [R47+UR10+0x6000] ;  /* 0x0060000a2fe97984 */ /* 0x004fe80008000800 */
[----:B------:R-:W1:Y:S01]  /*76350*/  LDS R235, [R47+UR10+0x7000] ;  /* 0x0070000a2feb7984 */ /* 0x000e620008000800 */
[C---:B------:R-:W-:Y:S03]  /*76360*/  HMMA.1688.F32.TF32 R12, R236.reuse, R184, R52 ;  /* 0x000000b8ec0c723c */ /* 0x040fe60000081034 */
        /* <DEDUP_REMOVED lines=8> */
[----:B-1----:R-:W-:Y:S05]  /*763f0*/  HMMA.1688.F32.TF32 R12, R236, R172, R32 ;  /* 0x000000acec0c723c */ /* 0x002fea0000081020 */
[----:B------:R1:W-:Y:S04]  /*76400*/  STL.64 [R1+0xf90], R20 ;  /* 0x000f901401007387 */ /* 0x0003e80000100a00 */
[----:B------:R2:W-:Y:S01]  /*76410*/  STL.64 [R1+0xf98], R22 ;  /* 0x000f981601007387 */ /* 0x0005e20000100a00 */
[----:B----4-:R-:W-:-:S02]  /*76420*/  IMAD.MOV.U32 R32, RZ, RZ, R243 ;  /* 0x000000ffff207224 */ /* 0x010fc400078e00f3 */
[----:B------:R-:W-:Y:S02]  /*76430*/  IMAD.MOV.U32 R33, RZ, RZ, R242 ;  /* 0x000000ffff217224 */ /* 0x000fe400078e00f2 */
[----:B---3--:R-:W-:-:S09]  /*76440*/  IMAD.MOV.U32 R34, RZ, RZ, R241 ;  /* 0x000000ffff227224 */ /* 0x008fd200078e00f1 */
[----:B------:R3:W-:Y:S04]  /*76450*/  STL.64 [R1+0x2910], R12 ;  /* 0x0029100c01007387 */ /* 0x0007e80000100a00 */
[----:B------:R-:W-:Y:S04]  /*76460*/  STL.64 [R1+0x2920], R16 ;  /* 0x0029201001007387 */ /* 0x000fe80000100a00 */
[----:B------:R-:W-:Y:S01]  /*76470*/  STL.64 [R1+0x2928], R18 ;  /* 0x0029281201007387 */ /* 0x000fe20000100a00 */
[----:B------:R-:W-:-:S03]  /*76480*/  IMAD.MOV.U32 R35, RZ, RZ, R240 ;  /* 0x000000ffff237224 */ /* 0x000fc600078e00f0 */
[----:B------:R4:W-:Y:S04]  /*76490*/  STL [R1+0x2918], R14 ;  /* 0x0029180e01007387 */ /* 0x0009e80000100800 */
[----:B------:R-:W4:Y:S04]  /*764a0*/  LDL.LU R243, [R1+0x6324] ;  /* 0x0063240001f37983 */ /* 0x000f280000300800 */
[----:B------:R-:W4:Y:S04]  /*764b0*/  LDL.LU R242, [R1+0x6320] ;  /* 0x0063200001f27983 */ /* 0x000f280000300800 */
[----:B------:R-:W4:Y:S04]  /*764c0*/  LDL.LU R241, [R1+0x631c] ;  /* 0x00631c0001f17983 */ /* 0x000f280000300800 */
[----:B------:R-:W4:Y:S01]  /*764d0*/  LDL.LU R240, [R1+0x6318] ;  /* 0x0063180001f07983 */ /* 0x000f220000300800 */
[----:B------:R-:W-:-:S02]  /*764e0*/  IMAD.MOV.U32 R40, RZ, RZ, R223 ;  /* 0x000000ffff287224 */ /* 0x000fc400078e00df */
[----:B------:R-:W-:Y:S01]  /*764f0*/  IMAD.MOV.U32 R41, RZ, RZ, R222 ;  /* 0x000000ffff297224 */ /* 0x000fe200078e00de */
[----:B------:R-:W4:Y:S01]  /*76500*/  LDL.LU R223, [R1+0x6314] ;  /* 0x0063140001df7983 */ /* 0x000f220000300800 */
[----:B------:R-:W-:Y:S02]  /*76510*/  IMAD.MOV.U32 R42, RZ, RZ, R219 ;  /* 0x000000ffff2a7224 */ /* 0x000fe400078e00db */
[----:B------:R-:W-:Y:S01]  /*76520*/  IMAD.MOV.U32 R43, RZ, RZ, R218 ;  /* 0x000000ffff2b7224 */ /* 0x000fe200078e00da */
        /* <DEDUP_REMOVED lines=18> */
[----:B------:R-:W-:-:S03]  /*76650*/  IMAD.MOV.U32 R252, RZ, RZ, R15 ;  /* 0x000000fffffc7224 */ /* 0x000fc600078e000f */
        /* <DEDUP_REMOVED lines=49> */
[----:B------:R-:W-:Y:S01]  /*76970*/  IMAD.MOV.U32 R55, RZ, RZ, R243 ;  /* 0x000000ffff377224 */ /* 0x000fe200078e00f3 */
[----:B------:R-:W-:Y:S01]  /*76980*/  MOV R54, R242 ;  /* 0x000000f200367202 */ /* 0x000fe20000000f00 */
[----:B------:R-:W-:-:S02]  /*76990*/  IMAD.MOV.U32 R53, RZ, RZ, R241 ;  /* 0x000000ffff357224 */ /* 0x000fc400078e00f1 */
[----:B------:R-:W-:Y:S02]  /*769a0*/  IMAD.MOV.U32 R52, RZ, RZ, R240 ;  /* 0x000000ffff347224 */ /* 0x000fe400078e00f0 */
[----:B------:R-:W4:Y:S04]  /*769b0*/  LDL.LU R240, [R1+0x6304] ;  /* 0x0063040001f07983 */ /* 0x000f280000300800 */
[----:B------:R-:W4:Y:S04]  /*769c0*/  LDL.LU R241, [R1+0x6300] ;  /* 0x0063000001f17983 */ /* 0x000f280000300800 */
[----:B------:R-:W4:Y:S04]  /*769d0*/  LDL.LU R242, [R1+0x62fc] ;  /* 0x0062fc0001f27983 */ /* 0x000f280000300800 */
[----:B------:R-:W4:Y:S01]  /*769e0*/  LDL.LU R243, [R1+0x62f8] ;  /* 0x0062f80001f37983 */ /* 0x000f220000300800 */
[----:B------:R-:W-:-:S02]  /*769f0*/  IMAD.MOV.U32 R57, RZ, RZ, R219 ;  /* 0x000000ffff397224 */ /* 0x000fc400078e00db */
[----:B------:R-:W-:Y:S02]  /*76a00*/  IMAD.MOV.U32 R56, RZ, RZ, R218 ;  /* 0x000000ffff387224 */ /* 0x000fe400078e00da */
[----:B------:R-:W4:Y:S01]  /*76a10*/  LDL.LU R218, [R1+0x62f4] ;  /* 0x0062f40001da7983 */ /* 0x000f220000300800 */
[----:B------:R-:W-:Y:S02]  /*76a20*/  IMAD.MOV.U32 R58, RZ, RZ, R222 ;  /* 0x000000ffff3a7224 */ /* 0x000fe400078e00de */
[----:B------:R-:W-:Y:S01]  /*76a30*/  IMAD.MOV.U32 R59, RZ, RZ, R223 ;  /* 0x000000ffff3b7224 */ /* 0x000fe200078e00df */
        /* <DEDUP_REMOVED lines=10> */
[----:B------:R-:W4:Y:S01]  /*76ae0*/  LDL.LU R231, [R1+0x62d8] ;  /* 0x0062d80001e77983 */ /* 0x000f220000300800 */
[C---:B--2---:R-:W-:Y:S06]  /*76af0*/  HMMA.1688.F32.TF32 R24, R236.reuse, R128, R24 ;  /* 0x00000080ec18723c */ /* 0x044fec0000081018 */
[C---:B---3--:R-:W-:Y:S06]  /*76b00*/  HMMA.1688.F32.TF32 R72, R236.reuse, R4, R108 ;  /* 0x00000004ec48723c */ /* 0x048fec000008106c */
[C---:B----4-:R-:W-:Y:S06]  /*76b10*/  HMMA.1688.F32.TF32 R76, R236.reuse, R8, R80 ;  /* 0x00000008ec4c723c */ /* 0x050fec0000081050 */
[----:B------:R-:W-:-:S15]  /*76b20*/  HMMA.1688.F32.TF32 R68, R236, R168, R104 ;  /* 0x000000a8ec44723c */ /* 0x000fde0000081068 */
[----:B------:R-:W-:-:S02]  /*76b30*/  NOP ;  /* 0x0000000000007918 */ /* 0x000fc40000000000 */
        /* <DEDUP_REMOVED lines=17> */
[C---:B-1----:R-:W-:Y:S06]  /*76c50*/  HMMA.1688.F32.TF32 R68, R236.reuse, R144, R48 ;  /* 0x00000090ec44723c */ /* 0x042fec0000081030 */
[C---:B------:R-:W-:Y:S06]  /*76c60*/  HMMA.1688.F32.TF32 R48, R236.reuse, R140, R12 ;  /* 0x0000008cec30723c */ /* 0x040fec000008100c */
        /* <DEDUP_REMOVED lines=16> */
[----:B------:R-:W-:Y:S04]  /*76d70*/  STL.64 [R1+0x2840], R24 ;  /* 0x0028401801007387 */ /* 0x000fe80000100a00 */
[----:B------:R-:W-:-:S12]  /*76d80*/  STL.64 [R1+0x2848], R26 ;  /* 0x0028481a01007387 */ /* 0x000fd80000100a00 */
[----:B------:R-:W-:Y:S04]  /*76d90*/  STL.64 [R1+0x2830], R16 ;  /* 0x0028301001007387 */ /* 0x000fe80000100a00 */
[----:B------:R1:W-:Y:S04]  /*76da0*/  STL.64 [R1+0x2838], R18 ;  /* 0x0028381201007387 */ /* 0x0003e80000100a00 */
[----:B------:R-:W-:Y:S04]  /*76db0*/  STL.64 [R1+0x2820], R12 ;  /* 0x0028200c01007387 */ /* 0x000fe80000100a00 */
[----:B------:R2:W-:Y:S01]  /*76dc0*/  STL.64 [R1+0x2828], R14 ;  /* 0x0028280e01007387 */ /* 0x0005e20000100a00 */
[C---:B-1----:R-:W-:Y:S06]  /*76dd0*/  HMMA.1688.F32.TF32 R16, R236.reuse, R116, R60 ;  /* 0x00000074ec10723c */ /* 0x042fec000008103c */
[----:B--2---:R-:W-:-:S15]  /*76de0*/  HMMA.1688.F32.TF32 R12, R236, R112, R240 ;  /* 0x00000070ec0c723c */ /* 0x004fde00000810f0 */
[----:B------:R-:W-:-:S02]  /*76df0*/  NOP ;  /* 0x0000000000007918 */ /* 0x000fc40000000000 */
[----:B------:R-:W-:Y:S04]  /*76e00*/  STL.64 [R1+0x2810], R16 ;  /* 0x0028101001007387 */ /* 0x000fe80000100a00 */
[----:B------:R-:W-:Y:S04]  /*76e10*/  STL.64 [R1+0x2818], R18 ;  /* 0x0028181201007387 */ /* 0x000fe80000100a00 */
[----:B------:R-:W-:Y:S04]  /*76e20*/  STL.64 [R1+0x27f0], R12 ;  /* 0x0027f00c01007387 */ /* 0x000fe80000100a00 */
[----:B------:R1:W-:Y:S02]  /*76e30*/  STL.64 [R1+0x27f8], R14 ;  /* 0x0027f80e01007387 */ /* 0x0003e40000100a00 */
[C---:B-1----:R-:W-:Y:S06]  /*76e40*/  HMMA.1688.F32.TF32 R12, R232.reuse, R230, R56 ;  /* 0x000000e6e80c723c */ /* 0x042fec0000081038 */
[C---:B------:R-:W-:Y:S06]  /*76e50*/  HMMA.1688.F32.TF32 R20, R232.reuse, R226, R52 ;  /* 0x000000e2e814723c */ /* 0x040fec0000081034 */
[C---:B------:R-:W-:Y:S11]  /*76e60*/  HMMA.1688.F32.TF32 R16, R232.reuse, R222, R40 ;  /* 0x000000dee810723c */ /* 0x040ff60000081028 */
[----:B------:R-:W-:Y:S04]  /*76e70*/  STL.64 [R1+0x27e0], R12 ;  /* 0x0027e00c01007387 */ /* 0x000fe80000100a00 */
[----:B------:R1:W-:Y:S02]  /*76e80*/  STL.64 [R1+0x27e8], R14 ;  /* 0x0027e80e01007387 */ /* 0x0003e40000100a00 */
[----:B-1----:R-:W-:Y:S02]  /*76e90*/  HMMA.1688.F32.TF32 R12, R232, R218, R36 ;  /* 0x000000dae80c723c */ /* 0x002fe40000081024 */
[----:B------:R-:W-:Y:S04]  /*76ea0*/  STL.64 [R1+0x27d0], R20 ;  /* 0x0027d01401007387 */ /* 0x000fe80000100a00 */
[----:B------:R-:W-:Y:S01]  /*76eb0*/  STL.64 [R1+0x27d8], R22 ;  /* 0x0027d81601007387 */ /* 0x000fe20000100a00 */
[----:B------:R-:W-:-:S03]  /*76ec0*/  IMAD.MOV.U32 R36, RZ, RZ, R191 ;  /* 0x000000ffff247224 */ /* 0x000fc600078e00bf */
[----:B------:R1:W-:Y:S01]  /*76ed0*/  STL.64 [R1+0xf60], R16 ;  /* 0x000f601001007387 */ /* 0x0003e20000100a00 */
[----:B------:R-:W-:-:S03]  /*76ee0*/  IMAD.MOV.U32 R37, RZ, RZ, R190 ;  /* 0x000000ffff257224 */ /* 0x000fc600078e00be */
[----:B------:R2:W-:Y:S01]  /*76ef0*/  STL.64 [R1+0xf68], R18 ;  /* 0x000f681201007387 */ /* 0x0005e20000100a00 */
[----:B------:R-:W-:Y:S02]  /*76f00*/  IMAD.MOV.U32 R38, RZ, RZ, R187 ;  /* 0x000000ffff267224 */ /* 0x000fe400078e00bb */
[----:B------:R-:W-:Y:S02]  /*76f10*/  IMAD.MOV.U32 R39, RZ, RZ, R186 ;  /* 0x000000ffff277224 */ /* 0x000fe400078e00ba */
[----:B------:R-:W-:-:S04]  /*76f20*/  IMAD.MOV.U32 R40, RZ, RZ, R183 ;  /* 0x000000ffff287224 */ /* 0x000fc800078e00b7 */
[----:B------:R3:W-:Y:S04]  /*76f30*/  STL.64 [R1+0xf30], R12 ;  /* 0x000f300c01007387 */ /* 0x0007e80000100a00 */
        /* <DEDUP_REMOVED lines=14> */
[----:B------:R-:W2:Y:S01]  /*77020*/  LDL.LU R19, [R1+0xe0c] ;  /* 0x000e0c0001137983 */ /* 0x000ea20000300800 */
[----:B------:R-:W-:-:S03]  /*77030*/  IMAD.MOV.U32 R52, RZ, RZ, R10 ;  /* 0x000000ffff347224 */ /* 0x000fc600078e000a */
[----:B------:R-:W2:Y:S01]  /*77040*/  LDL.LU R28, [R1+0xdf0] ;  /* 0x000df000011c7983 */ /* 0x000ea20000300800 */
[----:B------:R-:W-:-:S03]  /*77050*/  IMAD.MOV.U32 R53, RZ, RZ, R11 ;  /* 0x000000ffff357224 */ /* 0x000fc600078e000b */
[----:B------:R-:W2:Y:S01]  /*77060*/  LDL.LU R29, [R1+0xdf4] ;  /* 0x000df400011d7983 */ /* 0x000ea20000300800 */
[----:B------:R-:W-:-:S03]  /*77070*/  IMAD.MOV.U32 R54, RZ, RZ, R174 ;  /* 0x000000ffff367224 */ /* 0x000fc600078e00ae */
[----:B------:R-:W2:Y:S01]  /*77080*/  LDL.LU R30, [R1+0xdf8] ;  /* 0x000df800011e7983 */ /* 0x000ea20000300800 */
[----:B------:R-:W-:-:S03]  /*77090*/  IMAD.MOV.U32 R55, RZ, RZ, R175 ;  /* 0x000000ffff377224 */ /* 0x000fc600078e00af */
[----:B------:R-:W2:Y:S04]  /*770a0*/  LDL.LU R31, [R1+0xdfc] ;  /* 0x000dfc00011f7983 */ /* 0x000ea80000300800 */
[----:B------:R-:W2:Y:S04]  /*770b0*/  LDL.LU R10, [R1+0x62b4] ;  /* 0x0062b400010a7983 */ /* 0x000ea80000300800 */
[----:B------:R-:W2:Y:S04]  /*770c0*/  LDL.LU R11, [R1+0x62b0] ;  /* 0x0062b000010b7983 */ /* 0x000ea80000300800 */
[----:B------:R-:W2:Y:S04]  /*770d0*/  LDL.LU R174, [R1+0x62ac] ;  /* 0x0062ac0001ae7983 */ /* 0x000ea80000300800 */
[----:B------:R-:W2:Y:S04]  /*770e0*/  LDL.LU R175, [R1+0x62a8] ;  /* 0x0062a80001af7983 */ /* 0x000ea80000300800 */
        /* <DEDUP_REMOVED lines=9> */
[----:B---3--:R-:W-:Y:S01]  /*77180*/  HMMA.1688.F32.TF32 R12, R232, R214, R32 ;  /* 0x000000d6e80c723c */ /* 0x008fe20000081020 */
[----:B------:R-:W-:-:S06]  /*77190*/  IMAD.MOV.U32 R59, RZ, RZ, R206 ;  /* 0x000000ffff3b7224 */ /* 0x000fcc00078e00ce */
[----:B------:R-:W-:Y:S02]  /*771a0*/  IMAD.MOV.U32 R32, RZ, RZ, R207 ;  /* 0x000000ffff207224 */ /* 0x000fe400078e00cf */
[----:B------:R-:W-:Y:S02]  /*771b0*/  IMAD.MOV.U32 R33, RZ, RZ, R199 ;  /* 0x000000ffff217224 */ /* 0x000fe400078e00c7 */
[----:B------:R-:W-:Y:S02]  /*771c0*/  IMAD.MOV.U32 R34, RZ, RZ, R202 ;  /* 0x000000ffff227224 */ /* 0x000fe400078e00ca */
[----:B------:R-:W-:Y:S02]  /*771d0*/  IMAD.MOV.U32 R35, RZ, RZ, R203 ;  /* 0x000000ffff237224 */ /* 0x000fe400078e00cb */
[----:B----4-:R-:W-:Y:S02]  /*771e0*/  IMAD.MOV.U32 R61, RZ, RZ, R191 ;  /* 0x000000ffff3d7224 */ /* 0x010fe400078e00bf */
[----:B------:R-:W-:-:S02]  /*771f0*/  IMAD.MOV.U32 R60, RZ, RZ, R190 ;  /* 0x000000ffff3c7224 */ /* 0x000fc400078e00be */
[----:B------:R-:W-:Y:S02]  /*77200*/  IMAD.MOV.U32 R67, RZ, RZ, R187 ;  /* 0x000000ffff437224 */ /* 0x000fe400078e00bb */
[----:B------:R-:W-:Y:S02]  /*77210*/  IMAD.MOV.U32 R66, RZ, RZ, R186 ;  /* 0x000000ffff427224 */ /* 0x000fe400078e00ba */
[----:B------:R-:W-:Y:S02]  /*77220*/  IMAD.MOV.U32 R65, RZ, RZ, R183 ;  /* 0x000000ffff417224 */ /* 0x000fe400078e00b7 */
[----:B------:R-:W-:Y:S02]  /*77230*/  IMAD.MOV.U32 R64, RZ, RZ, R182 ;  /* 0x000000ffff407224 */ /* 0x000fe400078e00b6 */
[----:B------:R-:W-:Y:S02]  /*77240*/  IMAD.MOV.U32 R23, RZ, RZ, R179 ;  /* 0x000000ffff177224 */ /* 0x000fe400078e00b3 */
[----:B------:R-:W-:-:S02]  /*77250*/  IMAD.MOV.U32 R22, RZ, RZ, R178 ;  /* 0x000000ffff167224 */ /* 0x000fc400078e00b2 */
[----:B--2---:R-:W-:Y:S02]  /*77260*/  IMAD.MOV.U32 R26, RZ, RZ, R10 ;  /* 0x000000ffff1a7224 */ /* 0x004fe400078e000a */
[----:B------:R-:W2:Y:S01]  /*77270*/  LDL.LU R10, [R1+0x62a4] ;  /* 0x0062a400010a7983 */ /* 0x000ea20000300800 */
[----:B------:R-:W-:-:S03]  /*77280*/  IMAD.MOV.U32 R27, RZ, RZ, R11 ;  /* 0x000000ffff1b7224 */ /* 0x000fc600078e000b */
[----:B------:R-:W2:Y:S01]  /*77290*/  LDL.LU R11, [R1+0x62a0] ;  /* 0x0062a000010b7983 */ /* 0x000ea20000300800 */
[----:B------:R-:W-:-:S03]  /*772a0*/  IMAD.MOV.U32 R20, RZ, RZ, R174 ;  /* 0x000000ffff147224 */ /* 0x000fc600078e00ae */
[----:B------:R-:W3:Y:S01]  /*772b0*/  LDL.LU R174, [R1+0x629c] ;  /* 0x00629c0001ae7983 */ /* 0x000ee20000300800 */
[----:B------:R-:W-:-:S03]  /*772c0*/  MOV R21, R175 ;  /* 0x000000af00157202 */ /* 0x000fc60000000f00 */
[----:B------:R-:W3:Y:S04]  /*772d0*/  LDL.LU R175, [R1+0x6298] ;  /* 0x0062980001af7983 */ /* 0x000ee80000300800 */
[----:B------:R-:W4:Y:S04]  /*772e0*/  LDL.LU R178, [R1+0x6294] ;  /* 0x0062940001b27983 */ /* 0x000f280000300800 */
[----:B------:R-:W4:Y:S04]  /*772f0*/  LDL.LU R179, [R1+0x6290] ;  /* 0x0062900001b37983 */ /* 0x000f280000300800 */
[----:B------:R-:W2:Y:S04]  /*77300*/  LDL.LU R182, [R1+0x628c] ;  /* 0x00628c0001b67983 */ /* 0x000ea80000300800 */
[----:B------:R-:W2:Y:S04]  /*77310*/  LDL.LU R183, [R1+0x6288] ;  /* 0x0062880001b77983 */ /* 0x000ea80000300800 */
[----:B------:R-:W3:Y:S04]  /*77320*/  LDL.LU R186, [R1+0x6284] ;  /* 0x0062840001ba7983 */ /* 0x000ee80000300800 */
[----:B------:R-:W3:Y:S04]  /*77330*/  LDL.LU R187, [R1+0x6280] ;  /* 0x0062800001bb7983 */ /* 0x000ee80000300800 */
[----:B------:R-:W4:Y:S04]  /*77340*/  LDL.LU R190, [R1+0x627c] ;  /* 0x00627c0001be7983 */ /* 0x000f280000300800 */
[----:B------:R-:W4:Y:S04]  /*77350*/  LDL.LU R191, [R1+0x6278] ;  /* 0x0062780001bf7983 */ /* 0x000f280000300800 */
[----:B------:R-:W2:Y:S04]  /*77360*/  LDL.LU R194, [R1+0x6274] ;  /* 0x0062740001c27983 */ /* 0x000ea80000300800 */
[----:B------:R-:W2:Y:S04]  /*77370*/  LDL.LU R195, [R1+0x6270] ;  /* 0x0062700001c37983 */ /* 0x000ea80000300800 */
[----:B------:R-:W3:Y:S04]  /*77380*/  LDL.LU R198, [R1+0x626c] ;  /* 0x00626c0001c67983 */ /* 0x000ee80000300800 */
[----:B------:R-:W4:Y:S04]  /*77390*/  LDL.LU R210, [R1+0x6268] ;  /* 0x0062680001d27983 */ /* 0x000f280000300800 */
[----:B------:R-:W4:Y:S04]  /*773a0*/  LDL.LU R211, [R1+0x6264] ;  /* 0x0062640001d37983 */ /* 0x000f280000300800 */
[----:B------:R-:W2:Y:S04]  /*773b0*/  LDL.LU R206, [R1+0x6260] ;  /* 0x0062600001ce7983 */ /* 0x000ea80000300800 */
[----:B------:R-:W2:Y:S04]  /*773c0*/  LDL.LU R207, [R1+0x625c] ;  /* 0x00625c0001cf7983 */ /* 0x000ea80000300800 */
[----:B------:R-:W3:Y:S04]  /*773d0*/  LDL.LU R199, [R1+0x6258] ;  /* 0x0062580001c77983 */ /* 0x000ee80000300800 */
[----:B------:R-:W3:Y:S04]  /*773e0*/  LDL.LU R202, [R1+0x6254] ;  /* 0x0062540001ca7983 */ /* 0x000ee80000300800 */
[----:B------:R-:W3:Y:S01]  /*773f0*/  LDL.LU R203, [R1+0x6250] ;  /* 0x0062500001cb7983 */ /* 0x000ee20000300800 */
        /* <DEDUP_REMOVED lines=10> */
[----:B--2---:R-:W-:-:S15]  /*774a0*/  HMMA.1688.F32.TF32 R12, R232, R206, R28 ;  /* 0x000000cee80c723c */ /* 0x004fde000008101c */
[----:B------:R-:W-:-:S09]  /*774b0*/  NOP ;  /* 0x0000000000007918 */ /* 0x000fd20000000000 */
[----:B------:R-:W-:Y:S02]  /*774c0*/  IMAD.MOV.U32 R133, RZ, RZ, R12 ;  /* 0x000000ffff857224 */ /* 0x000fe400078e000c */
[----:B------:R-:W-:Y:S02]  /*774d0*/  IMAD.MOV.U32 R132, RZ, RZ, R13 ;  /* 0x000000ffff847224 */ /* 0x000fe400078e000d */
[----:B------:R-:W-:Y:S02]  /*774e0*/  IMAD.MOV.U32 R129, RZ, RZ, R14 ;  /* 0x000000ffff817224 */ /* 0x000fe400078e000e */
[----:B------:R-:W-:Y:S02]  /*774f0*/  IMAD.MOV.U32 R128, RZ, RZ, R15 ;  /* 0x000000ffff807224 */ /* 0x000fe400078e000f */
[----:B---3--:R-:W-:-:S15]  /*77500*/  HMMA.1688.F32.TF32 R12, R232, R202, R24 ;  /* 0x000000cae80c723c */ /* 0x008fde0000081018 */
[----:B------:R-:W-:-:S09]  /*77510*/  NOP ;  /* 0x0000000000007918 */ /* 0x000fd20000000000 */
[----:B------:R-:W-:Y:S02]  /*77520*/  IMAD.MOV.U32 R141, RZ, RZ, R12 ;  /* 0x000000ffff8d7224 */ /* 0x000fe400078e000c */
[----:B------:R-:W-:Y:S02]  /*77530*/  IMAD.MOV.U32 R140, RZ, RZ, R13 ;  /* 0x000000ffff8c7224 */ /* 0x000fe400078e000d */
[----:B------:R-:W-:Y:S02]  /*77540*/  IMAD.MOV.U32 R137, RZ, RZ, R14 ;  /* 0x000000ffff897224 */ /* 0x000fe400078e000e */
[----:B------:R-:W-:Y:S02]  /*77550*/  IMAD.MOV.U32 R136, RZ, RZ, R15 ;  /* 0x000000ffff887224 */ /* 0x000fe400078e000f */
[----:B------:R-:W-:-:S15]  /*77560*/  HMMA.1688.F32.TF32 R12, R232, R198, R20 ;  /* 0x000000c6e80c723c */ /* 0x000fde0000081014 */
[----:B------:R-:W-:-:S09]  /*77570*/  NOP ;  /* 0x0000000000007918 */ /* 0x000fd20000000000 */
[----:B------:R-:W-:Y:S01]  /*77580*/  MOV R149, R12 ;  /* 0x0000000c00957202 */ /* 0x000fe20000000f00 */
[----:B------:R-:W-:Y:S02]  /*77590*/  IMAD.MOV.U32 R148, RZ, RZ, R13 ;  /* 0x000000ffff947224 */ /* 0x000fe400078e000d */
[----:B------:R-:W-:Y:S02]  /*775a0*/  IMAD.MOV.U32 R145, RZ, RZ, R14 ;  /* 0x000000ffff917224 */ /* 0x000fe400078e000e */
[----:B------:R-:W-:Y:S02]  /*775b0*/  IMAD.MOV.U32 R144, RZ, RZ, R15 ;  /* 0x000000ffff907224 */ /* 0x000fe400078e000f */
[C---:B------:R-:W-:Y:S06]  /*775c0*/  HMMA.1688.F32.TF32 R12, R232.reuse, R194, R64 ;  /* 0x000000c2e80c723c */ /* 0x040fec0000081040 */
[C---:B------:R-:W-:Y:S06]  /*775d0*/  HMMA.1688.F32.TF32 R20, R232.reuse, R190, R60 ;  /* 0x000000bee814723c */ /* 0x040fec000008103c */
[----:B------:R-:W-:-:S12]  /*775e0*/  HMMA.1688.F32.TF32 R16, R232, R186, R56 ;  /* 0x000000bae810723c */ /* 0x000fd80000081038 */
[----:B------:R-:W-:Y:S02]  /*775f0*/  IMAD.MOV.U32 R157, RZ, RZ, R12 ;  /* 0x000000ffff9d7224 */ /* 0x000fe400078e000c */
[----:B------:R-:W-:Y:S02]  /*77600*/  IMAD.MOV.U32 R156, RZ, RZ, R13 ;  /* 0x000000ffff9c7224 */ /* 0x000fe400078e000d */
[----:B------:R-:W-:Y:S02]  /*77610*/  IMAD.MOV.U32 R153, RZ, RZ, R14 ;  /* 0x000000ffff997224 */ /* 0x000fe400078e000e */
[----:B------:R-:W-:Y:S02]  /*77620*/  IMAD.MOV.U32 R152, RZ, RZ, R15 ;  /* 0x000000ffff987224 */ /* 0x000fe400078e000f */
[C---:B------:R-:W-:Y:S01]  /*77630*/  HMMA.1688.F32.TF32 R12, R232.reuse, R182, R52 ;  /* 0x000000b6e80c723c */ /* 0x040fe20000081034 */
[----:B------:R-:W-:Y:S04]  /*77640*/  STL.64 [R1+0x3130], R20 ;  /* 0x0031301401007387 */ /* 0x000fe80000100a00 */
[----:B------:R1:W-:Y:S04]  /*77650*/  STL.64 [R1+0x3138], R22 ;  /* 0x0031381601007387 */ /* 0x0003e80000100a00 */
[----:B------:R-:W-:Y:S04]  /*77660*/  STL.64 [R1+0x3120], R16 ;  /* 0x0031201001007387 */ /* 0x000fe80000100a00 */
[----:B------:R2:W-:Y:S01]  /*77670*/  STL.64 [R1+0x3128], R18 ;  /* 0x0031281201007387 */ /* 0x0005e20000100a00 */
[C---:B-1----:R-:W-:Y:S09]  /*77680*/  HMMA.1688.F32.TF32 R20, R232.reuse, R178, R40 ;  /* 0x000000b2e814723c */ /* 0x042ff20000081028 */
[----:B------:R-:W-:Y:S01]  /*77690*/  STL.64 [R1+0x3110], R12 ;  /* 0x0031100c01007387 */ /* 0x000fe20000100a00 */
[C---:B--2---:R-:W-:Y:S03]  /*776a0*/  HMMA.1688.F32.TF32 R16, R232.reuse, R174, R36 ;  /* 0x000000aee810723c */ /* 0x044fe60000081024 */
[----:B------:R1:W-:Y:S03]  /*776b0*/  STL.64 [R1+0x3118], R14 ;  /* 0x0031180e01007387 */ /* 0x0003e60000100a00 */
[----:B-1----:R-:W-:Y:S07]  /*776c0*/  HMMA.1688.F32.TF32 R12, R232, R10, R32 ;  /* 0x0000000ae80c723c */ /* 0x002fee0000081020 */
[----:B------:R-:W-:Y:S01]  /*776d0*/  STL.64 [R1+0x3100], R20 ;  /* 0x0031001401007387 */ /* 0x000fe20000100a00 */
[----:B------:R-:W-:-:S03]  /*776e0*/  IMAD.MOV.U32 R36, RZ, RZ, R143 ;  /* 0x000000ffff247224 */ /* 0x000fc600078e008f */
[----:B------:R-:W-:Y:S06]  /*776f0*/  STL.64 [R1+0x3108], R22 ;  /* 0x0031081601007387 */ /* 0x000fec0000100a00 */
[----:B------:R-:W-:Y:S01]  /*77700*/  STL.64 [R1+0x30f0], R16 ;  /* 0x0030f01001007387 */ /* 0x000fe20000100a00 */
[----:B------:R-:W-:-:S03]  /*77710*/  IMAD.MOV.U32 R37, RZ, RZ, R142 ;  /* 0x000000ffff257224 */ /* 0x000fc600078e008e */
[----:B------:R1:W-:Y:S01]  /*77720*/  STL.64 [R1+0x30f8], R18 ;  /* 0x0030f81201007387 */ /* 0x0003e20000100a00 */
[----:B------:R-:W-:-:S03]  /*77730*/  IMAD.MOV.U32 R38, RZ, RZ, R139 ;  /* 0x000000ffff267224 */ /* 0x000fc600078e008b */
[----:B------:R-:W2:Y:S01]  /*77740*/  LDL.LU R143, [R1+0x624c] ;  /* 0x00624c00018f7983 */ /* 0x000ea20000300800 */
[----:B------:R-:W-:-:S03]  /*77750*/  IMAD.MOV.U32 R39, RZ, RZ, R138 ;  /* 0x000000ffff277224 */ /* 0x000fc600078e008a */
[----:B------:R3:W-:Y:S01]  /*77760*/  STL.64 [R1+0x30e0], R12 ;  /* 0x0030e00c01007387 */ /* 0x0007e20000100a00 */
[----:B------:R-:W-:-:S03]  /*77770*/  IMAD.MOV.U32 R40, RZ, RZ, R130 ;  /* 0x000000ffff287224 */ /* 0x000fc600078e0082 */
[----:B------:R4:W-:Y:S01]  /*77780*/  STL.64 [R1+0x30e8], R14 ;  /* 0x0030e80e01007387 */ /* 0x0009e20000100a00 */
[----:B------:R-:W-:-:S03]  /*77790*/  IMAD.MOV.U32 R41, RZ, RZ, R131 ;  /* 0x000000ffff297224 */ /* 0x000fc600078e0083 */
[----:B------:R-:W2:Y:S01]  /*777a0*/  LDL.LU R142, [R1+0x6248] ;  /* 0x00624800018e7983 */ /* 0x000ea20000300800 */
[----:B------:R-:W-:-:S03]  /*777b0*/  IMAD.MOV.U32 R42, RZ, RZ, R134 ;  /* 0x000000ffff2a7224 */ /* 0x000fc600078e0086 */
[----:B------:R-:W2:Y:S01]  /*777c0*/  LDL.LU R139, [R1+0x6244] ;  /* 0x00624400018b7983 */ /* 0x000ea20000300800 */
[----:B------:R-:W-:-:S03]  /*777d0*/  IMAD.MOV.U32 R43, RZ, RZ, R135 ;  /* 0x000000ffff2b7224 */ /* 0x000fc600078e0087 */
[----:B------:R-:W2:Y:S01]  /*777e0*/  LDL.LU R138, [R1+0x6240] ;  /* 0x00624000018a7983 */ /* 0x000ea20000300800 */
[----:B------:R-:W-:-:S03]  /*777f0*/  IMAD.MOV.U32 R56, RZ, RZ, R119 ;  /* 0x000000ffff387224 */ /* 0x000fc600078e0077 */
[----:B------:R-:W3:Y:S01]  /*77800*/  LDL.LU R130, [R1+0x623c] ;  /* 0x00623c0001827983 */ /* 0x000ee20000300800 */
[----:B------:R-:W-:-:S03]  /*77810*/  IMAD.MOV.U32 R57, RZ, RZ, R118 ;  /* 0x000000ffff397224 */ /* 0x000fc600078e0076 */
[----:B------:R-:W4:Y:S01]  /*77820*/  LDL.LU R131, [R1+0x6238] ;  /* 0x0062380001837983 */ /* 0x000f220000300800 */
[----:B------:R-:W-:-:S03]  /*77830*/  IMAD.MOV.U32 R58, RZ, RZ, R114 ;  /* 0x000000ffff3a7224 */ /* 0x000fc600078e0072 */
[----:B------:R-:W2:Y:S01]  /*77840*/  LDL.LU R134, [R1+0x6234] ;  /* 0x0062340001867983 */ /* 0x000ea20000300800 */
[----:B------:R-:W-:-:S03]  /*77850*/  IMAD.MOV.U32 R59, RZ, RZ, R115 ;  /* 0x000000ffff3b7224 */ /* 0x000fc600078e0073 */
[----:B------:R-:W2:Y:S04]  /*77860*/  LDL.LU R135, [R1+0x6230] ;  /* 0x0062300001877983 */ /* 0x000ea80000300800 */
[----:B------:R-:W2:Y:S04]  /*77870*/  LDL.LU R119, [R1+0x622c] ;  /* 0x00622c0001777983 */ /* 0x000ea80000300800 */
[----:B------:R-:W1:Y:S04]  /*77880*/  LDL.LU R118, [R1+0x6228] ;  /* 0x0062280001767983 */ /* 0x000e680000300800 */
[----:B------:R-:W2:Y:S04]  /*77890*/  LDL.LU R114, [R1+0x6224] ;  /* 0x0062240001727983 */ /* 0x000ea80000300800 */
        /* <DEDUP_REMOVED lines=11> */
[----:B--2---:R-:W-:Y:S02]  /*77950*/  IMAD.MOV.U32 R29, RZ, RZ, R134 ;  /* 0x000000ffff1d7224 */ /* 0x004fe400078e0086 */
[----:B------:R-:W-:Y:S02]  /*77960*/  IMAD.MOV.U32 R28, RZ, RZ, R135 ;  /* 0x000000ffff1c7224 */ /* 0x000fe400078e0087 */
[----:B------:R-:W2:Y:S04]  /*77970*/  LDL.LU R135, [R1+0x620c] ;  /* 0x00620c0001877983 */ /* 0x000ea80000300800 */
[----:B------:R-:W3:Y:S04]  /*77980*/  LDL.LU R134, [R1+0x6208] ;  /* 0x0062080001867983 */ /* 0x000ee80000300800 */
[----:B------:R-:W4:Y:S01]  /*77990*/  LDL.LU R131, [R1+0x6204] ;  /* 0x0062040001837983 */ /* 0x000f220000300800 */
[----:B-1----:R-:W-:-:S02]  /*779a0*/  IMAD.MOV.U32 R18, RZ, RZ, R118 ;  /* 0x000000ffff127224 */ /* 0x002fc400078e0076 */
[----:B------:R-:W-:Y:S01]  /*779b0*/  IMAD.MOV.U32 R17, RZ, RZ, R114 ;  /* 0x000000ffff117224 */ /* 0x000fe200078e0072 */
[----:B------:R-:W2:Y:S01]  /*779c0*/  LDL.LU R130, [R1+0x6200] ;  /* 0x0062000001827983 */ /* 0x000ea20000300800 */
[----:B------:R-:W-:-:S03]  /*779d0*/  IMAD.MOV.U32 R16, RZ, RZ, R115 ;  /* 0x000000ffff107224 */ /* 0x000fc600078e0073 */
[----:B------:R-:W3:Y:S01]  /*779e0*/  LDL.LU R115, [R1+0x61fc] ;  /* 0x0061fc0001737983 */ /* 0x000ee20000300800 */
[----:B------:R-:W-:-:S03]  /*779f0*/  MOV R19, R119 ;  /* 0x0000007700137202 */ /* 0x000fc60000000f00 */
[----:B------:R-:W4:Y:S04]  /*77a00*/  LDL.LU R114, [R1+0x61f8] ;  /* 0x0061f80001727983 */ /* 0x000f280000300800 */
[----:B------:R-:W2:Y:S04]  /*77a10*/  LDL.LU R118, [R1+0x61f4] ;  /* 0x0061f40001767983 */ /* 0x000ea80000300800 */
[----:B------:R-:W2:Y:S01]  /*77a20*/  LDL.LU R119, [R1+0x61f0] ;  /* 0x0061f00001777983 */ /* 0x000ea20000300800 */
[----:B------:R-:W-:Y:S02]  /*77a30*/  IMAD.MOV.U32 R13, RZ, RZ, R123 ;  /* 0x000000ffff0d7224 */ /* 0x000fe400078e007b */
[----:B------:R-:W-:-:S02]  /*77a40*/  IMAD.MOV.U32 R12, RZ, RZ, R122 ;  /* 0x000000ffff0c7224 */ /* 0x000fc400078e007a */
        /* <DEDUP_REMOVED lines=9> */
[----:B------:R-:W2:Y:S01]  /*77ae0*/  LDL.LU R118, [R1+0x61dc] ;  /* 0x0061dc0001767983 */ /* 0x000ea20000300800 */
[----:B------:R-:W-:-:S03]  /*77af0*/  IMAD.MOV.U32 R85, RZ, RZ, R119 ;  /* 0x000000ffff557224 */ /* 0x000fc600078e0077 */
[----:B------:R-:W3:Y:S04]  /*77b00*/  LDL.LU R119, [R1+0x61d8] ;  /* 0x0061d80001777983 */ /* 0x000ee80000300800 */
[----:B------:R-:W4:Y:S04]  /*77b10*/  LDL.LU R114, [R1+0x61d4] ;  /* 0x0061d40001727983 */ /* 0x000f280000300800 */
[----:B------:R-:W4:Y:S01]  /*77b20*/  LDL.LU R115, [R1+0x61d0] ;  /* 0x0061d00001737983 */ /* 0x000f220000300800 */
[----:B------:R-:W-:Y:S02]  /*77b30*/  IMAD.MOV.U32 R90, RZ, RZ, R123 ;  /* 0x000000ffff5a7224 */ /* 0x000fe400078e007b */
[----:B------:R-:W-:-:S02]  /*77b40*/  IMAD.MOV.U32 R88, RZ, RZ, R127 ;  /* 0x000000ffff587224 */ /* 0x000fc400078e007f */
[----:B------:R-:W4:Y:S01]  /*77b50*/  LDL.LU R127, [R1+0x61cc] ;  /* 0x0061cc00017f7983 */ /* 0x000f220000300800 */
[----:B------:R-:W-:-:S03]  /*77b60*/  IMAD.MOV.U32 R89, RZ, RZ, R126 ;  /* 0x000000ffff597224 */ /* 0x000fc600078e007e */
[----:B------:R-:W4:Y:S01]  /*77b70*/  LDL.LU R126, [R1+0x61c8] ;  /* 0x0061c800017e7983 */ /* 0x000f220000300800 */
[----:B------:R-:W-:-:S03]  /*77b80*/  IMAD.MOV.U32 R91, RZ, RZ, R122 ;  /* 0x000000ffff5b7224 */ /* 0x000fc600078e007a */
[----:B------:R-:W4:Y:S04]  /*77b90*/  LDL.LU R123, [R1+0x61c4] ;  /* 0x0061c400017b7983 */ /* 0x000f280000300800 */
[----:B------:R-:W4:Y:S01]  /*77ba0*/  LDL.LU R122, [R1+0x61c0] ;  /* 0x0061c000017a7983 */ /* 0x000f220000300800 */
[----:B--2---:R-:W-:Y:S02]  /*77bb0*/  IMAD.MOV.U32 R95, RZ, RZ, R118 ;  /* 0x000000ffff5f7224 */ /* 0x004fe400078e0076 */
[----:B---3--:R-:W-:Y:S02]  /*77bc0*/  IMAD.MOV.U32 R94, RZ, RZ, R119 ;  /* 0x000000ffff5e7224 */ /* 0x008fe400078e0077 */
[----:B----4-:R-:W-:Y:S02]  /*77bd0*/  IMAD.MOV.U32 R92, RZ, RZ, R114 ;  /* 0x000000ffff5c7224 */ /* 0x010fe400078e0072 */
[----:B------:R-:W2:Y:S01]  /*77be0*/  LDL.LU R114, [R1+0x61bc] ;  /* 0x0061bc0001727983 */ /* 0x000ea20000300800 */
[----:B------:R-:W-:-:S03]  /*77bf0*/  IMAD.MOV.U32 R93, RZ, RZ, R115 ;  /* 0x000000ffff5d7224 */ /* 0x000fc600078e0073 */
[----:B------:R-:W3:Y:S04]  /*77c00*/  LDL.LU R115, [R1+0x61b8] ;  /* 0x0061b80001737983 */ /* 0x000ee80000300800 */
[----:B------:R-:W4:Y:S04]  /*77c10*/  LDL.LU R119, [R1+0x61b4] ;  /* 0x0061b40001777983 */ /* 0x000f280000300800 */
[----:B------:R-:W4:Y:S04]  /*77c20*/  LDL.LU R118, [R1+0x61b0] ;  /* 0x0061b00001767983 */ /* 0x000f280000300800 */
[----:B------:R-:W4:Y:S04]  /*77c30*/  LDL.LU R100, [R1+0xd00] ;  /* 0x000d000001647983 */ /* 0x000f280000300800 */
[----:B------:R-:W4:Y:S04]  /*77c40*/  LDL.LU R101, [R1+0xd04] ;  /* 0x000d040001657983 */ /* 0x000f280000300800 */
[----:B------:R-:W4:Y:S04]  /*77c50*/  LDL.LU R102, [R1+0xd08] ;  /* 0x000d080001667983 */ /* 0x000f280000300800 */
[----:B------:R-:W4:Y:S01]  /*77c60*/  LDL.LU R103, [R1+0xd0c] ;  /* 0x000d0c0001677983 */ /* 0x000f220000300800 */
[----:B--2---:R-:W-:-:S02]  /*77c70*/  IMAD.MOV.U32 R107, RZ, RZ, R114 ;  /* 0x000000ffff6b7224 */ /* 0x004fc400078e0072 */
        /* <DEDUP_REMOVED lines=19> */
[----:B------:R-:W-:-:S02]  /*77db0*/  IMAD.MOV.U32 R96, RZ, RZ, R122 ;  /* 0x000000ffff607224 */ /* 0x000fc400078e007a */
[----:B------:R-:W-:Y:S02]  /*77dc0*/  IMAD.MOV.U32 R97, RZ, RZ, R123 ;  /* 0x000000ffff617224 */ /* 0x000fe400078e007b */
[----:B------:R-:W-:Y:S02]  /*77dd0*/  IMAD.MOV.U32 R98, RZ, RZ, R126 ;  /* 0x000000ffff627224 */ /* 0x000fe400078e007e */
[----:B------:R-:W-:Y:S02]  /*77de0*/  IMAD.MOV.U32 R99, RZ, RZ, R127 ;  /* 0x000000ffff637224 */ /* 0x000fe400078e007f */
[----:B------:R-:W-:Y:S01]  /*77df0*/  IMAD.MOV.U32 R48, RZ, RZ, R130 ;  /* 0x000000ffff307224 */ /* 0x000fe200078e0082 */
[----:B------:R-:W-:Y:S01]  /*77e00*/  MOV R50, R134 ;  /* 0x0000008600327202 */ /* 0x000fe20000000f00 */
        /* <DEDUP_REMOVED lines=22> */
[----:B--2---:R-:W-:Y:S02]  /*77f70*/  IMAD.MOV.U32 R83, RZ, RZ, R119 ;  /* 0x000000ffff537224 */ /* 0x004fe400078e0077 */
[----:B---3--:R-:W-:Y:S02]  /*77f80*/  IMAD.MOV.U32 R82, RZ, RZ, R118 ;  /* 0x000000ffff527224 */ /* 0x008fe400078e0076 */
[----:B----4-:R-:W-:Y:S02]  /*77f90*/  IMAD.MOV.U32 R81, RZ, RZ, R115 ;  /* 0x000000ffff517224 */ /* 0x010fe400078e0073 */
[----:B------:R-:W-:-:S02]  /*77fa0*/  IMAD.MOV.U32 R80, RZ, RZ, R114 ;  /* 0x000000ffff507224 */ /* 0x000fc400078e0072 */
        /* <DEDUP_REMOVED lines=22> */
[----:B------:R-:W2:Y:S04]  /*78110*/  LDL.LU R166, [R1+0x6144] ;  /* 0x0061440001a67983 */ /* 0x000ea80000300800 */
        /* <DEDUP_REMOVED lines=8> */
[----:B------:R-:W2:Y:S01]  /*781a0*/  LDL.LU R155, [R1+0x6120] ;  /* 0x00612000019b7983 */ /* 0x000ea20000300800 */
[----:B------:R-:W-:-:S02]  /*781b0*/  LOP3.LUT R164, R0, 0x40, RZ, 0x3c, !PT ;  /* 0x0000004000a47812 */ /* 0x000fc400078e3cff */
[----:B------:R-:W-:-:S03]  /*781c0*/  LOP3.LUT R165, R0, 0x60, RZ, 0x3c, !PT ;  /* 0x0000006000a57812 */ /* 0x000fc600078e3cff */
[----:B------:R-:W-:Y:S04]  /*781d0*/  LDS R236, [R164+UR10+0x6000] ;  /* 0x0060000aa4ec7984 */ /* 0x000fe80008000800 */
[----:B------:R-:W-:Y:S04]  /*781e0*/  LDS R238, [R164+UR10+0x7000] ;  /* 0x0070000aa4ee7984 */ /* 0x000fe80008000800 */
[----:B------:R-:W-:Y:S04]  /*781f0*/  LDS R237, [R165+UR10+0x6000] ;  /* 0x0060000aa5ed7984 */ /* 0x000fe80008000800 */
[----:B------:R-:W1:Y:S01]  /*78200*/  LDS R239, [R165+UR10+0x7000] ;  /* 0x0070000aa5ef7984 */ /* 0x000e620008000800 */
[C---:B---3--:R-:W-:Y:S06]  /*78210*/  HMMA.1688.F32.TF32 R68, R232.reuse, R170, R76 ;  /* 0x000000aae844723c */ /* 0x048fec000008104c */
[C---:B----4-:R-:W-:Y:S06]  /*78220*/  HMMA.1688.F32.TF32 R72, R232.reuse, R6, R72 ;  /* 0x00000006e848723c */ /* 0x050fec0000081048 */
[----:B--2---:R-:W-:-:S15]  /*78230*/  HMMA.1688.F32.TF32 R76, R232, R166, R80 ;  /* 0x000000a6e84c723c */ /* 0x004fde0000081050 */
[----:B------:R-:W-:-:S02]  /*78240*/  NOP ;  /* 0x0000000000007918 */ /* 0x000fc40000000000 */
        /* <DEDUP_REMOVED lines=23> */
[C---:B---3--:R-:W-:Y:S06]  /*783c0*/  HMMA.1688.F32.TF32 R68, R232.reuse, R134, R48 ;  /* 0x00000086e844723c */ /* 0x048fec0000081030 */
[C---:B------:R-:W-:Y:S06]  /*783d0*/  HMMA.1688.F32.TF32 R48, R232.reuse, R130, R12 ;  /* 0x00000082e830723c */ /* 0x040fec000008100c */
[C---:B------:R-:W-:Y:S01]  /*783e0*/  HMMA.1688.F32.TF32 R12, R232.reuse, R126, R16 ;  /* 0x0000007ee80c723c */ /* 0x040fe20000081010 */
        /* <DEDUP_REMOVED lines=12> */
[----:B--2---:R-:W-:Y:S02]  /*784b0*/  HMMA.1688.F32.TF32 R12, R232, R114, R60 ;  /* 0x00000072e80c723c */ /* 0x004fe4000008103c */
[----:B------:R-:W-:Y:S04]  /*784c0*/  STL.64 [R1+0x3000], R28 ;  /* 0x0030001c01007387 */ /* 0x000fe80000100a00 */
[----:B------:R-:W-:Y:S04]  /*784d0*/  STL.64 [R1+0x3008], R30 ;  /* 0x0030081e01007387 */ /* 0x000fe80000100a00 */
[----:B------:R-:W2:Y:S04]  /*784e0*/  LDL.LU R60, [R1] ;  /* 0x00000000013c7983 */ /* 0x000ea80000300800 */
[----:B------:R-:W-:Y:S04]  /*784f0*/  STL.64 [R1+0x2ff0], R16 ;  /* 0x002ff01001007387 */ /* 0x000fe80000100a00 */
[----:B------:R1:W-:Y:S04]  /*78500*/  STL.64 [R1+0x2ff8], R18 ;  /* 0x002ff81201007387 */ /* 0x0003e80000100a00 */
[----:B------:R-:W-:Y:S04]  /*78510*/  LDS R233, [R47+UR10+0x6080] ;  /* 0x0060800a2fe97984 */ /* 0x000fe80008000800 */
[----:B------:R-:W-:Y:S04]  /*78520*/  STL.64 [R1+0x2c50], R12 ;  /* 0x002c500c01007387 */ /* 0x000fe80000100a00 */
[----:B------:R3:W-:Y:S01]  /*78530*/  STL.64 [R1+0x2c58], R14 ;  /* 0x002c580e01007387 */ /* 0x0007e20000100a00 */
[C---:B-1----:R-:W-:Y:S03]  /*78540*/  HMMA.1688.F32.TF32 R16, R236.reuse, R226, R64 ;  /* 0x000000e2ec10723c */ /* 0x042fe60000081040 */
[----:B------:R-:W2:Y:S04]  /*78550*/  LDL.LU R61, [R1+0x4] ;  /* 0x00000400013d7983 */ /* 0x000ea80000300800 */
[----:B------:R-:W2:Y:S01]  /*78560*/  LDL.LU R62, [R1+0x8] ;  /* 0x00000800013e7983 */ /* 0x000ea20000300800 */
[----:B---3--:R-:W-:Y:S03]  /*78570*/  HMMA.1688.F32.TF32 R12, R236, R230, R20 ;  /* 0x000000e6ec0c723c */ /* 0x008fe60000081014 */
[----:B------:R-:W2:Y:S04]  /*78580*/  LDL.LU R63, [R1+0xc] ;  /* 0x00000c00013f7983 */ /* 0x000ea80000300800 */
[----:B------:R-:W-:Y:S04]  /*78590*/  LDS R235, [R47+UR10+0x7080] ;  /* 0x0070800a2feb7984 */ /* 0x000fe80008000800 */
[----:B------:R-:W-:Y:S04]  /*785a0*/  LDS R232, [R0+UR10+0x6080] ;  /* 0x0060800a00e87984 */ /* 0x000fe80008000800 */
[----:B------:R-:W1:Y:S08]  /*785b0*/  LDS R234, [R0+UR10+0x7080] ;  /* 0x0070800a00ea7984 */ /* 0x000e700008000800 */
[----:B------:R3:W-:Y:S01]  /*785c0*/  STL.64 [R1+0x2c40], R12 ;  /* 0x002c400c01007387 */ /* 0x0007e20000100a00 */
[----:B------:R-:W-:-:S02]  /*785d0*/  IMAD.MOV.U32 R5, RZ, RZ, R14 ;  /* 0x000000ffff057224 */ /* 0x000fc400078e000e */
[----:B------:R-:W-:Y:S02]  /*785e0*/  IMAD.MOV.U32 R4, RZ, RZ, R15 ;  /* 0x000000ffff047224 */ /* 0x000fe400078e000f */
[----:B---3--:R-:W-:Y:S01]  /*785f0*/  HMMA.1688.F32.TF32 R12, R236, R222, R56 ;  /* 0x000000deec0c723c */ /* 0x008fe20000081038 */
[----:B------:R-:W-:Y:S04]  /*78600*/  STL.64 [R1+0x2c30], R16 ;  /* 0x002c301001007387 */ /* 0x000fe80000100a00 */
[----:B------:R-:W-:-:S15]  /*78610*/  STL.64 [R1+0x2c38], R18 ;  /* 0x002c381201007387 */ /* 0x000fde0000100a00 */
[----:B------:R-:W-:-:S03]  /*78620*/  NOP ;  /* 0x0000000000007918 */ /* 0x000fc60000000000 */
[----:B------:R3:W-:Y:S01]  /*78630*/  STL.64 [R1+0x2c20], R12 ;  /* 0x002c200c01007387 */ /* 0x0007e20000100a00 */
[----:B------:R-:W-:Y:S02]  /*78640*/  IMAD.MOV.U32 R9, RZ, RZ, R14 ;  /* 0x000000ffff097224 */ /* 0x000fe400078e000e */
[----:B------:R-:W-:Y:S02]  /*78650*/  IMAD.MOV.U32 R8, RZ, RZ, R15 ;  /* 0x000000ffff087224 */ /* 0x000fe400078e000f */
[C---:B---3--:R-:W-:Y:S06]  /*78660*/  HMMA.1688.F32.TF32 R12, R236.reuse, R218, R52 ;  /* 0x000000daec0c723c */ /* 0x048fec0000081034 */
[C---:B------:R-:W-:Y:S06]  /*78670*/  HMMA.1688.F32.TF32 R20, R236.reuse, R214, R40 ;  /* 0x000000d6ec14723c */ /* 0x040fec0000081028 */
[C---:B------:R-:W-:Y:S11]  /*78680*/  HMMA.1688.F32.TF32 R16, R236.reuse, R210, R36 ;  /* 0x000000d2ec10723c */ /* 0x040ff60000081024 */
[----:B------:R-:W-:Y:S04]  /*78690*/  STL.64 [R1+0x2c10], R12 ;  /* 0x002c100c01007387 */ /* 0x000fe80000100a00 */
[----:B------:R3:W-:Y:S02]  /*786a0*/  STL.64 [R1+0x2c18], R14 ;  /* 0x002c180e01007387 */ /* 0x0007e40000100a00 */
[----:B---3--:R-:W-:Y:S02]  /*786b0*/  HMMA.1688.F32.TF32 R12, R236, R206, R32 ;  /* 0x000000ceec0c723c */ /* 0x008fe40000081020 */
[----:B------:R-:W-:Y:S04]  /*786c0*/  STL.64 [R1+0x2c00], R20 ;  /* 0x002c001401007387 */ /* 0x000fe80000100a00 */
[----:B------:R-:W-:Y:S04]  /*786d0*/  STL.64 [R1+0x2c08], R22 ;  /* 0x002c081601007387 */ /* 0x000fe80000100a00 */
[----:B------:R-:W3:Y:S04]  /*786e0*/  LDL.LU R56, [R1+0xca0] ;  /* 0x000ca00001387983 */ /* 0x000ee80000300800 */
[----:B------:R-:W-:Y:S04]  /*786f0*/  STL.64 [R1+0x2bf0], R16 ;  /* 0x002bf01001007387 */ /* 0x000fe80000100a00 */
[----:B------:R-:W-:Y:S05]  /*78700*/  STL.64 [R1+0x2bf8], R18 ;  /* 0x002bf81201007387 */ /* 0x000fea0000100a00 */
[----:B------:R-:W-:Y:S04]  /*78710*/  STL.64 [R1+0x2be0], R12 ;  /* 0x002be00c01007387 */ /* 0x000fe80000100a00 */
[----:B------:R2:W-:Y:S04]  /*78720*/  STL.64 [R1+0x2be8], R14 ;  /* 0x002be80e01007387 */ /* 0x0005e80000100a00 */
[----:B------:R-:W3:Y:S04]  /*78730*/  LDL.LU R57, [R1+0xca4] ;  /* 0x000ca40001397983 */ /* 0x000ee80000300800 */
[----:B------:R-:W3:Y:S04]  /*78740*/  LDL.LU R58, [R1+0xca8] ;  /* 0x000ca800013a7983 */ /* 0x000ee80000300800 */
[----:B------:R-:W3:Y:S04]  /*78750*/  LDL.LU R59, [R1+0xcac] ;  /* 0x000cac00013b7983 */ /* 0x000ee80000300800 */
        /* <DEDUP_REMOVED lines=12> */
[----:B------:R-:W3:Y:S01]  /*78820*/  LDL.LU R244, [R1+0x611c] ;  /* 0x00611c0001f47983 */ /* 0x000ee20000300800 */
[----:B------:R-:W-:-:S03]  /*78830*/  MOV R32, R251 ;  /* 0x000000fb00207202 */ /* 0x000fc60000000f00 */
[----:B------:R-:W3:Y:S04]  /*78840*/  LDL.LU R245, [R1+0x6118] ;  /* 0x0061180001f57983 */ /* 0x000ee80000300800 */
[----:B------:R-:W4:Y:S04]  /*78850*/  LDL.LU R248, [R1+0x6114] ;  /* 0x0061140001f87983 */ /* 0x000f280000300800 */
[----:B------:R-:W4:Y:S04]  /*78860*/  LDL.LU R249, [R1+0x6110] ;  /* 0x0061100001f97983 */ /* 0x000f280000300800 */
[----:B------:R-:W4:Y:S04]  /*78870*/  LDL.LU R250, [R1+0x610c] ;  /* 0x00610c0001fa7983 */ /* 0x000f280000300800 */
[----:B------:R-:W4:Y:S01]  /*78880*/  LDL.LU R251, [R1+0x6108] ;  /* 0x0061080001fb7983 */ /* 0x000f220000300800 */
[----:B------:R-:W-:-:S02]  /*78890*/  IMAD.MOV.U32 R33, RZ, RZ, R246 ;  /* 0x000000ffff217224 */ /* 0x000fc400078e00f6 */
[----:B------:R-:W-:Y:S01]  /*788a0*/  IMAD.MOV.U32 R34, RZ, RZ, R247 ;  /* 0x000000ffff227224 */ /* 0x000fe200078e00f7 */
[----:B------:R-:W3:Y:S04]  /*788b0*/  LDL.LU R246, [R1+0x6104] ;  /* 0x0061040001f67983 */ /* 0x000ee80000300800 */
[----:B------:R-:W3:Y:S04]  /*788c0*/  LDL.LU R247, [R1+0x6100] ;  /* 0x0061000001f77983 */ /* 0x000ee80000300800 */
[----:B------:R-:W3:Y:S01]  /*788d0*/  LDL.LU R35, [R1+0xc6c] ;  /* 0x000c6c0001237983 */ /* 0x000ee20000300800 */
[----:B--2---:R-:W-:-:S15]  /*788e0*/  HMMA.1688.F32.TF32 R12, R236, R202, R60 ;  /* 0x000000caec0c723c */ /* 0x004fde000008103c */
[----:B------:R-:W-:-:S08]  /*788f0*/  NOP ;  /* 0x0000000000007918 */ /* 0x000fd00000000000 */
[----:B------:R4:W-:Y:S01]  /*78900*/  STL.64 [R1+0x2bd8], R14 ;  /* 0x002bd80e01007387 */ /* 0x0009e20000100a00 */
        /* <DEDUP_REMOVED lines=9> */
[----:B------:R2:W-:Y:S01]  /*789a0*/  STL.64 [R1+0x2bb8], R14 ;  /* 0x002bb80e01007387 */ /* 0x0005e20000100a00 */
[----:B------:R-:W-:Y:S02]  /*789b0*/  IMAD.MOV.U32 R176, RZ, RZ, R12 ;  /* 0x000000ffffb07224 */ /* 0x000fe400078e000c */
[----:B------:R-:W-:Y:S02]  /*789c0*/  IMAD.MOV.U32 R177, RZ, RZ, R13 ;  /* 0x000000ffffb17224 */ /* 0x000fe400078e000d */
[----:B--2---:R-:W-:Y:S01]  /*789d0*/  HMMA.1688.F32.TF32 R12, R236, R190, R56 ;  /* 0x000000beec0c723c */ /* 0x004fe20000081038 */
[----:B------:R-:W-:-:S15]  /*789e0*/  STL [R1+0x60d8], R47 ;  /* 0x0060d82f01007387 */ /* 0x000fde0000100800 */
[----:B------:R-:W-:-:S07]  /*789f0*/  NOP ;  /* 0x0000000000007918 */ /* 0x000fce0000000000 */
[----:B------:R2:W-:Y:S01]  /*78a00*/  STL.64 [R1+0x2fe8], R14 ;  /* 0x002fe80e01007387 */ /* 0x0005e20000100a00 */
[----:B------:R-:W-:Y:S02]  /*78a10*/  IMAD.MOV.U32 R224, RZ, RZ, R12 ;  /* 0x000000ffffe07224 */ /* 0x000fe400078e000c */
[----:B------:R-:W-:Y:S02]  /*78a20*/  IMAD.MOV.U32 R225, RZ, RZ, R13 ;  /* 0x000000ffffe17224 */ /* 0x000fe400078e000d */
[----:B--2---:R-:W-:Y:S01]  /*78a30*/  HMMA.1688.F32.TF32 R12, R236, R186, R52 ;  /* 0x000000baec0c723c */ /* 0x004fe20000081034 */
[----:B------:R-:W-:Y:S04]  /*78a40*/  STL.64 [R1+0x60f8], R226 ;  /* 0x0060f8e201007387 */ /* 0x000fe80000100a00 */
[----:B------:R-:W-:-:S15]  /*78a50*/  STL.64 [R1+0x60f0], R224 ;  /* 0x0060f0e001007387 */ /* 0x000fde0000100a00 */
[----:B------:R-:W-:-:S03]  /*78a60*/  NOP ;  /* 0x0000000000007918 */ /* 0x000fc60000000000 */
[----:B------:R2:W-:Y:S01]  /*78a70*/  STL.64 [R1+0x2fd8], R14 ;  /* 0x002fd80e01007387 */ /* 0x0005e20000100a00 */
[----:B------:R-:W-:Y:S02]  /*78a80*/  IMAD.MOV.U32 R228, RZ, RZ, R12 ;  /* 0x000000ffffe47224 */ /* 0x000fe400078e000c */
[----:B------:R-:W-:Y:S02]  /*78a90*/  IMAD.MOV.U32 R229, RZ, RZ, R13 ;  /* 0x000000ffffe57224 */ /* 0x000fe400078e000d */
[----:B--2---:R-:W-:-:S15]  /*78aa0*/  HMMA.1688.F32.TF32 R12, R236, R182, R40 ;  /* 0x000000b6ec0c723c */ /* 0x004fde0000081028 */
[----:B------:R-:W-:-:S08]  /*78ab0*/  NOP ;  /* 0x0000000000007918 */ /* 0x000fd00000000000 */
        /* <DEDUP_REMOVED lines=12> */
[----:B------:R2:W-:Y:S04]  /*78b80*/  STL.64 [R1+0x2fa8], R14 ;  /* 0x002fa80e01007387 */ /* 0x0005e80000100a00 */
        /* <DEDUP_REMOVED lines=70> */
[----:B---3--:R-:W-:-:S15]  /*78ff0*/  HMMA.1688.F32.TF32 R44, R236, R10, R96 ;  /* 0x0000000aec2c723c */ /* 0x008fde0000081060 */
        /* <DEDUP_REMOVED lines=14> */
[C---:B---3--:R-:W-:Y:S06]  /*790e0*/  HMMA.1688.F32.TF32 R44, R236.reuse, R166, R84 ;  /* 0x000000a6ec2c723c */ /* 0x048fec0000081054 */
[----:B--2---:R-:W-:-:S15]  /*790f0*/  HMMA.1688.F32.TF32 R12, R236, R158, R12 ;  /* 0x0000009eec0c723c */ /* 0x004fde000008100c */
[----:B------:R-:W-:-:S02]  /*79100*/  NOP ;  /* 0x0000000000007918 */ /* 0x000fc40000000000 */
[----:B------:R2:W-:Y:S01]  /*79110*/  STL.64 [R1+0x2f68], R46 ;  /* 0x002f682e01007387 */ /* 0x0005e20000100a00 */
[----:B------:R-:W-:Y:S02]  /*79120*/  IMAD.MOV.U32 R204, RZ, RZ, R44 ;  /* 0x000000ffffcc7224 */ /* 0x000fe400078e002c */
[----:B------:R-:W-:Y:S02]  /*79130*/  IMAD.MOV.U32 R205, RZ, RZ, R45 ;  /* 0x000000ffffcd7224 */ /* 0x000fe400078e002d */
[----:B--2---:R-:W-:Y:S02]  /*79140*/  HMMA.1688.F32.TF32 R44, R236, R162, R48 ;  /* 0x000000a2ec2c723c */ /* 0x004fe40000081030 */
[----:B------:R-:W-:Y:S02]  /*79150*/  IMAD.MOV.U32 R212, RZ, RZ, R12 ;  /* 0x000000ffffd47224 */ /* 0x000fe400078e000c */
[----:B------:R-:W-:-:S15]  /*79160*/  IMAD.MOV.U32 R213, RZ, RZ, R13 ;  /* 0x000000ffffd57224 */ /* 0x000fde00078e000d */
[----:B------:R-:W-:-:S04]  /*79170*/  NOP ;  /* 0x0000000000007918 */ /* 0x000fc80000000000 */
[----:B------:R-:W-:Y:S04]  /*79180*/  STL.64 [R1+0x2f58], R46 ;  /* 0x002f582e01007387 */ /* 0x000fe80000100a00 */
[----:B------:R2:W-:Y:S02]  /*79190*/  STL.64 [R1+0x2f48], R14 ;  /* 0x002f480e01007387 */ /* 0x0005e40000100a00 */
[----:B--2---:R-:W-:-:S15]  /*791a0*/  HMMA.1688.F32.TF32 R12, R236, R154, R16 ;  /* 0x0000009aec0c723c */ /* 0x004fde0000081010 */
[----:B------:R-:W-:-:S08]  /*791b0*/  NOP ;  /* 0x0000000000007918 */ /* 0x000fd00000000000 */
[----:B------:R2:W-:Y:S01]  /*791c0*/  STL.64 [R1+0x2f38], R14 ;  /* 0x002f380e01007387 */ /* 0x0005e20000100a00 */
[----:B------:R-:W-:Y:S01]  /*791d0*/  MOV R216, R12 ;  /* 0x0000000c00d87202 */ /* 0x000fe20000000f00 */
[----:B------:R-:W-:Y:S02]  /*791e0*/  IMAD.MOV.U32 R217, RZ, RZ, R13 ;  /* 0x000000ffffd97224 */ /* 0x000fe400078e000d */
[C---:B--2---:R-:W-:Y:S06]  /*791f0*/  HMMA.1688.F32.TF32 R12, R236.reuse, R150, R28 ;  /* 0x00000096ec0c723c */ /* 0x044fec000008101c */
[C---:B------:R-:W-:Y:S06]  /*79200*/  HMMA.1688.F32.TF32 R24, R236.reuse, R146, R24 ;  /* 0x00000092ec18723c */ /* 0x040fec0000081018 */
[----:B------:R-:W-:Y:S11]  /*79210*/  HMMA.1688.F32.TF32 R16, R236, R142, R20 ;  /* 0x0000008eec10723c */ /* 0x000ff60000081014 */
[----:B------:R2:W-:Y:S01]  /*79220*/  STL.64 [R1+0x2f28], R14 ;  /* 0x002f280e01007387 */ /* 0x0005e20000100a00 */
[----:B------:R-:W-:-:S02]  /*79230*/  IMAD.MOV.U32 R220, RZ, RZ, R12 ;  /* 0x000000ffffdc7224 */ /* 0x000fc400078e000c */
[----:B------:R-:W-:Y:S02]  /*79240*/  IMAD.MOV.U32 R221, RZ, RZ, R13 ;  /* 0x000000ffffdd7224 */ /* 0x000fe400078e000d */
[C---:B--2---:R-:W-:Y:S01]  /*79250*/  HMMA.1688.F32.TF32 R12, R236.reuse, R138, R64 ;  /* 0x0000008aec0c723c */ /* 0x044fe20000081040 */
[----:B------:R-:W-:Y:S04]  /*79260*/  STL.64 [R1+0x2f10], R24 ;  /* 0x002f101801007387 */ /* 0x000fe80000100a00 */
[----:B------:R-:W-:Y:S01]  /*79270*/  STL.64 [R1+0x2f18], R26 ;  /* 0x002f181a01007387 */ /* 0x000fe20000100a00 */
[C---:B------:R-:W-:Y:S03]  /*79280*/  HMMA.1688.F32.TF32 R20, R236.reuse, R134, R60 ;  /* 0x00000086ec14723c */ /* 0x040fe6000008103c */
[----:B------:R-:W-:Y:S04]  /*79290*/  STL.64 [R1+0x2f00], R16 ;  /* 0x002f001001007387 */ /* 0x000fe80000100a00 */
[----:B------:R2:W-:Y:S10]  /*792a0*/  STL.64 [R1+0x2f08], R18 ;  /* 0x002f081201007387 */ /* 0x0005f40000100a00 */
        /* <DEDUP_REMOVED lines=12> */
[----:B--2---:R-:W-:Y:S11]  /*79370*/  HMMA.1688.F32.TF32 R12, R236, R114, R32 ;  /* 0x00000072ec0c723c */ /* 0x004ff60000081020 */
[----:B------:R-:W-:Y:S04]  /*79380*/  STL.64 [R1+0x2eb0], R20 ;  /* 0x002eb01401007387 */ /* 0x000fe80000100a00 */
[----:B------:R-:W-:Y:S04]  /*79390*/  STL.64 [R1+0x2eb8], R22 ;  /* 0x002eb81601007387 */ /* 0x000fe80000100a00 */
[----:B------:R-:W2:Y:S04]  /*793a0*/  LDL.LU R32, [R1+0xa10] ;  /* 0x000a100001207983 */ /* 0x000ea80000300800 */
[----:B------:R3:W-:Y:S04]  /*793b0*/  STL.64 [R1+0x2ea0], R16 ;  /* 0x002ea01001007387 */ /* 0x0007e80000100a00 */
[----:B------:R4:W-:Y:S01]  /*793c0*/  STL.64 [R1+0x2ea8], R18 ;  /* 0x002ea81201007387 */ /* 0x0009e20000100a00 */
[----:B------:R-:W-:-:S02]  /*793d0*/  IMAD.MOV.U32 R208, RZ, RZ, R44 ;  /* 0x000000ffffd07224 */ /* 0x000fc400078e002c */
[----:B------:R-:W-:Y:S01]  /*793e0*/  IMAD.MOV.U32 R209, RZ, RZ, R45 ;  /* 0x000000ffffd17224 */ /* 0x000fe200078e002d */
[----:B------:R-:W-:Y:S04]  /*793f0*/  LDS R236, [R164+UR10+0x6080] ;  /* 0x0060800aa4ec7984 */ /* 0x000fe80008000800 */
        /* <DEDUP_REMOVED lines=121> */
[----:B------:R-:W-:Y:S04]  /*79b90*/  LDS R238, [R164+UR10+0x7080] ;  /* 0x0070800aa4ee7984 */ /* 0x000fe80008000800 */
        /* <DEDUP_REMOVED lines=8> */
[C---:B---3--:R-:W-:Y:S06]  /*79c20*/  HMMA.1688.F32.TF32 R44, R232.reuse, R222, R44 ;  /* 0x000000dee82c723c */ /* 0x048fec000008102c */
[C---:B------:R-:W-:Y:S06]  /*79c30*/  HMMA.1688.F32.TF32 R244, R232.reuse, R218, R244 ;  /* 0x000000dae8f4723c */ /* 0x040fec00000810f4 */
[C---:B------:R-:W-:Y:S06]  /*79c40*/  HMMA.1688.F32.TF32 R248, R232.reuse, R214, R248 ;  /* 0x000000d6e8f8723c */ /* 0x040fec00000810f8 */
[C---:B------:R-:W-:Y:S06]  /*79c50*/  HMMA.1688.F32.TF32 R72, R232.reuse, R202, R72 ;  /* 0x000000cae848723c */ /* 0x040fec0000081048 */
[----:B--2---:R-:W-:-:S15]  /*79c60*/  HMMA.1688.F32.TF32 R180, R232, R226, R180 ;  /* 0x000000e2e8b4723c */ /* 0x004fde00000810b4 */
[----:B------:R-:W-:-:S08]  /*79c70*/  NOP ;  /* 0x0000000000007918 */ /* 0x000fd00000000000 */
[----:B------:R-:W-:Y:S04]  /*79c80*/  STL.64 [R1+0x2e80], R180 ;  /* 0x002e80b401007387 */ /* 0x000fe80000100a00 */
[----:B------:R2:W-:Y:S04]  /*79c90*/  STL.64 [R1+0x2e88], R182 ;  /* 0x002e88b601007387 */ /* 0x0005e80000100a00 */
[----:B--2---:R-:W2:Y:S04]  /*79ca0*/  LDL.LU.64 R182, [R1+0x60e8] ;  /* 0x0060e80001b67983 */ /* 0x004ea80000300a00 */
[----:B------:R-:W3:Y:S04]  /*79cb0*/  LDL.LU.64 R180, [R1+0x60e0] ;  /* 0x0060e00001b47983 */ /* 0x000ee80000300a00 */
[----:B------:R-:W-:Y:S04]  /*79cc0*/  STL.64 [R1+0x2e70], R44 ;  /* 0x002e702c01007387 */ /* 0x000fe80000100a00 */
[----:B------:R1:W-:Y:S04]  /*79cd0*/  STL.64 [R1+0x2e78], R46 ;  /* 0x002e782e01007387 */ /* 0x0003e80000100a00 */
[----:B-1----:R-:W4:Y:S04]  /*79ce0*/  LDL.LU R47, [R1+0x60d8] ;  /* 0x0060d800012f7983 */ /* 0x002f280000300800 */
[----:B------:R-:W-:Y:S04]  /*79cf0*/  STL.64 [R1+0x2e60], R244 ;  /* 0x002e60f401007387 */ /* 0x000fe80000100a00 */
[----:B------:R1:W-:Y:S02]  /*79d00*/  STL.64 [R1+0x2e68], R246 ;  /* 0x002e68f601007387 */ /* 0x0003e40000100a00 */
[C---:B-1----:R-:W-:Y:S06]  /*79d10*/  HMMA.1688.F32.TF32 R244, R232.reuse, R210, R240 ;  /* 0x000000d2e8f4723c */ /* 0x042fec00000810f0 */
[C---:B------:R-:W-:Y:S06]  /*79d20*/  HMMA.1688.F32.TF32 R240, R232.reuse, R206, R68 ;  /* 0x000000cee8f0723c */ /* 0x040fec0000081044 */
        /* <DEDUP_REMOVED lines=13> */
[----:B------:R-:W-:Y:S01]  /*79e00*/  HMMA.1688.F32.TF32 R68, R232, R186, R104 ;  /* 0x000000bae844723c */ /* 0x000fe20000081068 */
[----:B------:R-:W-:Y:S04]  /*79e10*/  STL.64 [R1+0x2e00], R76 ;  /* 0x002e004c01007387 */ /* 0x000fe80000100a00 */
[----:B------:R-:W-:-:S12]  /*79e20*/  STL.64 [R1+0x2e08], R78 ;  /* 0x002e084e01007387 */ /* 0x000fd80000100a00 */
[----:B------:R-:W-:Y:S04]  /*79e30*/  STL.64 [R1+0x2df0], R72 ;  /* 0x002df04801007387 */ /* 0x000fe80000100a00 */
[----:B------:R1:W-:Y:S04]  /*79e40*/  STL.64 [R1+0x2df8], R74 ;  /* 0x002df84a01007387 */ /* 0x0003e80000100a00 */
[----:B------:R-:W-:Y:S04]  /*79e50*/  STL.64 [R1+0x2de0], R68 ;  /* 0x002de04401007387 */ /* 0x000fe80000100a00 */
[----:B------:R1:W-:Y:S02]  /*79e60*/  STL.64 [R1+0x2de8], R70 ;  /* 0x002de84601007387 */ /* 0x0003e40000100a00 */
[C---:B-1----:R-:W-:Y:S06]  /*79e70*/  HMMA.1688.F32.TF32 R72, R232.reuse, R178, R96 ;  /* 0x000000b2e848723c */ /* 0x042fec0000081060 */
[C---:B------:R-:W-:Y:S06]  /*79e80*/  HMMA.1688.F32.TF32 R68, R232.reuse, R174, R92 ;  /* 0x000000aee844723c */ /* 0x040fec000008105c */
[C---:B------:R-:W-:Y:S06]  /*79e90*/  HMMA.1688.F32.TF32 R16, R232.reuse, R162, R16 ;  /* 0x000000a2e810723c */ /* 0x040fec0000081010 */
[C---:B------:R-:W-:Y:S06]  /*79ea0*/  HMMA.1688.F32.TF32 R24, R232.reuse, R154, R24 ;  /* 0x0000009ae818723c */ /* 0x040fec0000081018 */
[----:B--2---:R-:W-:-:S15]  /*79eb0*/  HMMA.1688.F32.TF32 R76, R232, R182, R100 ;  /* 0x000000b6e84c723c */ /* 0x004fde0000081064 */
[----:B------:R-:W-:-:S08]  /*79ec0*/  NOP ;  /* 0x0000000000007918 */ /* 0x000fd00000000000 */
        /* <DEDUP_REMOVED lines=158> */
[----:B--2---:R-:W-:Y:S06]  /*7a8b0*/  HMMA.1688.F32.TF32 R72, R236, R222, R72 ;  /* 0x000000deec48723c */ /* 0x004fec0000081048 */
[----:B---3--:R-:W-:Y:S06]  /*7a8c0*/  HMMA.1688.F32.TF32 R244, R232, R118, R244 ;  /* 0x00000076e8f4723c */ /* 0x008fec00000810f4 */
[----:B------:R-:W-:-:S15]  /*7a8d0*/  HMMA.1688.F32.TF32 R240, R236, R230, R240 ;  /* 0x000000e6ecf0723c */ /* 0x000fde00000810f0 */
[----:B------:R-:W-:-:S02]  /*7a8e0*/  NOP ;  /* 0x0000000000007918 */ /* 0x000fc40000000000 */
[----:B------:R-:W-:Y:S04]  /*7a8f0*/  STL.64 [R1+0x2cb0], R244 ;  /* 0x002cb0f401007387 */ /* 0x000fe80000100a00 */
[----:B------:R1:W-:Y:S02]  /*7a900*/  STL.64 [R1+0x2cb8], R246 ;  /* 0x002cb8f601007387 */ /* 0x0003e40000100a00 */
[----:B-1----:R-:W-:Y:S06]  /*7a910*/  HMMA.1688.F32.TF32 R244, R232, R114, R248 ;  /* 0x00000072e8f4723c */ /* 0x002fec00000810f8 */
[C---:B------:R-:W-:Y:S06]  /*7a920*/  HMMA.1688.F32.TF32 R232, R236.reuse, R226, R68 ;  /* 0x000000e2ece8723c */ /* 0x040fec0000081044 */
        /* <DEDUP_REMOVED lines=17> */
[----:B------:R1:W-:Y:S01]  /*7aa40*/  STL.64 [R1+0x2b48], R78 ;  /* 0x002b484e01007387 */ /* 0x0003e20000100a00 */
[C---:B------:R-:W-:Y:S03]  /*7aa50*/  HMMA.1688.F32.TF32 R24, R236.reuse, R6, R24 ;  /* 0x00000006ec18723c */ /* 0x040fe60000081018 */
[----:B------:R-:W-:Y:S04]  /*7aa60*/  LDS R233, [R47+UR10+0x6100] ;  /* 0x0061000a2fe97984 */ /* 0x000fe80008000800 */
[----:B------:R-:W2:Y:S01]  /*7aa70*/  LDS R235, [R47+UR10+0x7100] ;  /* 0x0071000a2feb7984 */ /* 0x000ea20008000800 */
[C---:B-1----:R-:W-:Y:S03]  /*7aa80*/  HMMA.1688.F32.TF32 R76, R236.reuse, R202, R100 ;  /* 0x000000caec4c723c */ /* 0x042fe60000081064 */
        /* <DEDUP_REMOVED lines=14> */
[C---:B---3--:R-:W-:Y:S06]  /*7ab70*/  HMMA.1688.F32.TF32 R68, R236.reuse, R182, R48 ;  /* 0x000000b6ec44723c */ /* 0x048fec0000081030 */
        /* <DEDUP_REMOVED lines=33> */
[----:B---3--:R-:W-:Y:S05]  /*7ad90*/  HMMA.1688.F32.TF32 R12, R236, R142, R32 ;  /* 0x0000008eec0c723c */ /* 0x008fea0000081020 */
        /* <DEDUP_REMOVED lines=117> */
[----:B------:R-:W-:-:S15]  /*7b4f0*/  HMMA.1688.F32.TF32 R248, R236, R134, R248 ;  /* 0x00000086ecf8723c */ /* 0x000fde00000810f8 */
[----:B------:R-:W-:-:S02]  /*7b500*/  NOP ;  /* 0x0000000000007918 */ /* 0x000fc40000000000 */
[----:B------:R-:W-:Y:S04]  /*7b510*/  STL.64 [R1+0x2a40], R244 ;  /* 0x002a40f401007387 */ /* 0x000fe80000100a00 */
[----:B------:R1:W-:Y:S02]  /*7b520*/  STL.64 [R1+0x2a48], R246 ;  /* 0x002a48f601007387 */ /* 0x0003e40000100a00 */
[C---:B-1----:R-:W-:Y:S02]  /*7b530*/  HMMA.1688.F32.TF32 R244, R236.reuse, R130, R240 ;  /* 0x00000082ecf4723c */ /* 0x042fe400000810f0 */
[----:B------:R-:W-:Y:S04]  /*7b540*/  STL.64 [R1+0x2a30], R248 ;  /* 0x002a30f801007387 */ /* 0x000fe80000100a00 */
[----:B------:R-:W-:Y:S01]  /*7b550*/  STL.64 [R1+0x2a38], R250 ;  /* 0x002a38fa01007387 */ /* 0x000fe20000100a00 */
[C---:B------:R-:W-:Y:S06]  /*7b560*/  HMMA.1688.F32.TF32 R240, R236.reuse, R122, R72 ;  /* 0x0000007aecf0723c */ /* 0x040fec0000081048 */
[C---:B------:R-:W-:Y:S10]  /*7b570*/  HMMA.1688.F32.TF32 R72, R236.reuse, R118, R76 ;  /* 0x00000076ec48723c */ /* 0x040ff4000008104c */
        /* <DEDUP_REMOVED lines=15> */
[----:B------:R1:W-:Y:S04]  /*7b670*/  STL.64 [R1+0x29d8], R70 ;  /* 0x0029d84601007387 */ /* 0x0003e80000100a00 */
[----:B------:R-:W-:Y:S04]  /*7b680*/  LDS R237, [R165+UR10+0x6100] ;  /* 0x0061000aa5ed7984 */ /* 0x000fe80008000800 */
[----:B------:R-:W2:Y:S01]  /*7b690*/  LDS R239, [R165+UR10+0x7100] ;  /* 0x0071000aa5ef7984 */ /* 0x000ea20008000800 */
[C---:B-1----:R-:W-:Y:S11]  /*7b6a0*/  HMMA.1688.F32.TF32 R68, R232.reuse, R226, R104 ;  /* 0x000000e2e844723c */ /* 0x042ff60000081068 */
        /* <DEDUP_REMOVED lines=52> */
[----:B------:R-:W-:Y:S04]  /*7b9f0*/  STL.64 [R1+0x1930], R16 ;  /* 0x0019301001007387 */ /* 0x000fe80000100a00 */
[----:B------:R-:W-:Y:S04]  /*7ba00*/  STL.64 [R1+0x1938], R18 ;  /* 0x0019381201007387 */ /* 0x000fe80000100a00 */
        /* <DEDUP_REMOVED lines=101> */
[----:B---3--:R-:W-:Y:S06]  /*7c060*/  HMMA.1688.F32.TF32 R24, R236, R214, R24 ;  /* 0x000000d6ec18723c */ /* 0x008fec0000081018 */
[C---:B--2---:R-:W-:Y:S06]  /*7c070*/  HMMA.1688.F32.TF32 R244, R232.reuse, R158, R240 ;  /* 0x0000009ee8f4723c */ /* 0x044fec00000810f0 */
[C---:B----4-:R-:W-:Y:S06]  /*7c080*/  HMMA.1688.F32.TF32 R240, R232.reuse, R154, R68 ;  /* 0x0000009ae8f0723c */ /* 0x050fec0000081044 */
[C---:B------:R-:W-:Y:S06]  /*7c090*/  HMMA.1688.F32.TF32 R68, R232.reuse, R146, R76 ;  /* 0x00000092e844723c */ /* 0x040fec000008104c */
[C---:B------:R-:W-:Y:S05]  /*7c0a0*/  HMMA.1688.F32.TF32 R72, R232.reuse, R150, R72 ;  /* 0x00000096e848723c */ /* 0x040fea0000081048 */
[----:B------:R-:W-:Y:S01]  /*7c0b0*/  STL.64 [R1+0x1910], R244 ;  /* 0x001910f401007387 */ /* 0x000fe20000100a00 */
[C---:B------:R-:W-:Y:S03]  /*7c0c0*/  HMMA.1688.F32.TF32 R76, R232.reuse, R142, R80 ;  /* 0x0000008ee84c723c */ /* 0x040fe60000081050 */
[----:B------:R-:W-:Y:S04]  /*7c0d0*/  STL.64 [R1+0x1918], R246 ;  /* 0x001918f601007387 */ /* 0x000fe80000100a00 */
[----:B------:R-:W-:Y:S04]  /*7c0e0*/  STL.64 [R1+0x1900], R240 ;  /* 0x001900f001007387 */ /* 0x000fe80000100a00 */
[----:B------:R-:W-:Y:S06]  /*7c0f0*/  STL.64 [R1+0x1908], R242 ;  /* 0x001908f201007387 */ /* 0x000fec0000100a00 */
        /* <DEDUP_REMOVED lines=15> */
[----:B------:R-:W-:Y:S04]  /*7c1f0*/  STL.64 [R1+0x18a0], R76 ;  /* 0x0018a04c01007387 */ /* 0x000fe80000100a00 */
[----:B------:R1:W-:Y:S01]  /*7c200*/  STL.64 [R1+0x18a8], R78 ;  /* 0x0018a84e01007387 */ /* 0x0003e20000100a00 */
[----:B------:R-:W-:Y:S07]  /*7c210*/  HMMA.1688.F32.TF32 R16, R236, R222, R16 ;  /* 0x000000deec10723c */ /* 0x000fee0000081010 */
[----:B------:R-:W-:Y:S01]  /*7c220*/  STL.64 [R1+0x1890], R72 ;  /* 0x0018904801007387 */ /* 0x000fe20000100a00 */
[C---:B-1----:R-:W-:Y:S03]  /*7c230*/  HMMA.1688.F32.TF32 R76, R232.reuse, R118, R88 ;  /* 0x00000076e84c723c */ /* 0x042fe60000081058 */
[----:B------:R1:W-:Y:S04]  /*7c240*/  STL.64 [R1+0x1898], R74 ;  /* 0x0018984a01007387 */ /* 0x0003e80000100a00 */
[----:B------:R-:W-:Y:S04]  /*7c250*/  STL.64 [R1+0x1880], R68 ;  /* 0x0018804401007387 */ /* 0x000fe80000100a00 */
[----:B------:R2:W-:Y:S01]  /*7c260*/  STL.64 [R1+0x1888], R70 ;  /* 0x0018884601007387 */ /* 0x0005e20000100a00 */
[----:B-1----:R-:W-:Y:S03]  /*7c270*/  HMMA.1688.F32.TF32 R72, R232, R114, R84 ;  /* 0x00000072e848723c */ /* 0x002fe60000081054 */
[----:B------:R-:W-:Y:S04]  /*7c280*/  LDS R233, [R47+UR10+0x6180] ;  /* 0x0061800a2fe97984 */ /* 0x000fe80008000800 */
[----:B------:R-:W-:Y:S01]  /*7c290*/  LDS R235, [R47+UR10+0x7180] ;  /* 0x0071800a2feb7984 */ /* 0x000fe20008000800 */
[C---:B--2---:R-:W-:Y:S03]  /*7c2a0*/  HMMA.1688.F32.TF32 R68, R236.reuse, R230, R48 ;  /* 0x000000e6ec44723c */ /* 0x044fe60000081030 */
[----:B------:R-:W-:Y:S04]  /*7c2b0*/  STL.64 [R1+0x1870], R76 ;  /* 0x0018704c01007387 */ /* 0x000fe80000100a00 */
[----:B------:R-:W-:Y:S01]  /*7c2c0*/  LDS R232, [R0+UR10+0x6180] ;  /* 0x0061800a00e87984 */ /* 0x000fe20008000800 */
[C---:B------:R-:W-:Y:S03]  /*7c2d0*/  HMMA.1688.F32.TF32 R48, R236.reuse, R226, R12 ;  /* 0x000000e2ec30723c */ /* 0x040fe6000008100c */
[----:B------:R-:W1:Y:S03]  /*7c2e0*/  LDS R234, [R0+UR10+0x7180] ;  /* 0x0071800a00ea7984 */ /* 0x000e660008000800 */
        /* <DEDUP_REMOVED lines=21> */
[C---:B--2---:R-:W-:Y:S06]  /*7c440*/  HMMA.1688.F32.TF32 R16, R236.reuse, R198, R56 ;  /* 0x000000c6ec10723c */ /* 0x044fec0000081038 */
[C---:B---3--:R-:W-:Y:S01]  /*7c450*/  HMMA.1688.F32.TF32 R12, R236.reuse, R194, R52 ;  /* 0x000000c2ec0c723c */ /* 0x048fe20000081034 */
[----:B------:R-:W-:Y:S04]  /*7c460*/  STL.64 [R1+0x17e0], R20 ;  /* 0x0017e01401007387 */ /* 0x000fe80000100a00 */
[----:B------:R2:W-:Y:S04]  /*7c470*/  STL.64 [R1+0x17e8], R22 ;  /* 0x0017e81601007387 */ /* 0x0005e80000100a00 */
[----:B------:R-:W-:Y:S08]  /*7c480*/  STL.64 [R1+0x60d0], R194 ;  /* 0x0060d0c201007387 */ /* 0x000ff00000100a00 */
[----:B------:R-:W-:Y:S01]  /*7c490*/  STL.64 [R1+0x17d0], R16 ;  /* 0x0017d01001007387 */ /* 0x000fe20000100a00 */
[C---:B--2---:R-:W-:Y:S03]  /*7c4a0*/  HMMA.1688.F32.TF32 R20, R236.reuse, R190, R40 ;  /* 0x000000beec14723c */ /* 0x044fe60000081028 */
[----:B------:R2:W-:Y:S04]  /*7c4b0*/  STL.64 [R1+0x17d8], R18 ;  /* 0x0017d81201007387 */ /* 0x0005e80000100a00 */
[----:B------:R-:W-:Y:S04]  /*7c4c0*/  STL.64 [R1+0x60c8], R192 ;  /* 0x0060c8c001007387 */ /* 0x000fe80000100a00 */
[----:B------:R-:W-:Y:S01]  /*7c4d0*/  STL.64 [R1+0x17c0], R12 ;  /* 0x0017c00c01007387 */ /* 0x000fe20000100a00 */
[C---:B--2---:R-:W-:Y:S03]  /*7c4e0*/  HMMA.1688.F32.TF32 R16, R236.reuse, R186, R36 ;  /* 0x000000baec10723c */ /* 0x044fe60000081024 */
[----:B------:R2:W-:Y:S03]  /*7c4f0*/  STL.64 [R1+0x17c8], R14 ;  /* 0x0017c80e01007387 */ /* 0x0005e60000100a00 */
[C---:B--2---:R-:W-:Y:S05]  /*7c500*/  HMMA.1688.F32.TF32 R12, R236.reuse, R182, R32 ;  /* 0x000000b6ec0c723c */ /* 0x044fea0000081020 */
        /* <DEDUP_REMOVED lines=151> */
[C---:B------:R-:W-:Y:S06]  /*7ce80*/  HMMA.1688.F32.TF32 R48, R236.reuse, R130, R12 ;  /* 0x00000082ec30723c */ /* 0x040fec000008100c */
[C---:B------:R-:W-:Y:S01]  /*7ce90*/  HMMA.1688.F32.TF32 R12, R236.reuse, R126, R16 ;  /* 0x0000007eec0c723c */ /* 0x040fe20000081010 */
        /* <DEDUP_REMOVED lines=166> */
[----:B-1----:R-:W3:Y:S01]  /*7d900*/  LDL.LU.64 R194, [R1+0x60d0] ;  /* 0x0060d00001c27983 */ /* 0x002ee20000300a00 */
[C---:B--2---:R-:W-:Y:S03]  /*7d910*/  HMMA.1688.F32.TF32 R16, R232.reuse, R190, R16 ;  /* 0x000000bee810723c */ /* 0x044fe60000081010 */
[----:B------:R-:W2:Y:S03]  /*7d920*/  LDL.LU.64 R192, [R1+0x60c8] ;  /* 0x0060c80001c07983 */ /* 0x000ea60000300a00 */
[C---:B------:R-:W-:Y:S06]  /*7d930*/  HMMA.1688.F32.TF32 R12, R232.reuse, R186, R12 ;  /* 0x000000bae80c723c */ /* 0x040fec000008100c */
[C---:B------:R-:W-:Y:S06]  /*7d940*/  HMMA.1688.F32.TF32 R28, R232.reuse, R182, R28 ;  /* 0x000000b6e81c723c */ /* 0x040fec000008101c */
[C---:B------:R-:W-:Y:S06]  /*7d950*/  HMMA.1688.F32.TF32 R24, R232.reuse, R178, R24 ;  /* 0x000000b2e818723c */ /* 0x040fec0000081018 */
        /* <DEDUP_REMOVED lines=10> */
[----:B---3--:R-:W-:-:S15]  /*7da00*/  HMMA.1688.F32.TF32 R48, R232, R194, R48 ;  /* 0x000000c2e830723c */ /* 0x008fde0000081030 */
[----:B------:R-:W-:-:S08]  /*7da10*/  NOP ;  /* 0x0000000000007918 */ /* 0x000fd00000000000 */
[----:B------:R-:W-:Y:S04]  /*7da20*/  STL.64 [R1+0x15c0], R48 ;  /* 0x0015c03001007387 */ /* 0x000fe80000100a00 */
[----:B------:R1:W-:Y:S04]  /*7da30*/  STL.64 [R1+0x15c8], R50 ;  /* 0x0015c83201007387 */ /* 0x0003e80000100a00 */
[----:B-1----:R-:W3:Y:S04]  /*7da40*/  LDL.LU.64 R50, [R1+0x60c0] ;  /* 0x0060c00001327983 */ /* 0x002ee80000300a00 */
[----:B------:R-:W3:Y:S04]  /*7da50*/  LDL.LU.64 R48, [R1+0x60b8] ;  /* 0x0060b80001307983 */ /* 0x000ee80000300a00 */
[----:B------:R-:W-:Y:S04]  /*7da60*/  STL.64 [R1+0x15b0], R16 ;  /* 0x0015b01001007387 */ /* 0x000fe80000100a00 */
[----:B------:R1:W-:Y:S04]  /*7da70*/  STL.64 [R1+0x15b8], R18 ;  /* 0x0015b81201007387 */ /* 0x0003e80000100a00 */
[----:B-1----:R-:W4:Y:S04]  /*7da80*/  LDL.LU.64 R18, [R1+0x60b0] ;  /* 0x0060b00001127983 */ /* 0x002f280000300a00 */
[----:B------:R-:W2:Y:S04]  /*7da90*/  LDL.LU.64 R16, [R1+0x60a8] ;  /* 0x0060a80001107983 */ /* 0x000ea80000300a00 */
[----:B------:R-:W-:Y:S04]  /*7daa0*/  STL.64 [R1+0x15a0], R12 ;  /* 0x0015a00c01007387 */ /* 0x000fe80000100a00 */
[----:B------:R1:W-:Y:S04]  /*7dab0*/  STL.64 [R1+0x15a8], R14 ;  /* 0x0015a80e01007387 */ /* 0x0003e80000100a00 */
[----:B-1----:R-:W3:Y:S04]  /*7dac0*/  LDL.LU.64 R14, [R1+0x60a0] ;  /* 0x0060a000010e7983 */ /* 0x002ee80000300a00 */
[----:B------:R-:W4:Y:S04]  /*7dad0*/  LDL.LU.64 R12, [R1+0x6098] ;  /* 0x00609800010c7983 */ /* 0x000f280000300a00 */
[----:B------:R-:W-:Y:S04]  /*7dae0*/  STL.64 [R1+0x1590], R28 ;  /* 0x0015901c01007387 */ /* 0x000fe80000100a00 */
[----:B------:R1:W-:Y:S04]  /*7daf0*/  STL.64 [R1+0x1598], R30 ;  /* 0x0015981e01007387 */ /* 0x0003e80000100a00 */
[----:B-1----:R-:W2:Y:S04]  /*7db00*/  LDL.LU.64 R30, [R1+0x6090] ;  /* 0x00609000011e7983 */ /* 0x002ea80000300a00 */
[----:B------:R-:W3:Y:S04]  /*7db10*/  LDL.LU.64 R28, [R1+0x6088] ;  /* 0x00608800011c7983 */ /* 0x000ee80000300a00 */
        /* <DEDUP_REMOVED lines=58> */
[----:B------:R1:W-:Y:S04]  /*7dec0*/  STL.64 [R1+0x1498], R78 ;  /* 0x0014984e01007387 */ /* 0x0003e80000100a00 */
[----:B------:R-:W-:Y:S04]  /*7ded0*/  STL.64 [R1+0x1480], R72 ;  /* 0x0014804801007387 */ /* 0x000fe80000100a00 */
[----:B------:R2:W-:Y:S01]  /*7dee0*/  STL.64 [R1+0x1488], R74 ;  /* 0x0014884a01007387 */ /* 0x0005e20000100a00 */
[----:B-1----:R-:W-:Y:S08]  /*7def0*/  HMMA.1688.F32.TF32 R76, R232, R114, R104 ;  /* 0x00000072e84c723c */ /* 0x002ff00000081068 */
[----:B------:R-:W-:Y:S01]  /*7df00*/  STL.64 [R1+0x1470], R68 ;  /* 0x0014704401007387 */ /* 0x000fe20000100a00 */
[C---:B--2---:R-:W-:Y:S03]  /*7df10*/  HMMA.1688.F32.TF32 R72, R236.reuse, R230, R100 ;  /* 0x000000e6ec48723c */ /* 0x044fe60000081064 */
[----:B------:R1:W-:Y:S03]  /*7df20*/  STL.64 [R1+0x1478], R70 ;  /* 0x0014784601007387 */ /* 0x0003e60000100a00 */
[C---:B-1----:R-:W-:Y:S08]  /*7df30*/  HMMA.1688.F32.TF32 R68, R236.reuse, R226, R96 ;  /* 0x000000e2ec44723c */ /* 0x042ff00000081060 */
[----:B------:R-:W-:Y:S04]  /*7df40*/  STL.64 [R1+0x1460], R76 ;  /* 0x0014604c01007387 */ /* 0x000fe80000100a00 */
[----:B------:R1:W-:Y:S04]  /*7df50*/  STL.64 [R1+0x1468], R78 ;  /* 0x0014684e01007387 */ /* 0x0003e80000100a00 */
[----:B------:R-:W-:Y:S04]  /*7df60*/  STL.64 [R1+0x5f50], R226 ;  /* 0x005f50e201007387 */ /* 0x000fe80000100a00 */
[----:B------:R-:W-:Y:S01]  /*7df70*/  STL.64 [R1+0x1450], R72 ;  /* 0x0014504801007387 */ /* 0x000fe20000100a00 */
[C---:B-1----:R-:W-:Y:S03]  /*7df80*/  HMMA.1688.F32.TF32 R76, R236.reuse, R222, R92 ;  /* 0x000000deec4c723c */ /* 0x042fe6000008105c */
[----:B------:R1:W-:Y:S04]  /*7df90*/  STL.64 [R1+0x1458], R74 ;  /* 0x0014584a01007387 */ /* 0x0003e80000100a00 */
[----:B------:R-:W-:Y:S04]  /*7dfa0*/  STL.64 [R1+0x5f48], R224 ;  /* 0x005f48e001007387 */ /* 0x000fe80000100a00 */
[----:B------:R-:W-:Y:S01]  /*7dfb0*/  STL.64 [R1+0x1440], R68 ;  /* 0x0014404401007387 */ /* 0x000fe20000100a00 */
[C---:B-1----:R-:W-:Y:S03]  /*7dfc0*/  HMMA.1688.F32.TF32 R72, R236.reuse, R218, R88 ;  /* 0x000000daec48723c */ /* 0x042fe60000081058 */
[----:B------:R1:W-:Y:S03]  /*7dfd0*/  STL.64 [R1+0x1448], R70 ;  /* 0x0014484601007387 */ /* 0x0003e60000100a00 */
[----:B-1----:R-:W-:Y:S05]  /*7dfe0*/  HMMA.1688.F32.TF32 R68, R236, R214, R84 ;  /* 0x000000d6ec44723c */ /* 0x002fea0000081054 */
[----:B------:R-:W-:Y:S01]  /*7dff0*/  STL.64 [R1+0x1430], R76 ;  /* 0x0014304c01007387 */ /* 0x000fe20000100a00 */
[----:B---3--:R-:W-:-:S03]  /*7e000*/  IMAD.MOV.U32 R88, RZ, RZ, R28 ;  /* 0x000000ffff587224 */ /* 0x008fc600078e001c */
[----:B------:R-:W-:Y:S01]  /*7e010*/  STL.64 [R1+0x1438], R78 ;  /* 0x0014384e01007387 */ /* 0x000fe20000100a00 */
[----:B------:R-:W-:-:S07]  /*7e020*/  IMAD.MOV.U32 R89, RZ, RZ, R29 ;  /* 0x000000ffff597224 */ /* 0x000fce00078e001d */
[----:B------:R-:W-:Y:S04]  /*7e030*/  STL.64 [R1+0x1420], R72 ;  /* 0x0014204801007387 */ /* 0x000fe80000100a00 */
[----:B------:R-:W-:Y:S01]  /*7e040*/  STL.64 [R1+0x1428], R74 ;  /* 0x0014284a01007387 */ /* 0x000fe20000100a00 */
[----:B------:R-:W-:-:S03]  /*7e050*/  IMAD.MOV.U32 R90, RZ, RZ, R30 ;  /* 0x000000ffff5a7224 */ /* 0x000fc600078e001e */
[----:B------:R-:W2:Y:S01]  /*7e060*/  LDL.LU R28, [R1+0x5fe4] ;  /* 0x005fe400011c7983 */ /* 0x000ea20000300800 */
[----:B------:R-:W-:-:S03]  /*7e070*/  IMAD.MOV.U32 R91, RZ, RZ, R31 ;  /* 0x000000ffff5b7224 */ /* 0x000fc600078e001f */
[----:B------:R1:W-:Y:S01]  /*7e080*/  STL.64 [R1+0x1400], R68 ;  /* 0x0014004401007387 */ /* 0x0003e20000100a00 */
[----:B----4-:R-:W-:-:S03]  /*7e090*/  IMAD.MOV.U32 R92, RZ, RZ, R24 ;  /* 0x000000ffff5c7224 */ /* 0x010fc600078e0018 */
        /* <DEDUP_REMOVED lines=27> */
[----:B------:R-:W-:-:S03]  /*7e250*/  IMAD.MOV.U32 R104, RZ, RZ, R64 ;  /* 0x000000ffff687224 */ /* 0x000fc600078e0040 */
[----:B-1----:R-:W2:Y:S01]  /*7e260*/  LDL.LU R68, [R1+0x160] ;  /* 0x0001600001447983 */ /* 0x002ea20000300800 */
[----:B------:R-:W-:-:S03]  /*7e270*/  IMAD.MOV.U32 R105, RZ, RZ, R65 ;  /* 0x000000ffff697224 */ /* 0x000fc600078e0041 */
[----:B------:R-:W2:Y:S01]  /*7e280*/  LDL.LU R69, [R1+0x164] ;  /* 0x0001640001457983 */ /* 0x000ea20000300800 */
[----:B------:R-:W-:-:S03]  /*7e290*/  IMAD.MOV.U32 R106, RZ, RZ, R66 ;  /* 0x000000ffff6a7224 */ /* 0x000fc600078e0042 */
[----:B---3--:R-:W3:Y:S01]  /*7e2a0*/  LDL.LU R70, [R1+0x168] ;  /* 0x0001680001467983 */ /* 0x008ee20000300800 */
[----:B------:R-:W-:-:S03]  /*7e2b0*/  IMAD.MOV.U32 R107, RZ, RZ, R67 ;  /* 0x000000ffff6b7224 */ /* 0x000fc600078e0043 */
[----:B------:R-:W3:Y:S01]  /*7e2c0*/  LDL.LU R71, [R1+0x16c] ;  /* 0x00016c0001477983 */ /* 0x000ee20000300800 */
        /* <DEDUP_REMOVED lines=16> */
[----:B------:R-:W3:Y:S04]  /*7e3d0*/  LDL.LU R56, [R1+0x5f94] ;  /* 0x005f940001387983 */ /* 0x000ee80000300800 */
[----:B------:R-:W3:Y:S04]  /*7e3e0*/  LDL.LU R57, [R1+0x5f90] ;  /* 0x005f900001397983 */ /* 0x000ee80000300800 */
[----:B------:R-:W3:Y:S04]  /*7e3f0*/  LDL.LU R58, [R1+0x5f8c] ;  /* 0x005f8c00013a7983 */ /* 0x000ee80000300800 */
[----:B------:R-:W3:Y:S01]  /*7e400*/  LDL.LU R59, [R1+0x5f88] ;  /* 0x005f8800013b7983 */ /* 0x000ee20000300800 */
[----:B------:R-:W-:-:S03]  /*7e410*/  IMAD.MOV.U32 R76, RZ, RZ, R52 ;  /* 0x000000ffff4c7224 */ /* 0x000fc600078e0034 */
[----:B------:R-:W3:Y:S01]  /*7e420*/  LDL.LU R72, [R1+0x2790] ;  /* 0x0027900001487983 */ /* 0x000ee20000300800 */
[----:B------:R-:W-:-:S03]  /*7e430*/  IMAD.MOV.U32 R77, RZ, RZ, R53 ;  /* 0x000000ffff4d7224 */ /* 0x000fc600078e0035 */
[----:B------:R-:W3:Y:S01]  /*7e440*/  LDL.LU R73, [R1+0x2794] ;  /* 0x0027940001497983 */ /* 0x000ee20000300800 */
[----:B------:R-:W-:-:S03]  /*7e450*/  IMAD.MOV.U32 R78, RZ, RZ, R54 ;  /* 0x000000ffff4e7224 */ /* 0x000fc600078e0036 */
[----:B------:R-:W3:Y:S01]  /*7e460*/  LDL.LU R74, [R1+0x2798] ;  /* 0x00279800014a7983 */ /* 0x000ee20000300800 */
[----:B------:R-:W-:-:S03]  /*7e470*/  MOV R79, R55 ;  /* 0x00000037004f7202 */ /* 0x000fc60000000f00 */
        /* <DEDUP_REMOVED lines=26> */
[----:B------:R1:W-:Y:S04]  /*7e620*/  STL.64 [R1+0x13f8], R234 ;  /* 0x0013f8ea01007387 */ /* 0x0003e80000100a00 */
[----:B------:R-:W-:Y:S04]  /*7e630*/  STL.64 [R1+0x13d0], R224 ;  /* 0x0013d0e001007387 */ /* 0x000fe80000100a00 */
[----:B------:R-:W-:Y:S04]  /*7e640*/  STL.64 [R1+0x13d8], R226 ;  /* 0x0013d8e201007387 */ /* 0x000fe80000100a00 */
[----:B------:R-:W-:Y:S04]  /*7e650*/  STL.64 [R1+0x13c0], R68 ;  /* 0x0013c04401007387 */ /* 0x000fe80000100a00 */
[----:B------:R-:W-:Y:S01]  /*7e660*/  STL.64 [R1+0x13c8], R70 ;  /* 0x0013c84601007387 */ /* 0x000fe20000100a00 */
[C---:B------:R-:W-:Y:S03]  /*7e670*/  HMMA.1688.F32.TF32 R12, R236.reuse, R198, R12 ;  /* 0x000000c6ec0c723c */ /* 0x040fe6000008100c */
[----:B------:R-:W-:Y:S04]  /*7e680*/  LDS R232, [R0+UR10+0x8080] ;  /* 0x0080800a00e87984 */ /* 0x000fe80008000800 */
[----:B------:R-:W-:Y:S01]  /*7e690*/  LDS R234, [R0+UR10+0x9080] ;  /* 0x0090800a00ea7984 */ /* 0x000fe20008000800 */
[----:B------:R-:W-:-:S15]  /*7e6a0*/  HMMA.1688.F32.TF32 R16, R236, R194, R16 ;  /* 0x000000c2ec10723c */ /* 0x000fde0000081010 */
[----:B------:R-:W-:Y:S04]  /*7e6b0*/  STL.64 [R1+0x13b0], R12 ;  /* 0x0013b00c01007387 */ /* 0x000fe80000100a00 */
[----:B------:R-:W-:Y:S01]  /*7e6c0*/  STL.64 [R1+0x13b8], R14 ;  /* 0x0013b80e01007387 */ /* 0x000fe20000100a00 */
[----:B-1----:R-:W-:-:S03]  /*7e6d0*/  LOP3.LUT R235, R0, 0x20, RZ, 0x3c, !PT ;  /* 0x0000002000eb7812 */ /* 0x002fc600078e3cff */
[----:B------:R-:W-:Y:S04]  /*7e6e0*/  LDS R12, [R0+UR10+0x6200] ;  /* 0x0062000a000c7984 */ /* 0x000fe80008000800 */
[----:B------:R-:W-:Y:S04]  /*7e6f0*/  STL.64 [R1+0x13a0], R16 ;  /* 0x0013a01001007387 */ /* 0x000fe80000100a00 */
[----:B------:R1:W-:Y:S04]  /*7e700*/  STL.64 [R1+0x13a8], R18 ;  /* 0x0013a81201007387 */ /* 0x0003e80000100a00 */
[----:B------:R-:W-:Y:S04]  /*7e710*/  LDS R14, [R0+UR10+0x7200] ;  /* 0x0072000a000e7984 */ /* 0x000fe80008000800 */
[----:B------:R-:W-:Y:S01]  /*7e720*/  LDS R13, [R235+UR10+0x6200] ;  /* 0x0062000aeb0d7984 */ /* 0x000fe20008000800 */
[C---:B-1----:R-:W-:Y:S03]  /*7e730*/  HMMA.1688.F32.TF32 R16, R236.reuse, R190, R52 ;  /* 0x000000beec10723c */ /* 0x042fe60000081034 */
[----:B------:R-:W1:Y:S04]  /*7e740*/  LDS R15, [R235+UR10+0x7200] ;  /* 0x0072000aeb0f7984 */ /* 0x000e680008000800 */
[----:B------:R-:W-:Y:S01]  /*7e750*/  LDS R233, [R235+UR10+0x8080] ;  /* 0x0080800aebe97984 */ /* 0x000fe20008000800 */
[C---:B------:R-:W-:Y:S06]  /*7e760*/  HMMA.1688.F32.TF32 R52, R236.reuse, R186, R56 ;  /* 0x000000baec34723c */ /* 0x040fec0000081038 */
[C---:B------:R-:W-:Y:S09]  /*7e770*/  HMMA.1688.F32.TF32 R56, R236.reuse, R182, R60 ;  /* 0x000000b6ec38723c */ /* 0x040ff2000008103c */
[----:B------:R-:W-:Y:S04]  /*7e780*/  STL.64 [R1+0x1390], R16 ;  /* 0x0013901001007387 */ /* 0x000fe80000100a00 */
[----:B------:R2:W-:Y:S02]  /*7e790*/  STL.64 [R1+0x1398], R18 ;  /* 0x0013981201007387 */ /* 0x0005e40000100a00 */
[C---:B--2---:R-:W-:Y:S02]  /*7e7a0*/  HMMA.1688.F32.TF32 R16, R236.reuse, R178, R64 ;  /* 0x000000b2ec10723c */ /* 0x044fe40000081040 */
[----:B------:R-:W-:Y:S04]  /*7e7b0*/  STL.64 [R1+0x1380], R52 ;  /* 0x0013803401007387 */ /* 0x000fe80000100a00 */
[----:B------:R2:W-:Y:S04]  /*7e7c0*/  STL.64 [R1+0x1388], R54 ;  /* 0x0013883601007387 */ /* 0x0005e80000100a00 */
[----:B------:R-:W-:Y:S04]  /*7e7d0*/  STL.64 [R1+0x1370], R56 ;  /* 0x0013703801007387 */ /* 0x000fe80000100a00 */
[----:B------:R-:W-:Y:S01]  /*7e7e0*/  STL.64 [R1+0x1378], R58 ;  /* 0x0013783a01007387 */ /* 0x000fe20000100a00 */
[C---:B--2---:R-:W-:Y:S06]  /*7e7f0*/  HMMA.1688.F32.TF32 R52, R236.reuse, R174, R20 ;  /* 0x000000aeec34723c */ /* 0x044fec0000081014 */
[C---:B------:R-:W-:Y:S02]  /*7e800*/  HMMA.1688.F32.TF32 R20, R236.reuse, R10, R24 ;  /* 0x0000000aec14723c */ /* 0x040fe40000081018 */
[----:B------:R-:W-:Y:S04]  /*7e810*/  STL.64 [R1+0x1360], R16 ;  /* 0x0013601001007387 */ /* 0x000fe80000100a00 */
[----:B------:R2:W-:Y:S02]  /*7e820*/  STL.64 [R1+0x1368], R18 ;  /* 0x0013681201007387 */ /* 0x0005e40000100a00 */
[C---:B--2---:R-:W-:Y:S09]  /*7e830*/  HMMA.1688.F32.TF32 R16, R236.reuse, R6, R28 ;  /* 0x00000006ec10723c */ /* 0x044ff2000008101c */
[----:B------:R-:W-:Y:S04]  /*7e840*/  STL.64 [R1+0x1330], R52 ;  /* 0x0013303401007387 */ /* 0x000fe80000100a00 */
[----:B------:R-:W-:Y:S01]  /*7e850*/  STL.64 [R1+0x1338], R54 ;  /* 0x0013383601007387 */ /* 0x000fe20000100a00 */
[C---:B------:R-:W-:Y:S03]  /*7e860*/  HMMA.1688.F32.TF32 R24, R236.reuse, R170, R32 ;  /* 0x000000aaec18723c */ /* 0x040fe60000081020 */
[----:B------:R-:W-:Y:S04]  /*7e870*/  STL.64 [R1+0x1310], R20 ;  /* 0x0013101401007387 */ /* 0x000fe80000100a00 */
[----:B------:R2:W-:Y:S04]  /*7e880*/  STL.64 [R1+0x1318], R22 ;  /* 0x0013181601007387 */ /* 0x0005e80000100a00 */
[----:B------:R-:W-:Y:S01]  /*7e890*/  STL.64 [R1+0x1300], R16 ;  /* 0x0013001001007387 */ /* 0x000fe20000100a00 */
[C---:B--2---:R-:W-:Y:S03]  /*7e8a0*/  HMMA.1688.F32.TF32 R20, R236.reuse, R166, R36 ;  /* 0x000000a6ec14723c */ /* 0x044fe60000081024 */
[----:B------:R2:W-:Y:S03]  /*7e8b0*/  STL.64 [R1+0x1308], R18 ;  /* 0x0013081201007387 */ /* 0x0005e60000100a00 */
[C---:B--2---:R-:W-:Y:S05]  /*7e8c0*/  HMMA.1688.F32.TF32 R16, R236.reuse, R162, R40 ;  /* 0x000000a2ec10723c */ /* 0x044fea0000081028 */
[----:B------:R-:W-:Y:S04]  /*7e8d0*/  STL.64 [R1+0x12e0], R24 ;  /* 0x0012e01801007387 */ /* 0x000fe80000100a00 */
[----:B------:R2:W-:Y:S08]  /*7e8e0*/  STL.64 [R1+0x12e8], R26 ;  /* 0x0012e81a01007387 */ /* 0x0005f00000100a00 */
        /* <DEDUP_REMOVED lines=38> */
[----:B------:R4:W-:Y:S04]  /*7eb50*/  STL.64 [R1+0x1208], R22 ;  /* 0x0012081601007387 */ /* 0x0009e80000100a00 */
        /* <DEDUP_REMOVED lines=115> */
[----:B------:R-:W-:Y:S04]  /*7f290*/  LDS R17, [R165+UR10+0x6200] ;  /* 0x0062000aa5117984 */ /* 0x000fe80008000800 */
[----:B------:R-:W2:Y:S01]  /*7f2a0*/  LDS R19, [R165+UR10+0x7200] ;  /* 0x0072000aa5137984 */ /* 0x000ea20008000800 */
[----:B-1----:R-:W-:-:S15]  /*7f2b0*/  HMMA.1688.F32.TF32 R224, R12, R230, R224 ;  /* 0x000000e60ce0723c */ /* 0x002fde00000810e0 */
[----:B------:R-:W-:-:S08]  /*7f2c0*/  NOP ;  /* 0x0000000000007918 */ /* 0x000fd00000000000 */
[----:B------:R-:W-:Y:S04]  /*7f2d0*/  STL.64 [R1+0x11e0], R224 ;  /* 0x0011e0e001007387 */ /* 0x000fe80000100a00 */
[----:B------:R1:W-:Y:S04]  /*7f2e0*/  STL.64 [R1+0x11e8], R226 ;  /* 0x0011e8e201007387 */ /* 0x0003e80000100a00 */
[----:B-1----:R-:W2:Y:S01]  /*7f2f0*/  LDL.LU.64 R226, [R1+0x5f50] ;  /* 0x005f500001e27983 */ /* 0x002ea20000300a00 */
[C---:B---3--:R-:W-:Y:S03]  /*7f300*/  HMMA.1688.F32.TF32 R72, R12.reuse, R222, R72 ;  /* 0x000000de0c48723c */ /* 0x048fe60000081048 */
[----:B------:R-:W3:Y:S03]  /*7f310*/  LDL.LU.64 R224, [R1+0x5f48] ;  /* 0x005f480001e07983 */ /* 0x000ee60000300a00 */
[C---:B----4-:R-:W-:Y:S06]  /*7f320*/  HMMA.1688.F32.TF32 R68, R12.reuse, R218, R68 ;  /* 0x000000da0c44723c */ /* 0x050fec0000081044 */
[C---:B------:R-:W-:Y:S06]  /*7f330*/  HMMA.1688.F32.TF32 R80, R12.reuse, R214, R80 ;  /* 0x000000d60c50723c */ /* 0x040fec0000081050 */
        /* <DEDUP_REMOVED lines=8> */
[----:B------:R-:W-:-:S15]  /*7f3c0*/  HMMA.1688.F32.TF32 R76, R12, R226, R76 ;  /* 0x000000e20c4c723c */ /* 0x000fde000008104c */
[----:B------:R-:W-:-:S08]  /*7f3d0*/  NOP ;  /* 0x0000000000007918 */ /* 0x000fd00000000000 */
[----:B------:R-:W-:Y:S04]  /*7f3e0*/  STL.64 [R1+0x11d0], R76 ;  /* 0x0011d04c01007387 */ /* 0x000fe80000100a00 */
[----:B------:R1:W-:Y:S04]  /*7f3f0*/  STL.64 [R1+0x11d8], R78 ;  /* 0x0011d84e01007387 */ /* 0x0003e80000100a00 */
[----:B-1----:R-:W2:Y:S04]  /*7f400*/  LDL.LU.64 R78, [R1+0x5f40] ;  /* 0x005f4000014e7983 */ /* 0x002ea80000300a00 */
[----:B------:R-:W4:Y:S04]  /*7f410*/  LDL.LU.64 R76, [R1+0x5f38] ;  /* 0x005f3800014c7983 */ /* 0x000f280000300a00 */
        /* <DEDUP_REMOVED lines=81> */
[----:B------:R-:W-:-:S08]  /*7f930*/  IMAD.MOV.U32 R248, RZ, RZ, R83 ;  /* 0x000000fffff87224 */ /* 0x000fd000078e0053 */
[----:B------:R-:W-:Y:S04]  /*7f940*/  STL.64 [R1+0x1050], R28 ;  /* 0x0010501c01007387 */ /* 0x000fe80000100a00 */
[----:B------:R-:W-:Y:S04]  /*7f950*/  STL.64 [R1+0x1058], R30 ;  /* 0x0010581e01007387 */ /* 0x000fe80000100a00 */
[----:B------:R-:W-:Y:S01]  /*7f960*/  STL.64 [R1+0x1040], R24 ;  /* 0x0010401801007387 */ /* 0x000fe20000100a00 */
[----:B------:R-:W-:-:S03]  /*7f970*/  IMAD.MOV.U32 R249, RZ, RZ, R82 ;  /* 0x000000fffff97224 */ /* 0x000fc600078e0052 */
[----:B------:R-:W-:Y:S01]  /*7f980*/  STL.64 [R1+0x1048], R26 ;  /* 0x0010481a01007387 */ /* 0x000fe20000100a00 */
[----:B----4-:R-:W-:-:S03]  /*7f990*/  IMAD.MOV.U32 R250, RZ, RZ, R81 ;  /* 0x000000fffffa7224 */ /* 0x010fc600078e0051 */
[----:B------:R-:W2:Y:S01]  /*7f9a0*/  LDL.LU R83, [R1+0x5e94] ;  /* 0x005e940001537983 */ /* 0x000ea20000300800 */
[----:B------:R-:W-:-:S03]  /*7f9b0*/  IMAD.MOV.U32 R251, RZ, RZ, R80 ;  /* 0x000000fffffb7224 */ /* 0x000fc600078e0050 */
[----:B------:R1:W-:Y:S04]  /*7f9c0*/  STL.64 [R1+0x1030], R20 ;  /* 0x0010301401007387 */ /* 0x0003e80000100a00 */
[----:B------:R4:W-:Y:S04]  /*7f9d0*/  STL.64 [R1+0x1038], R22 ;  /* 0x0010381601007387 */ /* 0x0009e80000100a00 */
[----:B------:R-:W2:Y:S04]  /*7f9e0*/  LDL.LU R82, [R1+0x5e90] ;  /* 0x005e900001527983 */ /* 0x000ea80000300800 */
[----:B------:R-:W2:Y:S04]  /*7f9f0*/  LDL.LU R81, [R1+0x5e8c] ;  /* 0x005e8c0001517983 */ /* 0x000ea80000300800 */
[----:B------:R-:W2:Y:S01]  /*7fa00*/  LDL.LU R80, [R1+0x5e88] ;  /* 0x005e880001507983 */ /* 0x000ea20000300800 */
[----:B---3--:R-:W-:-:S02]  /*7fa10*/  IMAD.MOV.U32 R244, RZ, RZ, R108 ;  /* 0x000000fffff47224 */ /* 0x008fc400078e006c */
[----:B------:R-:W-:Y:S01]  /*7fa20*/  IMAD.MOV.U32 R245, RZ, RZ, R109 ;  /* 0x000000fffff57224 */ /* 0x000fe200078e006d */
[----:B------:R-:W3:Y:S01]  /*7fa30*/  LDL.LU R108, [R1+0x5e84] ;  /* 0x005e8400016c7983 */ /* 0x000ee20000300800 */
[----:B------:R-:W-:Y:S02]  /*7fa40*/  IMAD.MOV.U32 R246, RZ, RZ, R110 ;  /* 0x000000fffff67224 */ /* 0x000fe400078e006e */
[----:B------:R-:W-:Y:S01]  /*7fa50*/  IMAD.MOV.U32 R247, RZ, RZ, R111 ;  /* 0x000000fffff77224 */ /* 0x000fe200078e006f */
        /* <DEDUP_REMOVED lines=25> */
[----:B-1----:R-:W-:-:S03]  /*7fbf0*/  IMAD.MOV.U32 R20, RZ, RZ, R92 ;  /* 0x000000ffff147224 */ /* 0x002fc600078e005c */
[----:B------:R-:W3:Y:S01]  /*7fc00*/  LDL.LU R98, [R1+0x5e4c] ;  /* 0x005e4c0001627983 */ /* 0x000ee20000300800 */
[----:B------:R-:W-:Y:S01]  /*7fc10*/  IMAD.MOV.U32 R21, RZ, RZ, R93 ;  /* 0x000000ffff157224 */ /* 0x000fe200078e005d */
[----:B----4-:R-:W-:Y:S02]  /*7fc20*/  MOV R22, R94 ;  /* 0x0000005e00167202 */ /* 0x010fe40000000f00 */
[----:B------:R-:W3:Y:S01]  /*7fc30*/  LDL.LU R99, [R1+0x5e48] ;  /* 0x005e480001637983 */ /* 0x000ee20000300800 */
[----:B------:R-:W-:-:S03]  /*7fc40*/  IMAD.MOV.U32 R23, RZ, RZ, R95 ;  /* 0x000000ffff177224 */ /* 0x000fc600078e005f */
        /* <DEDUP_REMOVED lines=44> */
[----:B--2---:R-:W-:-:S02]  /*7ff10*/  IMAD.MOV.U32 R39, RZ, RZ, R83 ;  /* 0x000000ffff277224 */ /* 0x004fc400078e0053 */
[----:B------:R-:W-:Y:S02]  /*7ff20*/  IMAD.MOV.U32 R38, RZ, RZ, R82 ;  /* 0x000000ffff267224 */ /* 0x000fe400078e0052 */
[----:B------:R-:W-:Y:S02]  /*7ff30*/  IMAD.MOV.U32 R37, RZ, RZ, R81 ;  /* 0x000000ffff257224 */ /* 0x000fe400078e0051 */
[----:B------:R-:W-:Y:S02]  /*7ff40*/  IMAD.MOV.U32 R36, RZ, RZ, R80 ;  /* 0x000000ffff247224 */ /* 0x000fe400078e0050 */
        /* <DEDUP_REMOVED lines=21> */
[----:B----4-:R-:W-:-:S15]  /*800a0*/  HMMA.1688.F32.TF32 R236, R12, R126, R236 ;  /* 0x0000007e0cec723c */ /* 0x010fde00000810ec */
[----:B------:R-:W-:-:S08]  /*800b0*/  NOP ;  /* 0x0000000000007918 */ /* 0x000fd00000000000 */
[----:B------:R-:W-:Y:S04]  /*800c0*/  STL.64 [R1+0x1020], R236 ;  /* 0x001020ec01007387 */ /* 0x000fe80000100a00 */
[----:B------:R1:W-:Y:S04]  /*800d0*/  STL.64 [R1+0x1028], R238 ;  /* 0x001028ee01007387 */ /* 0x0003e80000100a00 */
[----:B------:R-:W-:Y:S04]  /*800e0*/  STL.64 [R1+0x1010], R48 ;  /* 0x0010103001007387 */ /* 0x000fe80000100a00 */
[----:B------:R2:W-:Y:S01]  /*800f0*/  STL.64 [R1+0x1018], R50 ;  /* 0x0010183201007387 */ /* 0x0005e20000100a00 */
[----:B-1----:R-:W-:-:S15]  /*80100*/  HMMA.1688.F32.TF32 R236, R12, R118, R44 ;  /* 0x000000760cec723c */ /* 0x002fde000008102c */
[----:B------:R-:W-:-:S08]  /*80110*/  NOP ;  /* 0x0000000000007918 */ /* 0x000fd00000000000 */
[----:B------:R-:W-:Y:S04]  /*80120*/  STL.64 [R1+0x1000], R236 ;  /* 0x001000ec01007387 */ /* 0x000fe80000100a00 */
[----:B------:R-:W-:Y:S01]  /*80130*/  STL.64 [R1+0x1008], R238 ;  /* 0x001008ee01007387 */ /* 0x000fe20000100a00 */
[----:B--2---:R-:W-:Y:S06]  /*80140*/  HMMA.1688.F32.TF32 R48, R12, R114, R68 ;  /* 0x000000720c30723c */ /* 0x004fec0000081044 */
[C---:B------:R-:W-:Y:S06]  /*80150*/  HMMA.1688.F32.TF32 R44, R16.reuse, R230, R72 ;  /* 0x000000e6102c723c */ /* 0x040fec0000081048 */
        /* <DEDUP_REMOVED lines=26> */
[----:B------:R-:W-:Y:S04]  /*80300*/  STL.64 [R1+0xf48], R14 ;  /* 0x000f480e01007387 */ /* 0x000fe80000100a00 */
[----:B------:R-:W-:Y:S04]  /*80310*/  LDS R12, [R0+UR10+0x6280] ;  /* 0x0062800a000c7984 */ /* 0x000fe80008000800 */
[----:B------:R-:W-:Y:S04]  /*80320*/  LDS R14, [R0+UR10+0x7280] ;  /* 0x0072800a000e7984 */ /* 0x000fe80008000800 */
[----:B------:R-:W-:Y:S04]  /*80330*/  STL.64 [R1+0xf20], R48 ;  /* 0x000f203001007387 */ /* 0x000fe80000100a00 */
[----:B------:R-:W-:Y:S04]  /*80340*/  STL.64 [R1+0xf28], R50 ;  /* 0x000f283201007387 */ /* 0x000fe80000100a00 */
[----:B------:R-:W-:Y:S04]  /*80350*/  STL.64 [R1+0x360], R44 ;  /* 0x0003602c01007387 */ /* 0x000fe80000100a00 */
[----:B------:R1:W-:Y:S04]  /*80360*/  STL.64 [R1+0x368], R46 ;  /* 0x0003682e01007387 */ /* 0x0003e80000100a00 */
[----:B------:R-:W-:Y:S04]  /*80370*/  LDS R13, [R235+UR10+0x6280] ;  /* 0x0062800aeb0d7984 */ /* 0x000fe80008000800 */
[----:B------:R-:W2:Y:S01]  /*80380*/  LDS R15, [R235+UR10+0x7280] ;  /* 0x0072800aeb0f7984 */ /* 0x000ea20008000800 */
[C---:B-1----:R-:W-:Y:S06]  /*80390*/  HMMA.1688.F32.TF32 R44, R16.reuse, R190, R40 ;  /* 0x000000be102c723c */ /* 0x042fec0000081028 */
        /* <DEDUP_REMOVED lines=21> */
[C---:B---3--:R-:W-:Y:S06]  /*804f0*/  HMMA.1688.F32.TF32 R24, R16.reuse, R166, R56 ;  /* 0x000000a61018723c */ /* 0x048fec0000081038 */
        /* <DEDUP_REMOVED lines=154> */
[C---:B------:R-:W-:Y:S03]  /*80ea0*/  HMMA.1688.F32.TF32 R72, R12.reuse, R222, R236 ;  /* 0x000000de0c48723c */ /* 0x040fe600000810ec */
[----:B------:R-:W-:Y:S03]  /*80eb0*/  LDS R17, [R165+UR10+0x6280] ;  /* 0x0062800aa5117984 */ /* 0x000fe60008000800 */
[C---:B--2---:R-:W-:Y:S01]  /*80ec0*/  HMMA.1688.F32.TF32 R76, R12.reuse, R226, R68 ;  /* 0x000000e20c4c723c */ /* 0x044fe20000081044 */
[----:B------:R-:W1:Y:S05]  /*80ed0*/  LDS R19, [R165+UR10+0x7280] ;  /* 0x0072800aa5137984 */ /* 0x000e6a0008000800 */
        /* <DEDUP_REMOVED lines=35> */
[C---:B--2---:R-:W-:Y:S09]  /*81110*/  HMMA.1688.F32.TF32 R20, R12.reuse, R174, R52 ;  /* 0x000000ae0c14723c */ /* 0x044ff20000081034 */
        /* <DEDUP_REMOVED lines=27> */
[----:B---3--:R-:W1:Y:S04]  /*812d0*/  LDL.LU R20, [R1+0x1b20] ;  /* 0x001b200001147983 */ /* 0x008e680000300800 */
[----:B------:R-:W1:Y:S04]  /*812e0*/  LDL.LU R21, [R1+0x1b24] ;  /* 0x001b240001157983 */ /* 0x000e680000300800 */
[----:B----4-:R-:W1:Y:S04]  /*812f0*/  LDL.LU R22, [R1+0x1b28] ;  /* 0x001b280001167983 */ /* 0x010e680000300800 */
[----:B------:R-:W1:Y:S04]  /*81300*/  LDL.LU R23, [R1+0x1b2c] ;  /* 0x001b2c0001177983 */ /* 0x000e680000300800 */
        /* <DEDUP_REMOVED lines=76> */
[----:B-1----:R-:W-:Y:S06]  /*817d0*/  HMMA.1688.F32.TF32 R20, R16, R226, R20 ;  /* 0x000000e21014723c */ /* 0x002fec0000081014 */
        /* <DEDUP_REMOVED lines=52> */
[----:B-1----:R-:W-:Y:S06]  /*81b20*/  HMMA.1688.F32.TF32 R12, R16, R218, R60 ;  /* 0x000000da100c723c */ /* 0x002fec000008103c */
[----:B------:R-:W-:Y:S04]  /*81b30*/  STL.64 [R1+0x5db8], R218 ;  /* 0x005db8da01007387 */ /* 0x000fe80000100a00 */
[----:B------:R-:W-:-:S13]  /*81b40*/  STL.64 [R1+0x5db0], R216 ;  /* 0x005db0d801007387 */ /* 0x000fda0000100a00 */
[----:B------:R-:W-:Y:S04]  /*81b50*/  STL.64 [R1+0x4c0], R12 ;  /* 0x0004c00c01007387 */ /* 0x000fe80000100a00 */
[----:B------:R1:W-:Y:S02]  /*81b60*/  STL.64 [R1+0x4c8], R14 ;  /* 0x0004c80e01007387 */ /* 0x0003e40000100a00 */
[----:B-1----:R-:W-:Y:S06]  /*81b70*/  HMMA.1688.F32.TF32 R12, R16, R214, R56 ;  /* 0x000000d6100c723c */ /* 0x002fec0000081038 */
[----:B------:R-:W-:Y:S04]  /*81b80*/  STL.64 [R1+0x5da8], R214 ;  /* 0x005da8d601007387 */ /* 0x000fe80000100a00 */
[----:B------:R-:W-:-:S13]  /*81b90*/  STL.64 [R1+0x5da0], R212 ;  /* 0x005da0d401007387 */ /* 0x000fda0000100a00 */
[----:B------:R-:W-:Y:S04]  /*81ba0*/  STL.64 [R1+0x4b0], R12 ;  /* 0x0004b00c01007387 */ /* 0x000fe80000100a00 */
[----:B------:R1:W-:Y:S02]  /*81bb0*/  STL.64 [R1+0x4b8], R14 ;  /* 0x0004b80e01007387 */ /* 0x0003e40000100a00 */
[C---:B-1----:R-:W-:Y:S06]  /*81bc0*/  HMMA.1688.F32.TF32 R12, R16.reuse, R210, R52 ;  /* 0x000000d2100c723c */ /* 0x042fec0000081034 */
[----:B------:R-:W-:Y:S01]  /*81bd0*/  STL.64 [R1+0x5d98], R210 ;  /* 0x005d98d201007387 */ /* 0x000fe20000100a00 */
[C---:B------:R-:W-:Y:S03]  /*81be0*/  HMMA.1688.F32.TF32 R24, R16.reuse, R206, R244 ;  /* 0x000000ce1018723c */ /* 0x040fe600000810f4 */
[----:B------:R-:W-:Y:S03]  /*81bf0*/  STL.64 [R1+0x5d90], R208 ;  /* 0x005d90d001007387 */ /* 0x000fe60000100a00 */
[C---:B------:R-:W-:Y:S10]  /*81c00*/  HMMA.1688.F32.TF32 R20, R16.reuse, R202, R248 ;  /* 0x000000ca1014723c */ /* 0x040ff400000810f8 */
        /* <DEDUP_REMOVED lines=8> */
[----:B------:R-:W-:Y:S04]  /*81c90*/  STL.64 [R1+0x470], R12 ;  /* 0x0004700c01007387 */ /* 0x000fe80000100a00 */
        /* <DEDUP_REMOVED lines=92> */
[----:B----4-:R-:W-:Y:S03]  /*82260*/  HMMA.1688.F32.TF32 R12, R16, R194, R240 ;  /* 0x000000c2100c723c */ /* 0x010fe600000810f0 */
[----:B------:R-:W4:-:S15]  /*82270*/  LDL.LU R240, [R1+0x2070] ;  /* 0x0020700001f07983 */ /* 0x000f1e0000300800 */
[----:B------:R-:W-:-:S05]  /*82280*/  NOP ;  /* 0x0000000000007918 */ /* 0x000fca0000000000 */
[----:B------:R-:W-:Y:S04]  /*82290*/  STL.64 [R1+0x460], R12 ;  /* 0x0004600c01007387 */ /* 0x000fe80000100a00 */
[----:B------:R-:W-:Y:S04]  /*822a0*/  STL.64 [R1+0x468], R14 ;  /* 0x0004680e01007387 */ /* 0x000fe80000100a00 */
[----:B------:R-:W4:Y:S04]  /*822b0*/  LDL.LU R241, [R1+0x2074] ;  /* 0x0020740001f17983 */ /* 0x000f280000300800 */
[----:B------:R-:W4:Y:S04]  /*822c0*/  LDL.LU R242, [R1+0x2078] ;  /* 0x0020780001f27983 */ /* 0x000f280000300800 */
[----:B------:R-:W4:Y:S01]  /*822d0*/  LDL.LU R243, [R1+0x207c] ;  /* 0x00207c0001f37983 */ /* 0x000f220000300800 */
[C---:B---3--:R-:W-:Y:S03]  /*822e0*/  HMMA.1688.F32.TF32 R96, R16.reuse, R190, R92 ;  /* 0x000000be1060723c */ /* 0x048fe6000008105c */
[----:B------:R-:W-:Y:S03]  /*822f0*/  LDS R12, [R0+UR10+0x6300] ;  /* 0x0063000a000c7984 */ /* 0x000fe60008000800 */
[C---:B------:R-:W-:Y:S01]  /*82300*/  HMMA.1688.F32.TF32 R48, R16.reuse, R166, R48 ;  /* 0x000000a61030723c */ /* 0x040fe20000081030 */
[----:B------:R-:W-:Y:S04]  /*82310*/  LDS R14, [R0+UR10+0x7300] ;  /* 0x0073000a000e7984 */ /* 0x000fe80008000800 */
[----:B------:R-:W-:Y:S01]  /*82320*/  LDS R13, [R235+UR10+0x6300] ;  /* 0x0063000aeb0d7984 */ /* 0x000fe20008000800 */
[C---:B--2---:R-:W-:Y:S03]  /*82330*/  HMMA.1688.F32.TF32 R92, R16.reuse, R186, R88 ;  /* 0x000000ba105c723c */ /* 0x044fe60000081058 */
[----:B------:R-:W4:Y:S03]  /*82340*/  LDS R15, [R235+UR10+0x7300] ;  /* 0x0073000aeb0f7984 */ /* 0x000f260008000800 */
        /* <DEDUP_REMOVED lines=61> */
[----:B------:R-:W-:Y:S04]  /*82720*/  STL.64 [R1+0xbf0], R24 ;  /* 0x000bf01801007387 */ /* 0x000fe80000100a00 */
[----:B------:R-:W-:Y:S04]  /*82730*/  STL.64 [R1+0xbf8], R26 ;  /* 0x000bf81a01007387 */ /* 0x000fe80000100a00 */
[----:B------:R-:W-:Y:S04]  /*82740*/  STL.64 [R1+0x610], R20 ;  /* 0x0006101401007387 */ /* 0x000fe80000100a00 */
[----:B------:R4:W-:Y:S04]  /*82750*/  STL.64 [R1+0x618], R22 ;  /* 0x0006181601007387 */ /* 0x0009e80000100a00 */
[----:B------:R-:W-:Y:S04]  /*82760*/  LDS R17, [R165+UR10+0x6300] ;  /* 0x0063000aa5117984 */ /* 0x000fe80008000800 */
[----:B------:R-:W1:Y:S01]  /*82770*/  LDS R19, [R165+UR10+0x7300] ;  /* 0x0073000aa5137984 */ /* 0x000e620008000800 */
[----:B----4-:R-:W-:Y:S03]  /*82780*/  HMMA.1688.F32.TF32 R20, R12, R230, R240 ;  /* 0x000000e60c14723c */ /* 0x010fe600000810f0 */
[----:B------:R-:W2:Y:S04]  /*82790*/  LDL.LU R240, [R1+0x1a80] ;  /* 0x001a800001f07983 */ /* 0x000ea80000300800 */
[----:B------:R-:W-:-:S02]  /*827a0*/  IMAD.MOV.U32 R242, RZ, RZ, R2 ;  /* 0x000000fffff27224 */ /* 0x000fc400078e0002 */
[----:B------:R-:W-:-:S14]  /*827b0*/  IMAD.MOV.U32 R243, RZ, RZ, R3 ;  /* 0x000000fffff37224 */ /* 0x000fdc00078e0003 */
        /* <DEDUP_REMOVED lines=121> */
[----:B------:R-:W-:-:S03]  /*82f50*/  IMAD.MOV.U32 R247, RZ, RZ, R2 ;  /* 0x000000fffff77224 */ /* 0x000fc600078e0002 */
[----:B------:R-:W2:Y:S04]  /*82f60*/  LDL.LU R67, [R1+0x1eec] ;  /* 0x001eec0001437983 */ /* 0x000ea80000300800 */
[----:B------:R-:W2:Y:S04]  /*82f70*/  LDL.LU R244, [R1+0x1ea0] ;  /* 0x001ea00001f47983 */ /* 0x000ea80000300800 */
[----:B------:R-:W2:Y:S01]  /*82f80*/  LDL.LU R245, [R1+0x1ea4] ;  /* 0x001ea40001f57983 */ /* 0x000ea20000300800 */
[----:B----4-:R-:W-:-:S15]  /*82f90*/  HMMA.1688.F32.TF32 R220, R12, R226, R220 ;  /* 0x000000e20cdc723c */ /* 0x010fde00000810dc */
[----:B------:R-:W-:-:S08]  /*82fa0*/  NOP ;  /* 0x0000000000007918 */ /* 0x000fd00000000000 */
[----:B------:R4:W-:Y:S01]  /*82fb0*/  STL.64 [R1+0xbd0], R220 ;  /* 0x000bd0dc01007387 */ /* 0x0009e20000100a00 */
[----:B------:R-:W-:Y:S01]  /*82fc0*/  IMAD.MOV.U32 R3, RZ, RZ, R222 ;  /* 0x000000ffff037224 */ /* 0x000fe200078e00de */
[----:B------:R-:W-:Y:S02]  /*82fd0*/  MOV R2, R223 ;  /* 0x000000df00027202 */ /* 0x000fe40000000f00 */
[----:B------:R-:W3:Y:S04]  /*82fe0*/  LDL.LU.64 R222, [R1+0x5dc8] ;  /* 0x005dc80001de7983 */ /* 0x000ee80000300a00 */
[----:B----4-:R-:W4:Y:S01]  /*82ff0*/  LDL.LU.64 R220, [R1+0x5dc0] ;  /* 0x005dc00001dc7983 */ /* 0x010f220000300a00 */
[----:B---3--:R-:W-:-:S15]  /*83000*/  HMMA.1688.F32.TF32 R216, R12, R222, R216 ;  /* 0x000000de0cd8723c */ /* 0x008fde00000810d8 */
[----:B------:R-:W-:-:S08]  /*83010*/  NOP ;  /* 0x0000000000007918 */ /* 0x000fd00000000000 */
[----:B------:R-:W-:Y:S04]  /*83020*/  STL.64 [R1+0xbc0], R216 ;  /* 0x000bc0d801007387 */ /* 0x000fe80000100a00 */
[----:B------:R3:W-:Y:S04]  /*83030*/  STL.64 [R1+0xbc8], R218 ;  /* 0x000bc8da01007387 */ /* 0x0007e80000100a00 */
[----:B---3--:R-:W3:Y:S04]  /*83040*/  LDL.LU.64 R218, [R1+0x5db8] ;  /* 0x005db80001da7983 */ /* 0x008ee80000300a00 */
[----:B------:R-:W4:Y:S01]  /*83050*/  LDL.LU.64 R216, [R1+0x5db0] ;  /* 0x005db00001d87983 */ /* 0x000f220000300a00 */
        /* <DEDUP_REMOVED lines=84> */
[C---:B--2---:R-:W-:Y:S06]  /*835a0*/  HMMA.1688.F32.TF32 R20, R12.reuse, R118, R248 ;  /* 0x000000760c14723c */ /* 0x044fec00000810f8 */
[----:B------:R-:W-:Y:S03]  /*835b0*/  HMMA.1688.F32.TF32 R12, R12, R114, R240 ;  /* 0x000000720c0c723c */ /* 0x000fe600000810f0 */
[----:B------:R-:W-:Y:S04]  /*835c0*/  STL.64 [R1+0xa20], R28 ;  /* 0x000a201c01007387 */ /* 0x000fe80000100a00 */
[----:B------:R-:W-:Y:S04]  /*835d0*/  STL.64 [R1+0xa28], R30 ;  /* 0x000a281e01007387 */ /* 0x000fe80000100a00 */
[----:B------:R-:W-:Y:S04]  /*835e0*/  STL.64 [R1+0xa10], R24 ;  /* 0x000a101801007387 */ /* 0x000fe80000100a00 */
[----:B------:R-:W-:Y:S04]  /*835f0*/  STL.64 [R1+0xa18], R26 ;  /* 0x000a181a01007387 */ /* 0x000fe80000100a00 */
[----:B------:R-:W2:Y:S04]  /*83600*/  LDL.LU R248, [R1+0x1d90] ;  /* 0x001d900001f87983 */ /* 0x000ea80000300800 */
[----:B------:R3:W-:Y:S04]  /*83610*/  STL.64 [R1+0xa00], R20 ;  /* 0x000a001401007387 */ /* 0x0007e80000100a00 */
[----:B------:R1:W-:Y:S04]  /*83620*/  STL.64 [R1+0xa08], R22 ;  /* 0x000a081601007387 */ /* 0x0003e80000100a00 */
        /* <DEDUP_REMOVED lines=23> */
[----:B-1----:R-:W3:Y:S04]  /*837a0*/  LDL.LU R22, [R1+0x1df8] ;  /* 0x001df80001167983 */ /* 0x002ee80000300800 */
        /* <DEDUP_REMOVED lines=85> */
[C---:B----4-:R-:W-:Y:S06]  /*83d00*/  HMMA.1688.F32.TF32 R72, R16.reuse, R194, R72 ;  /* 0x000000c21048723c */ /* 0x050fec0000081048 */
[C---:B---3--:R-:W-:Y:S06]  /*83d10*/  HMMA.1688.F32.TF32 R76, R16.reuse, R198, R76 ;  /* 0x000000c6104c723c */ /* 0x048fec000008104c */
[C---:B--2---:R-:W-:Y:S06]  /*83d20*/  HMMA.1688.F32.TF32 R88, R16.reuse, R210, R88 ;  /* 0x000000d21058723c */ /* 0x044fec0000081058 */
[C---:B------:R-:W-:Y:S06]  /*83d30*/  HMMA.1688.F32.TF32 R12, R16.reuse, R226, R104 ;  /* 0x000000e2100c723c */ /* 0x040fec0000081068 */
[C---:B------:R-:W-:Y:S06]  /*83d40*/  HMMA.1688.F32.TF32 R108, R16.reuse, R230, R108 ;  /* 0x000000e6106c723c */ /* 0x040fec000008106c */
[C---:B------:R-:W-:Y:S06]  /*83d50*/  HMMA.1688.F32.TF32 R96, R16.reuse, R218, R96 ;  /* 0x000000da1060723c */ /* 0x040fec0000081060 */
[C---:B------:R-:W-:Y:S11]  /*83d60*/  HMMA.1688.F32.TF32 R100, R16.reuse, R222, R100 ;  /* 0x000000de1064723c */ /* 0x040ff60000081064 */
        /* <DEDUP_REMOVED lines=186> */
[C---:B-1----:R-:W-:Y:S06]  /*84910*/  HMMA.1688.F32.TF32 R36, R12.reuse, R186, R36 ;  /* 0x000000ba0c24723c */ /* 0x042fec0000081024 */
[----:B----4-:R-:W-:Y:S06]  /*84920*/  HMMA.1688.F32.TF32 R48, R12, R198, R48 ;  /* 0x000000c60c30723c */ /* 0x010fec0000081030 */
[C---:B--2---:R-:W-:Y:S06]  /*84930*/  HMMA.1688.F32.TF32 R96, R16.reuse, R118, R96 ;  /* 0x000000761060723c */ /* 0x044fec0000081060 */
[C---:B---3--:R-:W-:Y:S06]  /*84940*/  HMMA.1688.F32.TF32 R104, R16.reuse, R126, R104 ;  /* 0x0000007e1068723c */ /* 0x048fec0000081068 */
        /* <DEDUP_REMOVED lines=18> */
[----:B-1----:R-:W-:Y:S03]  /*84a70*/  HMMA.1688.F32.TF32 R16, R12, R230, R92 ;  /* 0x000000e60c10723c */ /* 0x002fe6000008105c */
[----:B------:R-:W1:-:S15]  /*84a80*/  LDS R243, [R165+UR10+0x7380] ;  /* 0x0073800aa5f37984 */ /* 0x000e5e0008000800 */
[----:B------:R-:W-:-:S05]  /*84a90*/  NOP ;  /* 0x0000000000007918 */ /* 0x000fca0000000000 */
[----:B------:R-:W-:Y:S04]  /*84aa0*/  STL.64 [R1+0x8a0], R16 ;  /* 0x0008a01001007387 */ /* 0x000fe80000100a00 */
[----:B------:R2:W-:Y:S02]  /*84ab0*/  STL.64 [R1+0x8a8], R18 ;  /* 0x0008a81201007387 */ /* 0x0005e40000100a00 */
[C---:B--2---:R-:W-:Y:S02]  /*84ac0*/  HMMA.1688.F32.TF32 R16, R12.reuse, R218, R80 ;  /* 0x000000da0c10723c */ /* 0x044fe40000081050 */
        /* <DEDUP_REMOVED lines=8> */
[C---:B--2---:R-:W-:Y:S02]  /*84b50*/  HMMA.1688.F32.TF32 R16, R12.reuse, R206, R68 ;  /* 0x000000ce0c10723c */ /* 0x044fe40000081044 */
[----:B------:R-:W-:Y:S04]  /*84b60*/  STL.64 [R1+0x860], R76 ;  /* 0x0008604c01007387 */ /* 0x000fe80000100a00 */
[----:B------:R-:W-:Y:S01]  /*84b70*/  STL.64 [R1+0x868], R78 ;  /* 0x0008684e01007387 */ /* 0x000fe20000100a00 */
[C---:B------:R-:W-:Y:S03]  /*84b80*/  HMMA.1688.F32.TF32 R68, R12.reuse, R202, R236 ;  /* 0x000000ca0c44723c */ /* 0x040fe600000810ec */
[----:B------:R-:W-:Y:S04]  /*84b90*/  STL.64 [R1+0x850], R72 ;  /* 0x0008504801007387 */ /* 0x000fe80000100a00 */
        /* <DEDUP_REMOVED lines=39> */
[----:B------:R2:W-:Y:S04]  /*84e10*/  STL.64 [R1+0x770], R24 ;  /* 0x0007701801007387 */ /* 0x0005e80000100a00 */
[----:B------:R3:W-:Y:S04]  /*84e20*/  STL.64 [R1+0x778], R26 ;  /* 0x0007781a01007387 */ /* 0x0007e80000100a00 */
[----:B------:R-:W4:Y:S04]  /*84e30*/  LDL.LU R56, [R1+0x11f0] ;  /* 0x0011f00001387983 */ /* 0x000f280000300800 */
[----:B------:R1:W-:Y:S04]  /*84e40*/  STL.64 [R1+0x760], R20 ;  /* 0x0007601401007387 */ /* 0x0003e80000100a00 */
[----:B------:R1:W-:Y:S04]  /*84e50*/  STL.64 [R1+0x768], R22 ;  /* 0x0007681601007387 */ /* 0x0003e80000100a00 */
        /* <DEDUP_REMOVED lines=114> */
[C---:B-1----:R-:W-:Y:S06]  /*85580*/  HMMA.1688.F32.TF32 R16, R12.reuse, R118, R244 ;  /* 0x000000760c10723c */ /* 0x042fec00000810f4 */
[----:B------:R-:W-:Y:S01]  /*85590*/  HMMA.1688.F32.TF32 R12, R12, R114, R248 ;  /* 0x000000720c0c723c */ /* 0x000fe200000810f8 */
[----:B------:R-:W-:Y:S04]  /*855a0*/  STL.64 [R1+0x6e0], R72 ;  /* 0x0006e04801007387 */ /* 0x000fe80000100a00 */
[----:B------:R-:W-:Y:S04]  /*855b0*/  STL.64 [R1+0x6e8], R74 ;  /* 0x0006e84a01007387 */ /* 0x000fe80000100a00 */
[----:B------:R-:W-:Y:S04]  /*855c0*/  STL.64 [R1+0x6d0], R68 ;  /* 0x0006d04401007387 */ /* 0x000fe80000100a00 */
[----:B------:R-:W-:Y:S04]  /*855d0*/  STL.64 [R1+0x6d8], R70 ;  /* 0x0006d84601007387 */ /* 0x000fe80000100a00 */
[----:B------:R-:W2:Y:S04]  /*855e0*/  LDL.LU R244, [R1+0x2920] ;  /* 0x0029200001f47983 */ /* 0x000ea80000300800 */
[----:B------:R-:W-:Y:S04]  /*855f0*/  STL.64 [R1+0x6c0], R16 ;  /* 0x0006c01001007387 */ /* 0x000fe80000100a00 */
[----:B------:R1:W-:Y:S04]  /*85600*/  STL.64 [R1+0x6c8], R18 ;  /* 0x0006c81201007387 */ /* 0x0003e80000100a00 */
[----:B------:R-:W-:Y:S04]  /*85610*/  STL.64 [R1+0x540], R12 ;  /* 0x0005400c01007387 */ /* 0x000fe80000100a00 */
[----:B------:R3:W-:Y:S04]  /*85620*/  STL.64 [R1+0x548], R14 ;  /* 0x0005480e01007387 */ /* 0x0007e80000100a00 */
[----:B------:R-:W2:Y:S04]  /*85630*/  LDL.LU R245, [R1+0x2924] ;  /* 0x0029240001f57983 */ /* 0x000ea80000300800 */
[----:B------:R-:W2:Y:S01]  /*85640*/  LDL.LU R246, [R1+0x2928] ;  /* 0x0029280001f67983 */ /* 0x000ea20000300800 */
[----:B------:R-:W-:-:S03]  /*85650*/  IMAD.MOV.U32 R251, RZ, RZ, R252 ;  /* 0x000000fffffb7224 */ /* 0x000fc600078e00fc */
[----:B------:R-:W2:Y:S04]  /*85660*/  LDL.LU R247, [R1+0x292c] ;  /* 0x00292c0001f77983 */ /* 0x000ea80000300800 */
[----:B------:R-:W4:Y:S04]  /*85670*/  LDL.LU R248, [R1+0x2910] ;  /* 0x0029100001f87983 */ /* 0x000f280000300800 */
[----:B------:R-:W4:Y:S04]  /*85680*/  LDL.LU R249, [R1+0x2914] ;  /* 0x0029140001f97983 */ /* 0x000f280000300800 */
[----:B------:R-:W4:Y:S04]  /*85690*/  LDL.LU R250, [R1+0x2918] ;  /* 0x0029180001fa7983 */ /* 0x000f280000300800 */
[----:B------:R-:W2:Y:S01]  /*856a0*/  LDL.LU R252, [R1+0x5d88] ;  /* 0x005d880001fc7983 */ /* 0x000ea20000300800 */
[C---:B-1----:R-:W-:Y:S06]  /*856b0*/  HMMA.1688.F32.TF32 R16, R240.reuse, R230, R236 ;  /* 0x000000e6f010723c */ /* 0x042fec00000810ec */
[C---:B---3--:R-:W-:Y:S06]  /*856c0*/  HMMA.1688.F32.TF32 R12, R240.reuse, R226, R48 ;  /* 0x000000e2f00c723c */ /* 0x048fec0000081030 */
[C---:B------:R-:W-:Y:S11]  /*856d0*/  HMMA.1688.F32.TF32 R44, R240.reuse, R222, R44 ;  /* 0x000000def02c723c */ /* 0x040ff6000008102c */
[----:B------:R-:W-:Y:S04]  /*856e0*/  STL.64 [R1+0x530], R16 ;  /* 0x0005301001007387 */ /* 0x000fe80000100a00 */
[----:B------:R1:W-:Y:S02]  /*856f0*/  STL.64 [R1+0x538], R18 ;  /* 0x0005381201007387 */ /* 0x0003e40000100a00 */
[C---:B-1----:R-:W-:Y:S02]  /*85700*/  HMMA.1688.F32.TF32 R16, R240.reuse, R218, R40 ;  /* 0x000000daf010723c */ /* 0x042fe40000081028 */
[----:B------:R-:W-:Y:S04]  /*85710*/  STL.64 [R1+0x520], R12 ;  /* 0x0005200c01007387 */ /* 0x000fe80000100a00 */
[----:B------:R1:W-:Y:S01]  /*85720*/  STL.64 [R1+0x528], R14 ;  /* 0x0005280e01007387 */ /* 0x0003e20000100a00 */
[C---:B------:R-:W-:Y:S03]  /*85730*/  HMMA.1688.F32.TF32 R32, R240.reuse, R210, R32 ;  /* 0x000000d2f020723c */ /* 0x040fe60000081020 */
[----:B------:R-:W-:Y:S04]  /*85740*/  STL.64 [R1+0x510], R44 ;  /* 0x0005102c01007387 */ /* 0x000fe80000100a00 */
[----:B------:R-:W-:Y:S01]  /*85750*/  STL.64 [R1+0x518], R46 ;  /* 0x0005182e01007387 */ /* 0x000fe20000100a00 */
[C---:B-1----:R-:W-:Y:S08]  /*85760*/  HMMA.1688.F32.TF32 R12, R240.reuse, R214, R36 ;  /* 0x000000d6f00c723c */ /* 0x042ff00000081024 */
[----:B------:R-:W-:Y:S04]  /*85770*/  STL.64 [R1+0x450], R16 ;  /* 0x0004501001007387 */ /* 0x000fe80000100a00 */
[----:B------:R1:W-:Y:S02]  /*85780*/  STL.64 [R1+0x458], R18 ;  /* 0x0004581201007387 */ /* 0x0003e40000100a00 */
[C---:B-1----:R-:W-:Y:S09]  /*85790*/  HMMA.1688.F32.TF32 R16, R240.reuse, R206, R28 ;  /* 0x000000cef010723c */ /* 0x042ff2000008101c */
[----:B------:R-:W-:Y:S04]  /*857a0*/  STL.64 [R1+0x370], R12 ;  /* 0x0003700c01007387 */ /* 0x000fe80000100a00 */
[----:B------:R1:W-:Y:S01]  /*857b0*/  STL.64 [R1+0x378], R14 ;  /* 0x0003780e01007387 */ /* 0x0003e20000100a00 */
[C---:B------:R-:W-:Y:S03]  /*857c0*/  HMMA.1688.F32.TF32 R20, R240.reuse, R198, R20 ;  /* 0x000000c6f014723c */ /* 0x040fe60000081014 */
[----:B------:R-:W-:Y:S04]  /*857d0*/  STL.64 [R1+0x350], R32 ;  /* 0x0003502001007387 */ /* 0x000fe80000100a00 */
[----:B------:R-:W-:Y:S01]  /*857e0*/  STL.64 [R1+0x358], R34 ;  /* 0x0003582201007387 */ /* 0x000fe20000100a00 */
[C---:B-1----:R-:W-:Y:S03]  /*857f0*/  HMMA.1688.F32.TF32 R12, R240.reuse, R202, R24 ;  /* 0x000000caf00c723c */ /* 0x042fe60000081018 */
[----:B------:R-:W-:Y:S04]  /*85800*/  STL.64 [R1+0x340], R16 ;  /* 0x0003401001007387 */ /* 0x000fe80000100a00 */
[----:B------:R1:W-:Y:S02]  /*85810*/  STL.64 [R1+0x348], R18 ;  /* 0x0003481201007387 */ /* 0x0003e40000100a00 */
[----:B-1----:R-:W-:-:S14]  /*85820*/  HMMA.1688.F32.TF32 R16, R240, R194, R64 ;  /* 0x000000c2f010723c */ /* 0x002fdc0000081040 */
[----:B------:R-:W-:Y:S04]  /*85830*/  STL.64 [R1+0x330], R12 ;  /* 0x0003300c01007387 */ /* 0x000fe80000100a00 */
[----:B------:R1:W-:Y:S04]  /*85840*/  STL.64 [R1+0x338], R14 ;  /* 0x0003380e01007387 */ /* 0x0003e80000100a00 */
        /* <DEDUP_REMOVED lines=9> */
[----:B------:R-:W-:Y:S04]  /*858e0*/  STL.64 [R1+0x2f0], R20 ;  /* 0x0002f01401007387 */ /* 0x000fe80000100a00 */
[----:B------:R-:W-:Y:S04]  /*858f0*/  STL.64 [R1+0x2f8], R22 ;  /* 0x0002f81601007387 */ /* 0x000fe80000100a00 */
[----:B------:R-:W-:Y:S04]  /*85900*/  LDS R12, [R0+UR10+0x8000] ;  /* 0x0080000a000c7984 */ /* 0x000fe80008000800 */
[----:B------:R-:W-:Y:S04]  /*85910*/  LDS R14, [R0+UR10+0x9000] ;  /* 0x0090000a000e7984 */ /* 0x000fe80008000800 */
[----:B------:R-:W-:Y:S04]  /*85920*/  STL.64 [R1+0x2e0], R16 ;  /* 0x0002e01001007387 */ /* 0x000fe80000100a00 */
[----:B------:R-:W-:Y:S04]  /*85930*/  STL.64 [R1+0x2e8], R18 ;  /* 0x0002e81201007387 */ /* 0x000fe80000100a00 */
[----:B------:R-:W-:Y:S04]  /*85940*/  LDS R13, [R235+UR10+0x8000] ;  /* 0x0080000aeb0d7984 */ /* 0x000fe80008000800 */
[----:B------:R-:W-:Y:S04]  /*85950*/  LDS R15, [R235+UR10+0x9000] ;  /* 0x0090000aeb0f7984 */ /* 0x000fe80008000800 */
[----:B------:R-:W-:Y:S04]  /*85960*/  LDS R235, [R235+UR10+0x9080] ;  /* 0x0090800aebeb7984 */ /* 0x000fe80008000800 */
[----:B--2---:R-:W1:Y:S04]  /*85970*/  LDSM.16.M88.4 R16, [R252+UR10+0x20080] ;  /* 0x0200800afc10783b */ /* 0x004e680008000200 */
[----:B------:R-:W2:Y:S04]  /*85980*/  LDSM.16.M88.4 R48, [R252+UR10+0x20880] ;  /* 0x0208800afc30783b */ /* 0x000ea80008000200 */
[----:B------:R-:W3:Y:S04]  /*85990*/  LDSM.16.M88.4 R20, [R252+UR10+0x21080] ;  /* 0x0210800afc14783b */ /* 0x000ee80008000200 */
[----:B------:R-:W3:Y:S01]  /*859a0*/  LDSM.16.M88.4 R52, [R252+UR10+0x21880] ;  /* 0x0218800afc34783b */ /* 0x000ee20008000200 */
[C---:B------:R-:W-:Y:S03]  /*859b0*/  HMMA.1688.F32.TF32 R28, R240.reuse, R178, R244 ;  /* 0x000000b2f01c723c */ /* 0x040fe600000810f4 */
[----:B------:R-:W-:Y:S03]  /*859c0*/  LDSM.16.M88.4 R108, [R252+UR10+0x2a080] ;  /* 0x02a0800afc6c783b */ /* 0x000fe60008000200 */
[C---:B----4-:R-:W-:Y:S01]  /*859d0*/  HMMA.1688.F32.TF32 R24, R240.reuse, R174, R248 ;  /* 0x000000aef018723c */ /* 0x050fe200000810f8 */
[----:B------:R-:W-:Y:S04]  /*859e0*/  LDSM.16.M88.4 R104, [R252+UR10+0x2a880] ;  /* 0x02a8800afc68783b */ /* 0x000fe80008000200 */
[----:B------:R-:W-:Y:S04]  /*859f0*/  LDSM.16.M88.4 R100, [R252+UR10+0x2b080] ;  /* 0x02b0800afc64783b */ /* 0x000fe80008000200 */
[----:B-1----:R-:W-:Y:S04]  /*85a00*/  STL [R1+0x5c04], R18 ;  /* 0x005c041201007387 */ /* 0x002fe80000100800 */
[----:B------:R-:W-:Y:S04]  /*85a10*/  STL [R1+0x5c00], R19 ;  /* 0x005c001301007387 */ /* 0x000fe80000100800 */
[----:B--2---:R-:W-:Y:S04]  /*85a20*/  STL [R1+0x5c0c], R50 ;  /* 0x005c0c3201007387 */ /* 0x004fe80000100800 */
[----:B------:R-:W-:Y:S04]  /*85a30*/  STL [R1+0x5c08], R51 ;  /* 0x005c083301007387 */ /* 0x000fe80000100800 */
[----:B---3--:R-:W-:Y:S04]  /*85a40*/  STL [R1+0x5bfc], R22 ;  /* 0x005bfc1601007387 */ /* 0x008fe80000100800 */
[----:B------:R-:W-:Y:S04]  /*85a50*/  STL [R1+0x5bf8], R23 ;  /* 0x005bf81701007387 */ /* 0x000fe80000100800 */
[----:B------:R-:W-:Y:S04]  /*85a60*/  STL [R1+0x5bd8], R54 ;  /* 0x005bd83601007387 */ /* 0x000fe80000100800 */
[----:B------:R-:W-:Y:S04]  /*85a70*/  STL [R1+0x5bd4], R55 ;  /* 0x005bd43701007387 */ /* 0x000fe80000100800 */
        /* <DEDUP_REMOVED lines=82> */
[C---:B--2---:R-:W-:Y:S11]  /*85fa0*/  HMMA.1688.F32.TF32 R88, R240.reuse, R170, R244 ;  /* 0x000000aaf058723c */ /* 0x044ff600000810f4 */
[----:B------:R-:W-:Y:S04]  /*85fb0*/  STL.64 [R1+0x2b0], R96 ;  /* 0x0002b06001007387 */ /* 0x000fe80000100a00 */
[----:B------:R-:W-:Y:S04]  /*85fc0*/  STL.64 [R1+0x2b8], R98 ;  /* 0x0002b86201007387 */ /* 0x000fe80000100a00 */
[----:B------:R-:W2:Y:S04]  /*85fd0*/  LDL.LU R244, [R1+0xf60] ;  /* 0x000f600001f47983 */ /* 0x000ea80000300800 */
[----:B------:R-:W-:Y:S04]  /*85fe0*/  STL.64 [R1+0x2a0], R92 ;  /* 0x0002a05c01007387 */ /* 0x000fe80000100a00 */
[----:B------:R-:W-:Y:S04]  /*85ff0*/  STL.64 [R1+0x2a8], R94 ;  /* 0x0002a85e01007387 */ /* 0x000fe80000100a00 */
[----:B------:R-:W-:Y:S04]  /*86000*/  STL.64 [R1+0x290], R88 ;  /* 0x0002905801007387 */ /* 0x000fe80000100a00 */
[----:B------:R1:W-:Y:S04]  /*86010*/  STL.64 [R1+0x298], R90 ;  /* 0x0002985a01007387 */ /* 0x0003e80000100a00 */
[----:B------:R-:W2:Y:S04]  /*86020*/  LDL.LU R245, [R1+0xf64] ;  /* 0x000f640001f57983 */ /* 0x000ea80000300800 */
[----:B------:R-:W2:Y:S04]  /*86030*/  LDL.LU R246, [R1+0xf68] ;  /* 0x000f680001f67983 */ /* 0x000ea80000300800 */
[----:B------:R-:W2:Y:S01]  /*86040*/  LDL.LU R247, [R1+0xf6c] ;  /* 0x000f6c0001f77983 */ /* 0x000ea20000300800 */
[C---:B-1----:R-:W-:Y:S03]  /*86050*/  HMMA.1688.F32.TF32 R88, R240.reuse, R166, R248 ;  /* 0x000000a6f058723c */ /* 0x042fe600000810f8 */
[----:B------:R-:W3:Y:S03]  /*86060*/  LDL.LU R248, [R1+0xf30] ;  /* 0x000f300001f87983 */ /* 0x000ee60000300800 */
[----:B------:R-:W-:Y:S01]  /*86070*/  HMMA.1688.F32.TF32 R40, R240, R134, R40 ;  /* 0x00000086f028723c */ /* 0x000fe20000081028 */
[----:B------:R-:W-:Y:S04]  /*86080*/  LDSM.16.M88.4 R96, [R252+UR10+0x2b880] ;  /* 0x02b8800afc60783b */ /* 0x000fe80008000200 */
[----:B------:R-:W-:-:S12]  /*86090*/  LDSM.16.M88.4 R92, [R252+UR10+0x2c080] ;  /* 0x02c0800afc5c783b */ /* 0x000fd80008000200 */
[----:B------:R-:W-:Y:S04]  /*860a0*/  STL.64 [R1+0x280], R88 ;  /* 0x0002805801007387 */ /* 0x000fe80000100a00 */
[----:B------:R1:W-:Y:S04]  /*860b0*/  STL.64 [R1+0x288], R90 ;  /* 0x0002885a01007387 */ /* 0x0003e80000100a00 */
[----:B------:R-:W3:Y:S01]  /*860c0*/  LDL.LU R249, [R1+0xf34] ;  /* 0x000f340001f97983 */ /* 0x000ee20000300800 */
        /* <DEDUP_REMOVED lines=13> */
[----:B------:R-:W-:Y:S01]  /*861a0*/  HMMA.1688.F32.TF32 R24, R240, R118, R24 ;  /* 0x00000076f018723c */ /* 0x000fe20000081018 */
[----:B------:R-:W-:Y:S01]  /*861b0*/  STL.64 [R1+0x268], R86 ;  /* 0x0002685601007387 */ /* 0x000fe20000100a00 */
[----:B------:R-:W-:-:S02]  /*861c0*/  IMAD.MOV.U32 R250, RZ, RZ, R161 ;  /* 0x000000fffffa7224 */ /* 0x000fc400078e00a1 */
[----:B------:R-:W-:Y:S01]  /*861d0*/  IMAD.MOV.U32 R251, RZ, RZ, R160 ;  /* 0x000000fffffb7224 */ /* 0x000fe200078e00a0 */
[----:B------:R-:W-:Y:S01]  /*861e0*/  LDS R236, [R164+UR10+0x8000] ;  /* 0x0080000aa4ec7984 */ /* 0x000fe20008000800 */
        /* <DEDUP_REMOVED lines=19> */
[----:B------:R-:W-:Y:S04]  /*86320*/  STL [R1+0x5c1c], R240 ;  /* 0x005c1cf001007387 */ /* 0x000fe80000100800 */
[----:B------:R-:W-:Y:S04]  /*86330*/  STL.64 [R1+0x1c0], R24 ;  /* 0x0001c01801007387 */ /* 0x000fe80000100a00 */
[----:B------:R1:W-:Y:S04]  /*86340*/  STL.64 [R1+0x1c8], R26 ;  /* 0x0001c81a01007387 */ /* 0x0003e80000100a00 */
[----:B------:R-:W-:Y:S04]  /*86350*/  LDS R238, [R164+UR10+0x9000] ;  /* 0x0090000aa4ee7984 */ /* 0x000fe80008000800 */
[----:B------:R-:W-:Y:S01]  /*86360*/  LDS R237, [R165+UR10+0x8000] ;  /* 0x0080000aa5ed7984 */ /* 0x000fe20008000800 */
[C---:B-1----:R-:W-:Y:S03]  /*86370*/  HMMA.1688.F32.TF32 R24, R12.reuse, R48, R56 ;  /* 0x000000300c18723c */ /* 0x042fe60000081038 */
[----:B------:R1:W-:Y:S04]  /*86380*/  STL [R1+0x5c18], R241 ;  /* 0x005c18f101007387 */ /* 0x0003e80000100800 */
[----:B------:R4:W-:Y:S04]  /*86390*/  STL [R1+0x5c14], R242 ;  /* 0x005c14f201007387 */ /* 0x0009e80000100800 */
[----:B------:R4:W-:Y:S01]  /*863a0*/  STL [R1+0x5c10], R243 ;  /* 0x005c10f301007387 */ /* 0x0009e20000100800 */
[----:B------:R-:W-:Y:S03]  /*863b0*/  HMMA.1688.F32.TF32 R28, R12, R16, R60 ;  /* 0x000000100c1c723c */ /* 0x000fe6000008103c */
[----:B------:R-:W-:Y:S04]  /*863c0*/  LDS R239, [R165+UR10+0x9000] ;  /* 0x0090000aa5ef7984 */ /* 0x000fe80008000800 */
[----:B------:R-:W3:Y:S04]  /*863d0*/  LDSM.16.M88.4 R164, [R252+UR10+0x22080] ;  /* 0x0220800afca4783b */ /* 0x000ee80008000200 */
[----:B------:R-:W3:Y:S01]  /*863e0*/  LDSM.16.M88.4 R160, [R252+UR10+0x22880] ;  /* 0x0228800afca0783b */ /* 0x000ee20008000200 */
[----:B------:R-:W-:-:S03]  /*863f0*/  IMAD.MOV.U32 R240, RZ, RZ, R24 ;  /* 0x000000fffff07224 */ /* 0x000fc600078e0018 */
[----:B------:R-:W-:Y:S01]  /*86400*/  LDSM.16.M88.4 R60, [R252+UR10+0x27880] ;  /* 0x0278800afc3c783b */ /* 0x000fe20008000200 */
[----:B-1----:R-:W-:Y:S02]  /*86410*/  IMAD.MOV.U32 R241, RZ, RZ, R25 ;  /* 0x000000fffff17224 */ /* 0x002fe400078e0019 */
[----:B----4-:R-:W-:Y:S01]  /*86420*/  IMAD.MOV.U32 R242, RZ, RZ, R26 ;  /* 0x000000fffff27224 */ /* 0x010fe200078e001a */
[----:B------:R-:W-:Y:S01]  /*86430*/  LDSM.16.M88.4 R56, [R252+UR10+0x28080] ;  /* 0x0280800afc38783b */ /* 0x000fe20008000200 */
[----:B------:R-:W-:-:S03]  /*86440*/  IMAD.MOV.U32 R243, RZ, RZ, R27 ;  /* 0x000000fffff37224 */ /* 0x000fc600078e001b */
[----:B------:R1:W-:Y:S04]  /*86450*/  STL.64 [R1+0x1b0], R28 ;  /* 0x0001b01c01007387 */ /* 0x0003e80000100a00 */
[----:B------:R4:W-:Y:S04]  /*86460*/  STL.64 [R1+0x1b8], R30 ;  /* 0x0001b81e01007387 */ /* 0x0009e80000100a00 */
[----:B------:R-:W-:Y:S04]  /*86470*/  STL.64 [R1+0x5c28], R242 ;  /* 0x005c28f201007387 */ /* 0x000fe80000100a00 */
[----:B------:R-:W-:Y:S01]  /*86480*/  STL.64 [R1+0x5c20], R240 ;  /* 0x005c20f001007387 */ /* 0x000fe20000100a00 */
[----:B-1----:R-:W-:-:S03]  /*86490*/  IMAD.MOV.U32 R28, RZ, RZ, R149 ;  /* 0x000000ffff1c7224 */ /* 0x002fc600078e0095 */
[----:B------:R-:W-:Y:S04]  /*864a0*/  LDSM.16.M88.4 R88, [R252+UR10+0x2c880] ;  /* 0x02c8800afc58783b */ /* 0x000fe80008000200 */
[----:B------:R-:W-:Y:S04]  /*864b0*/  LDSM.16.M88.4 R84, [R252+UR10+0x2d080] ;  /* 0x02d0800afc54783b */ /* 0x000fe80008000200 */
[----:B------:R-:W-:Y:S04]  /*864c0*/  LDSM.16.M88.4 R80, [R252+UR10+0x2d880] ;  /* 0x02d8800afc50783b */ /* 0x000fe80008000200 */
[----:B------:R-:W-:Y:S04]  /*864d0*/  LDSM.16.M88.4 R76, [R252+UR10+0x2e080] ;  /* 0x02e0800afc4c783b */ /* 0x000fe80008000200 */
[----:B------:R-:W-:Y:S04]  /*864e0*/  LDSM.16.M88.4 R72, [R252+UR10+0x2e880] ;  /* 0x02e8800afc48783b */ /* 0x000fe80008000200 */
[----:B------:R-:W-:Y:S04]  /*864f0*/  LDSM.16.M88.4 R68, [R252+UR10+0x2f080] ;  /* 0x02f0800afc44783b */ /* 0x000fe80008000200 */
[----:B------:R-:W-:Y:S01]  /*86500*/  LDSM.16.M88.4 R64, [R252+UR10+0x2f880] ;  /* 0x02f8800afc40783b */ /* 0x000fe20008000200 */
[----:B--2---:R-:W-:-:S15]  /*86510*/  HMMA.1688.F32.TF32 R24, R12, R20, R244 ;  /* 0x000000140c18723c */ /* 0x004fde00000810f4 */
[----:B------:R-:W-:-:S09]  /*86520*/  NOP ;  /* 0x0000000000007918 */ /* 0x000fd20000000000 */
[----:B------:R-:W-:Y:S02]  /*86530*/  IMAD.MOV.U32 R50, RZ, RZ, R24 ;  /* 0x000000ffff327224 */ /* 0x000fe400078e0018 */
[----:B------:R-:W-:Y:S02]  /*86540*/  IMAD.MOV.U32 R51, RZ, RZ, R25 ;  /* 0x000000ffff337224 */ /* 0x000fe400078e0019 */
[----:B------:R-:W-:Y:S02]  /*86550*/  IMAD.MOV.U32 R18, RZ, RZ, R26 ;  /* 0x000000ffff127224 */ /* 0x000fe400078e001a */
[----:B------:R-:W-:Y:S02]  /*86560*/  IMAD.MOV.U32 R19, RZ, RZ, R27 ;  /* 0x000000ffff137224 */ /* 0x000fe400078e001b */
[----:B---3--:R-:W-:Y:S01]  /*86570*/  HMMA.1688.F32.TF32 R24, R12, R52, R248 ;  /* 0x000000340c18723c */ /* 0x008fe200000810f8 */
[----:B------:R-:W-:Y:S02]  /*86580*/  IMAD.MOV.U32 R29, RZ, RZ, R148 ;  /* 0x000000ffff1d7224 */ /* 0x000fe400078e0094 */
[----:B------:R-:W-:Y:S01]  /*86590*/  LDSM.16.M88.4 R148, [R252+UR10+0x24080] ;  /* 0x0240800afc94783b */ /* 0x000fe20008000200 */
[----:B----4-:R-:W-:-:S02]  /*865a0*/  IMAD.MOV.U32 R30, RZ, RZ, R145 ;  /* 0x000000ffff1e7224 */ /* 0x010fc400078e0091 */
[----:B------:R-:W-:Y:S02]  /*865b0*/  IMAD.MOV.U32 R31, RZ, RZ, R144 ;  /* 0x000000ffff1f7224 */ /* 0x000fe400078e0090 */
[----:B------:R-:W-:Y:S01]  /*865c0*/  LDSM.16.M88.4 R144, [R252+UR10+0x24880] ;  /* 0x0248800afc90783b */ /* 0x000fe20008000200 */
[----:B------:R-:W-:Y:S02]  /*865d0*/  IMAD.MOV.U32 R248, RZ, RZ, R141 ;  /* 0x000000fffff87224 */ /* 0x000fe400078e008d */
[----:B------:R-:W-:Y:S02]  /*865e0*/  IMAD.MOV.U32 R249, RZ, RZ, R140 ;  /* 0x000000fffff97224 */ /* 0x000fe400078e008c */
[----:B------:R-:W-:Y:S10]  /*865f0*/  LDSM.16.M88.4 R140, [R252+UR10+0x25080] ;  /* 0x0250800afc8c783b */ /* 0x000ff40008000200 */
[----:B------:R1:W-:Y:S01]  /*86600*/  STL.64 [R1+0x180], R24 ;  /* 0x0001801801007387 */ /* 0x0003e20000100a00 */
[----:B------:R-:W-:-:S02]  /*86610*/  IMAD.MOV.U32 R22, RZ, RZ, R26 ;  /* 0x000000ffff167224 */ /* 0x000fc400078e001a */
[----:B------:R-:W-:Y:S02]  /*86620*/  IMAD.MOV.U32 R23, RZ, RZ, R27 ;  /* 0x000000ffff177224 */ /* 0x000fe400078e001b */
[----:B------:R-:W-:Y:S02]  /*86630*/  IMAD.MOV.U32 R26, RZ, RZ, R153 ;  /* 0x000000ffff1a7224 */ /* 0x000fe400078e0099 */
[----:B------:R-:W-:Y:S02]  /*86640*/  IMAD.MOV.U32 R27, RZ, RZ, R152 ;  /* 0x000000ffff1b7224 */ /* 0x000fe400078e0098 */
[----:B------:R-:W-:Y:S01]  /*86650*/  LDSM.16.M88.4 R152, [R252+UR10+0x23880] ;  /* 0x0238800afc98783b */ /* 0x000fe20008000200 */
[----:B-1----:R-:W-:Y:S02]  /*86660*/  IMAD.MOV.U32 R24, RZ, RZ, R157 ;  /* 0x000000ffff187224 */ /* 0x002fe400078e009d */
[----:B------:R-:W-:Y:S02]  /*86670*/  IMAD.MOV.U32 R25, RZ, RZ, R156 ;  /* 0x000000ffff197224 */ /* 0x000fe400078e009c */
[----:B------:R-:W1:Y:S01]  /*86680*/  LDSM.16.M88.4 R156, [R252+UR10+0x23080] ;  /* 0x0230800afc9c783b */ /* 0x000e620008000200 */
[----:B------:R-:W-:-:S02]  /*86690*/  IMAD.MOV.U32 R250, RZ, RZ, R137 ;  /* 0x000000fffffa7224 */ /* 0x000fc400078e0089 */
[----:B------:R-:W-:Y:S02]  /*866a0*/  IMAD.MOV.U32 R251, RZ, RZ, R136 ;  /* 0x000000fffffb7224 */ /* 0x000fe400078e0088 */
[----:B------:R-:W2:Y:S01]  /*866b0*/  LDSM.16.M88.4 R136, [R252+UR10+0x25880] ;  /* 0x0258800afc88783b */ /* 0x000ea20008000200 */
[----:B------:R-:W-:Y:S02]  /*866c0*/  IMAD.MOV.U32 R32, RZ, RZ, R133 ;  /* 0x000000ffff207224 */ /* 0x000fe400078e0085 */
[----:B------:R-:W-:Y:S02]  /*866d0*/  IMAD.MOV.U32 R33, RZ, RZ, R132 ;  /* 0x000000ffff217224 */ /* 0x000fe400078e0084 */
[----:B------:R-:W3:Y:S01]  /*866e0*/  LDSM.16.M88.4 R132, [R252+UR10+0x26080] ;  /* 0x0260800afc84783b */ /* 0x000ee20008000200 */
[----:B------:R-:W-:Y:S02]  /*866f0*/  IMAD.MOV.U32 R34, RZ, RZ, R129 ;  /* 0x000000ffff227224 */ /* 0x000fe400078e0081 */
[----:B------:R-:W-:Y:S01]  /*86700*/  IMAD.MOV.U32 R35, RZ, RZ, R128 ;  /* 0x000000ffff237224 */ /* 0x000fe200078e0080 */
[----:B------:R-:W-:Y:S01]  /*86710*/  MOV R245, R124 ;  /* 0x0000007c00f57202 */ /* 0x000fe20000000f00 */
[----:B------:R-:W4:Y:S01]  /*86720*/  LDSM.16.M88.4 R128, [R252+UR10+0x26880] ;  /* 0x0268800afc80783b */ /* 0x000f220008000200 */
[----:B------:R-:W-:-:S03]  /*86730*/  IMAD.MOV.U32 R244, RZ, RZ, R125 ;  /* 0x000000fffff47224 */ /* 0x000fc600078e007d */
[----:B------:R-:W4:Y:S01]  /*86740*/  LDSM.16.M88.4 R124, [R252+UR10+0x27080] ;  /* 0x0270800afc7c783b */ /* 0x000f220008000200 */
[----:B------:R-:W-:Y:S02]  /*86750*/  IMAD.MOV.U32 R246, RZ, RZ, R121 ;  /* 0x000000fffff67224 */ /* 0x000fe400078e0079 */
[----:B------:R-:W-:Y:S02]  /*86760*/  IMAD.MOV.U32 R247, RZ, RZ, R120 ;  /* 0x000000fffff77224 */ /* 0x000fe400078e0078 */
[----:B------:R-:W4:Y:S01]  /*86770*/  LDSM.16.M88.4 R120, [R252+UR10+0x28880] ;  /* 0x0288800afc78783b */ /* 0x000f220008000200 */
[----:B------:R-:W-:Y:S02]  /*86780*/  IMAD.MOV.U32 R36, RZ, RZ, R117 ;  /* 0x000000ffff247224 */ /* 0x000fe400078e0075 */
[----:B------:R-:W-:Y:S02]  /*86790*/  IMAD.MOV.U32 R37, RZ, RZ, R116 ;  /* 0x000000ffff257224 */ /* 0x000fe400078e0074 */
[----:B------:R-:W4:Y:S01]  /*867a0*/  LDSM.16.M88.4 R116, [R252+UR10+0x29080] ;  /* 0x0290800afc74783b */ /* 0x000f220008000200 */
[----:B------:R-:W-:-:S02]  /*867b0*/  IMAD.MOV.U32 R38, RZ, RZ, R113 ;  /* 0x000000ffff267224 */ /* 0x000fc400078e0071 */
[----:B------:R-:W-:Y:S02]  /*867c0*/  IMAD.MOV.U32 R39, RZ, RZ, R112 ;  /* 0x000000ffff277224 */ /* 0x000fe400078e0070 */
[----:B------:R-:W4:Y:S04]  /*867d0*/  LDSM.16.M88.4 R112, [R252+UR10+0x29880] ;  /* 0x0298800afc70783b */ /* 0x000f280008000200 */
[----:B------:R-:W-:Y:S04]  /*867e0*/  STL [R1+0x5bcc], R166 ;  /* 0x005bcca601007387 */ /* 0x000fe80000100800 */
[----:B------:R-:W-:Y:S04]  /*867f0*/  STL [R1+0x5bc8], R167 ;  /* 0x005bc8a701007387 */ /* 0x000fe80000100800 */
[----:B------:R-:W-:Y:S04]  /*86800*/  STL [R1+0x5bdc], R162 ;  /* 0x005bdca201007387 */ /* 0x000fe80000100800 */
[----:B------:R-:W-:Y:S04]  /*86810*/  STL [R1+0x5bd0], R163 ;  /* 0x005bd0a301007387 */ /* 0x000fe80000100800 */
[----:B-1----:R1:W-:Y:S04]  /*86820*/  STL [R1+0x5be4], R158 ;  /* 0x005be49e01007387 */ /* 0x0023e80000100800 */
[----:B------:R1:W-:Y:S04]  /*86830*/  STL [R1+0x5be0], R159 ;  /* 0x005be09f01007387 */ /* 0x0003e80000100800 */
[----:B------:R-:W-:Y:S04]  /*86840*/  STL [R1+0x5bec], R154 ;  /* 0x005bec9a01007387 */ /* 0x000fe80000100800 */
[----:B------:R-:W-:Y:S04]  /*86850*/  STL [R1+0x5be8], R155 ;  /* 0x005be89b01007387 */ /* 0x000fe80000100800 */
[----:B------:R1:W-:Y:S04]  /*86860*/  STL [R1+0x5bf4], R150 ;  /* 0x005bf49601007387 */ /* 0x0003e80000100800 */
[----:B------:R1:W-:Y:S04]  /*86870*/  STL [R1+0x5bf0], R151 ;  /* 0x005bf09701007387 */ /* 0x0003e80000100800 */
[----:B------:R-:W-:Y:S04]  /*86880*/  STL [R1+0x5ab0], R146 ;  /* 0x005ab09201007387 */ /* 0x000fe80000100800 */
[----:B------:R-:W-:Y:S04]  /*86890*/  STL [R1+0x5aac], R147 ;  /* 0x005aac9301007387 */ /* 0x000fe80000100800 */
[----:B------:R-:W-:Y:S04]  /*868a0*/  STL [R1+0x5aa4], R142 ;  /* 0x005aa48e01007387 */ /* 0x000fe80000100800 */
[----:B------:R-:W-:Y:S04]  /*868b0*/  STL [R1+0x5aa0], R143 ;  /* 0x005aa08f01007387 */ /* 0x000fe80000100800 */
[----:B--2---:R-:W-:Y:S04]  /*868c0*/  STL [R1+0x5a9c], R138 ;  /* 0x005a9c8a01007387 */ /* 0x004fe80000100800 */
        /* <DEDUP_REMOVED lines=19> */
[----:B------:R-:W-:Y:S01]  /*86a00*/  STL [R1+0x5af0], R111 ;  /* 0x005af06f01007387 */ /* 0x000fe20000100800 */
[C---:B------:R-:W-:Y:S03]  /*86a10*/  HMMA.1688.F32.TF32 R36, R12.reuse, R160, R244 ;  /* 0x000000a00c24723c */ /* 0x040fe600000810f4 */
        /* <DEDUP_REMOVED lines=23> */
[----:B------:R-:W-:Y:S03]  /*86b90*/  HMMA.1688.F32.TF32 R32, R12, R156, R32 ;  /* 0x0000009c0c20723c */ /* 0x000fe60000081020 */
[----:B------:R-:W4:Y:S04]  /*86ba0*/  LDL.LU R244, [R1+0x3130] ;  /* 0x0031300001f47983 */ /* 0x000f280000300800 */
[----:B------:R-:W-:Y:S04]  /*86bb0*/  STL.64 [R1+0x170], R40 ;  /* 0x0001702801007387 */ /* 0x000fe80000100a00 */
[----:B------:R-:W-:Y:S04]  /*86bc0*/  STL.64 [R1+0x178], R42 ;  /* 0x0001782a01007387 */ /* 0x000fe80000100a00 */
[----:B------:R4:W-:Y:S04]  /*86bd0*/  STL.64 [R1+0x160], R36 ;  /* 0x0001602401007387 */ /* 0x0009e80000100a00 */
[----:B------:R4:W-:Y:S04]  /*86be0*/  STL.64 [R1+0x168], R38 ;  /* 0x0001682601007387 */ /* 0x0009e80000100a00 */
[----:B------:R-:W4:Y:S04]  /*86bf0*/  LDL.LU R245, [R1+0x3134] ;  /* 0x0031340001f57983 */ /* 0x000f280000300800 */
[----:B------:R-:W4:Y:S04]  /*86c00*/  LDL.LU R246, [R1+0x3138] ;  /* 0x0031380001f67983 */ /* 0x000f280000300800 */
[----:B------:R-:W4:Y:S01]  /*86c10*/  LDL.LU R247, [R1+0x313c] ;  /* 0x00313c0001f77983 */ /* 0x000f220000300800 */
[----:B-1----:R-:W-:-:S02]  /*86c20*/  IMAD.MOV.U32 R158, RZ, RZ, R32 ;  /* 0x000000ffff9e7224 */ /* 0x002fc400078e0020 */
        /* <DEDUP_REMOVED lines=9> */
[----:B------:R-:W-:-:S15]  /*86cc0*/  HMMA.1688.F32.TF32 R24, R12, R144, R24 ;  /* 0x000000900c18723c */ /* 0x000fde0000081018 */
[----:B------:R-:W-:-:S03]  /*86cd0*/  NOP ;  /* 0x0000000000007918 */ /* 0x000fc60000000000 */
[----:B------:R-:W-:Y:S02]  /*86ce0*/  IMAD.MOV.U32 R150, RZ, RZ, R28 ;  /* 0x000000ffff967224 */ /* 0x000fe400078e001c */
[----:B------:R-:W-:Y:S01]  /*86cf0*/  IMAD.MOV.U32 R151, RZ, RZ, R29 ;  /* 0x000000ffff977224 */ /* 0x000fe200078e001d */
[----:B------:R-:W4:Y:S01]  /*86d00*/  LDL.LU R28, [R1+0x3110] ;  /* 0x00311000011c7983 */ /* 0x000f220000300800 */
[----:B------:R-:W-:Y:S02]  /*86d10*/  IMAD.MOV.U32 R154, RZ, RZ, R30 ;  /* 0x000000ffff9a7224 */ /* 0x000fe400078e001e */
[----:B------:R-:W-:Y:S01]  /*86d20*/  IMAD.MOV.U32 R155, RZ, RZ, R31 ;  /* 0x000000ffff9b7224 */ /* 0x000fe200078e001f */
[----:B------:R-:W4:Y:S04]  /*86d30*/  LDL.LU R29, [R1+0x3114] ;  /* 0x00311400011d7983 */ /* 0x000f280000300800 */
[----:B------:R-:W4:Y:S04]  /*86d40*/  LDL.LU R30, [R1+0x3118] ;  /* 0x00311800011e7983 */ /* 0x000f280000300800 */
[----:B------:R-:W4:Y:S01]  /*86d50*/  LDL.LU R31, [R1+0x311c] ;  /* 0x00311c00011f7983 */ /* 0x000f220000300800 */
[----:B--2---:R-:W-:-:S02]  /*86d60*/  IMAD.MOV.U32 R86, RZ, RZ, R24 ;  /* 0x000000ffff567224 */ /* 0x004fc400078e0018 */
[----:B---3--:R-:W-:Y:S02]  /*86d70*/  IMAD.MOV.U32 R87, RZ, RZ, R25 ;  /* 0x000000ffff577224 */ /* 0x008fe400078e0019 */
[----:B------:R-:W-:Y:S02]  /*86d80*/  IMAD.MOV.U32 R90, RZ, RZ, R26 ;  /* 0x000000ffff5a7224 */ /* 0x000fe400078e001a */
[----:B------:R-:W-:-:S05]  /*86d90*/  IMAD.MOV.U32 R91, RZ, RZ, R27 ;  /* 0x000000ffff5b7224 */ /* 0x000fca00078e001b */
[----:B------:R-:W-:Y:S04]  /*86da0*/  STL [R1+0x5b5c], R91 ;  /* 0x005b5c5b01007387 */ /* 0x000fe80000100800 */
[----:B------:R-:W-:Y:S04]  /*86db0*/  STL [R1+0x5b58], R90 ;  /* 0x005b585a01007387 */ /* 0x000fe80000100800 */
[----:B------:R1:W-:Y:S04]  /*86dc0*/  STL [R1+0x5b54], R87 ;  /* 0x005b545701007387 */ /* 0x0003e80000100800 */
[----:B------:R2:W-:Y:S01]  /*86dd0*/  STL [R1+0x5b50], R86 ;  /* 0x005b505601007387 */ /* 0x0005e20000100800 */
[----:B----4-:R-:W-:Y:S03]  /*86de0*/  HMMA.1688.F32.TF32 R24, R12, R140, R244 ;  /* 0x0000008c0c18723c */ /* 0x010fe600000810f4 */
        /* <DEDUP_REMOVED lines=8> */
[----:B------:R-:W-:Y:S03]  /*86e70*/  HMMA.1688.F32.TF32 R24, R12, R136, R248 ;  /* 0x000000880c18723c */ /* 0x000fe600000810f8 */
[----:B------:R-:W-:Y:S04]  /*86e80*/  STL [R1+0x5b6c], R99 ;  /* 0x005b6c6301007387 */ /* 0x000fe80000100800 */
[----:B------:R-:W-:Y:S04]  /*86e90*/  STL [R1+0x5b68], R98 ;  /* 0x005b686201007387 */ /* 0x000fe80000100800 */
[----:B------:R4:W-:Y:S04]  /*86ea0*/  STL [R1+0x5b64], R95 ;  /* 0x005b645f01007387 */ /* 0x0009e80000100800 */
[----:B------:R4:W-:Y:S09]  /*86eb0*/  STL [R1+0x5b60], R94 ;  /* 0x005b605e01007387 */ /* 0x0009f20000100800 */
[----:B------:R-:W-:-:S02]  /*86ec0*/  IMAD.MOV.U32 R110, RZ, RZ, R24 ;  /* 0x000000ffff6e7224 */ /* 0x000fc400078e0018 */
[----:B------:R-:W-:Y:S01]  /*86ed0*/  IMAD.MOV.U32 R111, RZ, RZ, R25 ;  /* 0x000000ffff6f7224 */ /* 0x000fe200078e0019 */
[----:B------:R-:W2:Y:S01]  /*86ee0*/  LDL.LU R24, [R1+0x30f0] ;  /* 0x0030f00001187983 */ /* 0x000ea20000300800 */
[----:B------:R-:W-:Y:S02]  /*86ef0*/  IMAD.MOV.U32 R114, RZ, RZ, R26 ;  /* 0x000000ffff727224 */ /* 0x000fe400078e001a */
[----:B------:R-:W-:Y:S01]  /*86f00*/  IMAD.MOV.U32 R115, RZ, RZ, R27 ;  /* 0x000000ffff737224 */ /* 0x000fe200078e001b */
[----:B------:R-:W2:Y:S04]  /*86f10*/  LDL.LU R25, [R1+0x30f4] ;  /* 0x0030f40001197983 */ /* 0x000ea80000300800 */
[----:B------:R-:W2:Y:S04]  /*86f20*/  LDL.LU R26, [R1+0x30f8] ;  /* 0x0030f800011a7983 */ /* 0x000ea80000300800 */
[----:B------:R-:W2:Y:S04]  /*86f30*/  LDL.LU R27, [R1+0x30fc] ;  /* 0x0030fc00011b7983 */ /* 0x000ea80000300800 */
[----:B------:R-:W4:Y:S04]  /*86f40*/  LDL.LU R248, [R1+0x30e0] ;  /* 0x0030e00001f87983 */ /* 0x000f280000300800 */
[----:B------:R-:W4:Y:S04]  /*86f50*/  LDL.LU R249, [R1+0x30e4] ;  /* 0x0030e40001f97983 */ /* 0x000f280000300800 */
[----:B------:R-:W4:Y:S04]  /*86f60*/  LDL.LU R250, [R1+0x30e8] ;  /* 0x0030e80001fa7983 */ /* 0x000f280000300800 */
[----:B------:R-:W4:Y:S01]  /*86f70*/  LDL.LU R251, [R1+0x30ec] ;  /* 0x0030ec0001fb7983 */ /* 0x000f220000300800 */
[----:B------:R-:W-:Y:S03]  /*86f80*/  HMMA.1688.F32.TF32 R28, R12, R132, R28 ;  /* 0x000000840c1c723c */ /* 0x000fe6000008101c */
[----:B------:R-:W-:Y:S04]  /*86f90*/  STL [R1+0x5b7c], R115 ;  /* 0x005b7c7301007387 */ /* 0x000fe80000100800 */
[----:B------:R-:W-:Y:S04]  /*86fa0*/  STL [R1+0x5b78], R114 ;  /* 0x005b787201007387 */ /* 0x000fe80000100800 */
[----:B------:R1:W-:Y:S04]  /*86fb0*/  STL [R1+0x5b74], R111 ;  /* 0x005b746f01007387 */ /* 0x0003e80000100800 */
[----:B------:R1:W-:Y:S09]  /*86fc0*/  STL [R1+0x5b70], R110 ;  /* 0x005b706e01007387 */ /* 0x0003f20000100800 */
[----:B------:R-:W-:-:S02]  /*86fd0*/  IMAD.MOV.U32 R123, RZ, RZ, R31 ;  /* 0x000000ffff7b7224 */ /* 0x000fc400078e001f */
[----:B------:R-:W-:Y:S01]  /*86fe0*/  IMAD.MOV.U32 R122, RZ, RZ, R30 ;  /* 0x000000ffff7a7224 */ /* 0x000fe200078e001e */
[----:B------:R-:W-:Y:S01]  /*86ff0*/  MOV R118, R28 ;  /* 0x0000001c00767202 */ /* 0x000fe20000000f00 */
[----:B------:R-:W-:Y:S01]  /*87000*/  IMAD.MOV.U32 R119, RZ, RZ, R29 ;  /* 0x000000ffff777224 */ /* 0x000fe200078e001d */
[----:B------:R-:W-:Y:S04]  /*87010*/  STL [R1+0x5b8c], R123 ;  /* 0x005b8c7b01007387 */ /* 0x000fe80000100800 */
[----:B------:R-:W-:Y:S04]  /*87020*/  STL [R1+0x5b88], R122 ;  /* 0x005b887a01007387 */ /* 0x000fe80000100800 */
[----:B------:R1:W-:Y:S04]  /*87030*/  STL [R1+0x5b84], R119 ;  /* 0x005b847701007387 */ /* 0x0003e80000100800 */
[----:B------:R1:W-:Y:S01]  /*87040*/  STL [R1+0x5b80], R118 ;  /* 0x005b807601007387 */ /* 0x0003e20000100800 */
[----:B------:R-:W-:-:S02]  /*87050*/  IMAD.MOV.U32 R55, RZ, RZ, R32 ;  /* 0x000000ffff377224 */ /* 0x000fc400078e0020 */
[----:B------:R-:W-:Y:S02]  /*87060*/  IMAD.MOV.U32 R163, RZ, RZ, R33 ;  /* 0x000000ffffa37224 */ /* 0x000fe400078e0021 */
[----:B------:R-:W-:Y:S02]  /*87070*/  IMAD.MOV.U32 R166, RZ, RZ, R34 ;  /* 0x000000ffffa67224 */ /* 0x000fe400078e0022 */
[----:B------:R-:W-:Y:S01]  /*87080*/  IMAD.MOV.U32 R167, RZ, RZ, R35 ;  /* 0x000000ffffa77224 */ /* 0x000fe200078e0023 */
        /* <DEDUP_REMOVED lines=8> */
[----:B------:R-:W-:Y:S01]  /*87110*/  IMAD.MOV.U32 R58, RZ, RZ, R28 ;  /* 0x000000ffff3a7224 */ /* 0x000fe200078e001c */
[----:B------:R-:W-:Y:S01]  /*87120*/  STL [R1+0x5b9c], R63 ;  /* 0x005b9c3f01007387 */ /* 0x000fe20000100800 */
[----:B--2---:R-:W-:Y:S03]  /*87130*/  HMMA.1688.F32.TF32 R24, R12, R124, R24 ;  /* 0x0000007c0c18723c */ /* 0x004fe60000081018 */
[----:B------:R-:W-:Y:S04]  /*87140*/  STL [R1+0x5b98], R62 ;  /* 0x005b983e01007387 */ /* 0x000fe80000100800 */
[----:B------:R-:W-:Y:S04]  /*87150*/  STL [R1+0x5b94], R59 ;  /* 0x005b943b01007387 */ /* 0x000fe80000100800 */
[----:B------:R-:W-:-:S13]  /*87160*/  STL [R1+0x5b90], R58 ;  /* 0x005b903a01007387 */ /* 0x000fda0000100800 */
[----:B------:R-:W-:Y:S02]  /*87170*/  IMAD.MOV.U32 R107, RZ, RZ, R27 ;  /* 0x000000ffff6b7224 */ /* 0x000fe400078e001b */
[----:B------:R-:W-:Y:S02]  /*87180*/  IMAD.MOV.U32 R106, RZ, RZ, R26 ;  /* 0x000000ffff6a7224 */ /* 0x000fe400078e001a */
[----:B------:R-:W-:Y:S02]  /*87190*/  IMAD.MOV.U32 R103, RZ, RZ, R25 ;  /* 0x000000ffff677224 */ /* 0x000fe400078e0019 */
[----:B------:R-:W-:Y:S01]  /*871a0*/  IMAD.MOV.U32 R102, RZ, RZ, R24 ;  /* 0x000000ffff667224 */ /* 0x000fe200078e0018 */
[----:B------:R-:W-:Y:S01]  /*871b0*/  STL [R1+0x5bac], R107 ;  /* 0x005bac6b01007387 */ /* 0x000fe20000100800 */
[----:B----4-:R-:W-:Y:S03]  /*871c0*/  HMMA.1688.F32.TF32 R24, R12, R60, R248 ;  /* 0x0000003c0c18723c */ /* 0x010fe600000810f8 */
[----:B------:R-:W-:Y:S04]  /*871d0*/  STL [R1+0x5ba8], R106 ;  /* 0x005ba86a01007387 */ /* 0x000fe80000100800 */
[----:B------:R2:W-:Y:S04]  /*871e0*/  STL [R1+0x5ba4], R103 ;  /* 0x005ba46701007387 */ /* 0x0005e80000100800 */
[----:B------:R4:W-:Y:S04]  /*871f0*/  STL [R1+0x5ba0], R102 ;  /* 0x005ba06601007387 */ /* 0x0009e80000100800 */
        /* <DEDUP_REMOVED lines=24> */
[----:B---3--:R-:W-:-:S15]  /*87380*/  HMMA.1688.F32.TF32 R24, R12, R56, R244 ;  /* 0x000000380c18723c */ /* 0x008fde00000810f4 */
[----:B------:R-:W-:-:S09]  /*87390*/  NOP ;  /* 0x0000000000007918 */ /* 0x000fd20000000000 */
[----:B------:R-:W-:Y:S02]  /*873a0*/  IMAD.MOV.U32 R78, RZ, RZ, R24 ;  /* 0x000000ffff4e7224 */ /* 0x000fe400078e0018 */
[----:B------:R-:W-:Y:S01]  /*873b0*/  IMAD.MOV.U32 R79, RZ, RZ, R25 ;  /* 0x000000ffff4f7224 */ /* 0x000fe200078e0019 */
[----:B------:R-:W3:Y:S01]  /*873c0*/  LDL.LU R24, [R1+0x3080] ;  /* 0x0030800001187983 */ /* 0x000ee20000300800 */
[----:B------:R-:W-:Y:S02]  /*873d0*/  IMAD.MOV.U32 R82, RZ, RZ, R26 ;  /* 0x000000ffff527224 */ /* 0x000fe400078e001a */
[----:B------:R-:W-:Y:S01]  /*873e0*/  IMAD.MOV.U32 R83, RZ, RZ, R27 ;  /* 0x000000ffff537224 */ /* 0x000fe200078e001b */
[----:B------:R-:W3:Y:S04]  /*873f0*/  LDL.LU R25, [R1+0x3084] ;  /* 0x0030840001197983 */ /* 0x000ee80000300800 */
[----:B------:R-:W3:Y:S04]  /*87400*/  LDL.LU R26, [R1+0x3088] ;  /* 0x00308800011a7983 */ /* 0x000ee80000300800 */
[----:B------:R-:W3:Y:S04]  /*87410*/  LDL.LU R27, [R1+0x308c] ;  /* 0x00308c00011b7983 */ /* 0x000ee80000300800 */
[----:B------:R-:W3:Y:S04]  /*87420*/  LDL.LU R244, [R1+0x3070] ;  /* 0x0030700001f47983 */ /* 0x000ee80000300800 */
[----:B------:R-:W3:Y:S04]  /*87430*/  LDL.LU R245, [R1+0x3074] ;  /* 0x0030740001f57983 */ /* 0x000ee80000300800 */
[----:B------:R-:W3:Y:S04]  /*87440*/  LDL.LU R246, [R1+0x3078] ;  /* 0x0030780001f67983 */ /* 0x000ee80000300800 */
[----:B------:R-:W3:Y:S04]  /*87450*/  LDL.LU R247, [R1+0x307c] ;  /* 0x00307c0001f77983 */ /* 0x000ee80000300800 */
[----:B------:R3:W-:Y:S04]  /*87460*/  STL [R1+0x5bc4], R79 ;  /* 0x005bc44f01007387 */ /* 0x0007e80000100800 */
[----:B------:R3:W-:Y:S01]  /*87470*/  STL [R1+0x5bc0], R78 ;  /* 0x005bc04e01007387 */ /* 0x0007e20000100800 */
[----:B--2---:R-:W-:Y:S03]  /*87480*/  HMMA.1688.F32.TF32 R40, R12, R120, R248 ;  /* 0x000000780c28723c */ /* 0x004fe600000810f8 */
[----:B------:R-:W2:Y:S04]  /*87490*/  LDL.LU R248, [R1+0x3060] ;  /* 0x0030600001f87983 */ /* 0x000ea80000300800 */
[----:B------:R-:W2:Y:S04]  /*874a0*/  LDL.LU R249, [R1+0x3064] ;  /* 0x0030640001f97983 */ /* 0x000ea80000300800 */
[----:B------:R-:W2:Y:S04]  /*874b0*/  LDL.LU R250, [R1+0x3068] ;  /* 0x0030680001fa7983 */ /* 0x000ea80000300800 */
[----:B------:R-:W2:Y:S09]  /*874c0*/  LDL.LU R251, [R1+0x306c] ;  /* 0x00306c0001fb7983 */ /* 0x000eb20000300800 */
[----:B------:R-:W-:-:S02]  /*874d0*/  IMAD.MOV.U32 R70, RZ, RZ, R40 ;  /* 0x000000ffff467224 */ /* 0x000fc400078e0028 */
[----:B------:R-:W-:Y:S01]  /*874e0*/  IMAD.MOV.U32 R71, RZ, RZ, R41 ;  /* 0x000000ffff477224 */ /* 0x000fe200078e0029 */
[----:B------:R-:W2:Y:S01]  /*874f0*/  LDL.LU R40, [R1+0x3050] ;  /* 0x0030500001287983 */ /* 0x000ea20000300800 */
[----:B----4-:R-:W-:Y:S01]  /*87500*/  HMMA.1688.F32.TF32 R32, R12, R112, R32 ;  /* 0x000000700c20723c */ /* 0x010fe20000081020 */
[----:B------:R-:W-:Y:S02]  /*87510*/  IMAD.MOV.U32 R74, RZ, RZ, R42 ;  /* 0x000000ffff4a7224 */ /* 0x000fe400078e002a */
[----:B------:R-:W4:Y:S01]  /*87520*/  LDL.LU R41, [R1+0x3054] ;  /* 0x0030540001297983 */ /* 0x000f220000300800 */
[----:B------:R-:W-:-:S03]  /*87530*/  IMAD.MOV.U32 R75, RZ, RZ, R43 ;  /* 0x000000ffff4b7224 */ /* 0x000fc600078e002b */
[----:B------:R-:W4:Y:S04]  /*87540*/  LDL.LU R42, [R1+0x3058] ;  /* 0x00305800012a7983 */ /* 0x000f280000300800 */
[----:B------:R-:W4:-:S13]  /*87550*/  LDL.LU R43, [R1+0x305c] ;  /* 0x00305c00012b7983 */ /* 0x000f1a0000300800 */
[----:B------:R-:W-:Y:S02]  /*87560*/  IMAD.MOV.U32 R134, RZ, RZ, R32 ;  /* 0x000000ffff867224 */ /* 0x000fe400078e0020 */
[----:B------:R-:W-:Y:S01]  /*87570*/  IMAD.MOV.U32 R146, RZ, RZ, R33 ;  /* 0x000000ffff927224 */ /* 0x000fe200078e0021 */
[----:B------:R-:W4:Y:S01]  /*87580*/  LDL.LU R32, [R1+0x3040] ;  /* 0x0030400001207983 */ /* 0x000f220000300800 */
[----:B------:R-:W-:Y:S01]  /*87590*/  IMAD.MOV.U32 R147, RZ, RZ, R34 ;  /* 0x000000ffff937224 */ /* 0x000fe200078e0022 */
[----:B------:R-:W-:Y:S02]  /*875a0*/  MOV R135, R35 ;  /* 0x0000002300877202 */ /* 0x000fe40000000f00 */
[----:B------:R-:W4:Y:S04]  /*875b0*/  LDL.LU R33, [R1+0x3044] ;  /* 0x0030440001217983 */ /* 0x000f280000300800 */
[----:B------:R-:W4:Y:S04]  /*875c0*/  LDL.LU R34, [R1+0x3048] ;  /* 0x0030480001227983 */ /* 0x000f280000300800 */
[----:B------:R-:W4:Y:S01]  /*875d0*/  LDL.LU R35, [R1+0x304c] ;  /* 0x00304c0001237983 */ /* 0x000f220000300800 */
[C---:B------:R-:W-:Y:S06]  /*875e0*/  HMMA.1688.F32.TF32 R36, R12.reuse, R116, R36 ;  /* 0x000000740c24723c */ /* 0x040fec0000081024 */
[----:B------:R-:W-:-:S15]  /*875f0*/  HMMA.1688.F32.TF32 R28, R12, R108, R28 ;  /* 0x0000006c0c1c723c */ /* 0x000fde000008101c */
[----:B------:R-:W-:-:S03]  /*87600*/  NOP ;  /* 0x0000000000007918 */ /* 0x000fc60000000000 */
[----:B-1----:R-:W-:Y:S02]  /*87610*/  IMAD.MOV.U32 R87, RZ, RZ, R36 ;  /* 0x000000ffff577224 */ /* 0x002fe400078e0024 */
[----:B------:R-:W-:Y:S01]  /*87620*/  IMAD.MOV.U32 R86, RZ, RZ, R37 ;  /* 0x000000ffff567224 */ /* 0x000fe200078e0025 */
[----:B------:R-:W4:Y:S01]  /*87630*/  LDL.LU R36, [R1+0x3030] ;  /* 0x0030300001247983 */ /* 0x000f220000300800 */
[----:B------:R-:W-:Y:S02]  /*87640*/  IMAD.MOV.U32 R66, RZ, RZ, R38 ;  /* 0x000000ffff427224 */ /* 0x000fe400078e0026 */
[----:B------:R-:W-:Y:S01]  /*87650*/  IMAD.MOV.U32 R67, RZ, RZ, R39 ;  /* 0x000000ffff437224 */ /* 0x000fe200078e0027 */
[----:B------:R-:W4:Y:S04]  /*87660*/  LDL.LU R37, [R1+0x3034] ;  /* 0x0030340001257983 */ /* 0x000f280000300800 */
[----:B------:R-:W4:Y:S04]  /*87670*/  LDL.LU R38, [R1+0x3038] ;  /* 0x0030380001267983 */ /* 0x000f280000300800 */
[----:B------:R-:W4:Y:S01]  /*87680*/  LDL.LU R39, [R1+0x303c] ;  /* 0x00303c0001277983 */ /* 0x000f220000300800 */
[----:B------:R-:W-:-:S02]  /*87690*/  IMAD.MOV.U32 R95, RZ, RZ, R28 ;  /* 0x000000ffff5f7224 */ /* 0x000fc400078e001c */
[----:B------:R-:W-:Y:S02]  /*876a0*/  IMAD.MOV.U32 R94, RZ, RZ, R29 ;  /* 0x000000ffff5e7224 */ /* 0x000fe400078e001d */
[----:B------:R-:W-:Y:S02]  /*876b0*/  IMAD.MOV.U32 R91, RZ, RZ, R30 ;  /* 0x000000ffff5b7224 */ /* 0x000fe400078e001e */
[----:B------:R-:W-:Y:S01]  /*876c0*/  IMAD.MOV.U32 R90, RZ, RZ, R31 ;  /* 0x000000ffff5a7224 */ /* 0x000fe200078e001f */
        /* <DEDUP_REMOVED lines=46> */
[----:B------:R-:W-:Y:S01]  /*879b0*/  IMAD.MOV.U32 R58, RZ, RZ, R41 ;  /* 0x000000ffff3a7224 */ /* 0x000fe200078e0029 */
[----:B------:R-:W4:Y:S04]  /*879c0*/  LDL.LU R40, [R1+0x2c40] ;  /* 0x002c400001287983 */ /* 0x000f280000300800 */
[----:B------:R-:W4:Y:S01]  /*879d0*/  LDL.LU R41, [R1+0x2c44] ;  /* 0x002c440001297983 */ /* 0x000f220000300800 */
[----:B------:R-:W-:Y:S02]  /*879e0*/  IMAD.MOV.U32 R123, RZ, RZ, R42 ;  /* 0x000000ffff7b7224 */ /* 0x000fe400078e002a */
[----:B------:R-:W-:Y:S02]  /*879f0*/  IMAD.MOV.U32 R122, RZ, RZ, R43 ;  /* 0x000000ffff7a7224 */ /* 0x000fe400078e002b */
[----:B------:R-:W-:-:S02]  /*87a00*/  IMAD.MOV.U32 R42, RZ, RZ, R5 ;  /* 0x000000ffff2a7224 */ /* 0x000fc400078e0005 */
[----:B------:R-:W-:Y:S01]  /*87a10*/  IMAD.MOV.U32 R43, RZ, RZ, R4 ;  /* 0x000000ffff2b7224 */ /* 0x000fe200078e0004 */
[----:B------:R-:W-:-:S15]  /*87a20*/  HMMA.1688.F32.TF32 R36, R12, R84, R36 ;  /* 0x000000540c24723c */ /* 0x000fde0000081024 */
[----:B------:R-:W-:-:S09]  /*87a30*/  NOP ;  /* 0x0000000000007918 */ /* 0x000fd20000000000 */
[----:B------:R-:W-:Y:S02]  /*87a40*/  IMAD.MOV.U32 R127, RZ, RZ, R36 ;  /* 0x000000ffff7f7224 */ /* 0x000fe400078e0024 */
[----:B------:R-:W-:Y:S02]  /*87a50*/  IMAD.MOV.U32 R126, RZ, RZ, R37 ;  /* 0x000000ffff7e7224 */ /* 0x000fe400078e0025 */
[----:B------:R-:W-:Y:S02]  /*87a60*/  IMAD.MOV.U32 R107, RZ, RZ, R38 ;  /* 0x000000ffff6b7224 */ /* 0x000fe400078e0026 */
[----:B------:R-:W-:Y:S01]  /*87a70*/  IMAD.MOV.U32 R106, RZ, RZ, R39 ;  /* 0x000000ffff6a7224 */ /* 0x000fe200078e0027 */
[C---:B---3--:R-:W-:Y:S06]  /*87a80*/  HMMA.1688.F32.TF32 R4, R12.reuse, R80, R28 ;  /* 0x000000500c04723c */ /* 0x048fec000008101c */
[C---:B--2---:R-:W-:Y:S06]  /*87a90*/  HMMA.1688.F32.TF32 R248, R12.reuse, R76, R248 ;  /* 0x0000004c0cf8723c */ /* 0x044fec00000810f8 */
[----:B------:R-:W-:-:S12]  /*87aa0*/  HMMA.1688.F32.TF32 R244, R12, R72, R244 ;  /* 0x000000480cf4723c */ /* 0x000fd800000810f4 */
[----:B------:R-:W-:Y:S01]  /*87ab0*/  MOV R79, R4 ;  /* 0x00000004004f7202 */ /* 0x000fe20000000f00 */
[----:B------:R-:W-:Y:S02]  /*87ac0*/  IMAD.MOV.U32 R78, RZ, RZ, R5 ;  /* 0x000000ffff4e7224 */ /* 0x000fe400078e0005 */
[----:B------:R-:W-:Y:S02]  /*87ad0*/  IMAD.MOV.U32 R131, RZ, RZ, R6 ;  /* 0x000000ffff837224 */ /* 0x000fe400078e0006 */
[----:B------:R-:W-:Y:S02]  /*87ae0*/  IMAD.MOV.U32 R130, RZ, RZ, R7 ;  /* 0x000000ffff827224 */ /* 0x000fe400078e0007 */
[----:B------:R-:W-:Y:S01]  /*87af0*/  HMMA.1688.F32.TF32 R4, R12, R68, R24 ;  /* 0x000000440c04723c */ /* 0x000fe20000081018 */
[----:B------:R-:W-:Y:S04]  /*87b00*/  STL.64 [R1+0x5980], R250 ;  /* 0x005980fa01007387 */ /* 0x000fe80000100a00 */
[----:B------:R-:W-:Y:S04]  /*87b10*/  STL.64 [R1+0x5978], R248 ;  /* 0x005978f801007387 */ /* 0x000fe80000100a00 */
[----:B------:R-:W-:Y:S04]  /*87b20*/  STL.64 [R1+0x5990], R246 ;  /* 0x005990f601007387 */ /* 0x000fe80000100a00 */
[----:B------:R-:W-:Y:S04]  /*87b30*/  STL.64 [R1+0x5988], R244 ;  /* 0x005988f401007387 */ /* 0x000fe80000100a00 */
[----:B------:R-:W2:Y:S04]  /*87b40*/  LDL.LU R24, [R1+0x2c30] ;  /* 0x002c300001187983 */ /* 0x000ea80000300800 */
[----:B------:R-:W2:Y:S04]  /*87b50*/  LDL.LU R25, [R1+0x2c34] ;  /* 0x002c340001197983 */ /* 0x000ea80000300800 */
[----:B------:R-:W2:Y:S04]  /*87b60*/  LDL.LU R26, [R1+0x2c38] ;  /* 0x002c3800011a7983 */ /* 0x000ea80000300800 */
[----:B------:R-:W2:Y:S01]  /*87b70*/  LDL.LU R27, [R1+0x2c3c] ;  /* 0x002c3c00011b7983 */ /* 0x000ea20000300800 */
[----:B------:R-:W-:-:S03]  /*87b80*/  IMAD.MOV.U32 R30, RZ, RZ, R9 ;  /* 0x000000ffff1e7224 */ /* 0x000fc600078e0009 */
[----:B------:R-:W3:Y:S01]  /*87b90*/  LDL.LU R28, [R1+0x2c20] ;  /* 0x002c2000011c7983 */ /* 0x000ee20000300800 */
[----:B------:R-:W-:-:S03]  /*87ba0*/  IMAD.MOV.U32 R31, RZ, RZ, R8 ;  /* 0x000000ffff1f7224 */ /* 0x000fc600078e0008 */
[----:B------:R-:W3:Y:S01]  /*87bb0*/  LDL.LU R29, [R1+0x2c24] ;  /* 0x002c2400011d7983 */ /* 0x000ee20000300800 */
[----:B----4-:R-:W-:Y:S03]  /*87bc0*/  HMMA.1688.F32.TF32 R8, R12, R64, R32 ;  /* 0x000000400c08723c */ /* 0x010fe60000081020 */
[----:B------:R-:W-:Y:S04]  /*87bd0*/  STL.64 [R1+0x59a0], R6 ;  /* 0x0059a00601007387 */ /* 0x000fe80000100a00 */
[----:B------:R-:W-:Y:S04]  /*87be0*/  STL.64 [R1+0x5998], R4 ;  /* 0x0059980401007387 */ /* 0x000fe80000100a00 */
[----:B------:R-:W4:Y:S04]  /*87bf0*/  LDL.LU R32, [R1+0x2c10] ;  /* 0x002c100001207983 */ /* 0x000f280000300800 */
[----:B------:R-:W4:Y:S04]  /*87c00*/  LDL.LU R33, [R1+0x2c14] ;  /* 0x002c140001217983 */ /* 0x000f280000300800 */
[----:B------:R-:W4:Y:S04]  /*87c10*/  LDL.LU R34, [R1+0x2c18] ;  /* 0x002c180001227983 */ /* 0x000f280000300800 */
[----:B------:R-:W4:Y:S04]  /*87c20*/  LDL.LU R35, [R1+0x2c1c] ;  /* 0x002c1c0001237983 */ /* 0x000f280000300800 */
[----:B------:R-:W4:Y:S04]  /*87c30*/  LDL.LU R36, [R1+0x2c00] ;  /* 0x002c000001247983 */ /* 0x000f280000300800 */
[----:B------:R-:W4:Y:S01]  /*87c40*/  LDL.LU R37, [R1+0x2c04] ;  /* 0x002c040001257983 */ /* 0x000f220000300800 */
[C---:B------:R-:W-:Y:S03]  /*87c50*/  HMMA.1688.F32.TF32 R12, R236.reuse, R16, R40 ;  /* 0x00000010ec0c723c */ /* 0x040fe60000081028 */
[----:B------:R-:W4:Y:S04]  /*87c60*/  LDL.LU R38, [R1+0x2c08] ;  /* 0x002c080001267983 */ /* 0x000f280000300800 */
[----:B------:R-:W4:Y:S04]  /*87c70*/  LDL.LU R39, [R1+0x2c0c] ;  /* 0x002c0c0001277983 */ /* 0x000f280000300800 */
[----:B------:R-:W-:Y:S04]  /*87c80*/  STL.64 [R1+0x59b0], R10 ;  /* 0x0059b00a01007387 */ /* 0x000fe80000100a00 */
[----:B------:R-:W-:Y:S04]  /*87c90*/  STL.64 [R1+0x59a8], R8 ;  /* 0x0059a80801007387 */ /* 0x000fe80000100a00 */
        /* <DEDUP_REMOVED lines=11> */
[----:B------:R1:W-:Y:S01]  /*87d50*/  STL.64 [R1+0x59b8], R12 ;  /* 0x0059b80c01007387 */ /* 0x0003e20000100a00 */
[C---:B--2---:R-:W-:Y:S06]  /*87d60*/  HMMA.1688.F32.TF32 R24, R236.reuse, R48, R24 ;  /* 0x00000030ec18723c */ /* 0x044fec0000081018 */
[----:B---3--:R-:W-:-:S15]  /*87d70*/  HMMA.1688.F32.TF32 R28, R236, R20, R28 ;  /* 0x00000014ec1c723c */ /* 0x008fde000008101c */
[----:B------:R-:W-:-:S02]  /*87d80*/  NOP ;  /* 0x0000000000007918 */ /* 0x000fc40000000000 */
[----:B------:R-:W-:Y:S01]  /*87d90*/  STL.64 [R1+0x59d0], R26 ;  /* 0x0059d01a01007387 */ /* 0x000fe20000100a00 */
[C---:B----4-:R-:W-:Y:S03]  /*87da0*/  HMMA.1688.F32.TF32 R32, R236.reuse, R52, R32 ;  /* 0x00000034ec20723c */ /* 0x050fe60000081020 */
[----:B------:R2:W-:Y:S04]  /*87db0*/  STL.64 [R1+0x59c8], R24 ;  /* 0x0059c81801007387 */ /* 0x0005e80000100a00 */
[----:B------:R-:W3:Y:S04]  /*87dc0*/  LDL.LU R174, [R1+0x2bc8] ;  /* 0x002bc80001ae7983 */ /* 0x000ee80000300800 */
[----:B------:R-:W3:Y:S04]  /*87dd0*/  LDL.LU R175, [R1+0x2bcc] ;  /* 0x002bcc0001af7983 */ /* 0x000ee80000300800 */
[----:B------:R-:W-:Y:S04]  /*87de0*/  STL.64 [R1+0x59e0], R30 ;  /* 0x0059e01e01007387 */ /* 0x000fe80000100a00 */
[----:B------:R-:W-:Y:S04]  /*87df0*/  STL.64 [R1+0x59d8], R28 ;  /* 0x0059d81c01007387 */ /* 0x000fe80000100a00 */
[----:B------:R-:W-:Y:S04]  /*87e00*/  STL.64 [R1+0x59f0], R34 ;  /* 0x0059f02201007387 */ /* 0x000fe80000100a00 */
[----:B------:R-:W-:Y:S04]  /*87e10*/  STL.64 [R1+0x59e8], R32 ;  /* 0x0059e82001007387 */ /* 0x000fe80000100a00 */
[----:B------:R-:W4:Y:S04]  /*87e20*/  LDL.LU R178, [R1+0x2bb8] ;  /* 0x002bb80001b27983 */ /* 0x000f280000300800 */
[----:B------:R-:W4:Y:S01]  /*87e30*/  LDL.LU R179, [R1+0x2bbc] ;  /* 0x002bbc0001b37983 */ /* 0x000f220000300800 */
[C---:B------:R-:W-:Y:S06]  /*87e40*/  HMMA.1688.F32.TF32 R36, R236.reuse, R164, R36 ;  /* 0x000000a4ec24723c */ /* 0x040fec0000081024 */
[C---:B------:R-:W-:Y:S06]  /*87e50*/  HMMA.1688.F32.TF32 R40, R236.reuse, R160, R40 ;  /* 0x000000a0ec28723c */ /* 0x040fec0000081028 */
[C---:B------:R-:W-:Y:S06]  /*87e60*/  HMMA.1688.F32.TF32 R44, R236.reuse, R156, R44 ;  /* 0x0000009cec2c723c */ /* 0x040fec000008102c */
[C---:B------:R-:W-:Y:S05]  /*87e70*/  HMMA.1688.F32.TF32 R168, R236.reuse, R152, R168 ;  /* 0x00000098eca8723c */ /* 0x040fea00000810a8 */
[----:B------:R-:W-:Y:S04]  /*87e80*/  STL.64 [R1+0x5a00], R38 ;  /* 0x005a002601007387 */ /* 0x000fe80000100a00 */
[----:B------:R-:W-:Y:S04]  /*87e90*/  STL.64 [R1+0x59f8], R36 ;  /* 0x0059f82401007387 */ /* 0x000fe80000100a00 */
[----:B------:R-:W-:Y:S04]  /*87ea0*/  STL [R1+0x5928], R40 ;  /* 0x0059282801007387 */ /* 0x000fe80000100800 */
[----:B------:R2:W-:Y:S04]  /*87eb0*/  STL [R1+0x5924], R41 ;  /* 0x0059242901007387 */ /* 0x0005e80000100800 */
[----:B------:R2:W-:Y:S04]  /*87ec0*/  STL [R1+0x5920], R42 ;  /* 0x0059202a01007387 */ /* 0x0005e80000100800 */
[----:B------:R2:W-:Y:S04]  /*87ed0*/  STL [R1+0x591c], R43 ;  /* 0x00591c2b01007387 */ /* 0x0005e80000100800 */
[----:B------:R-:W-:Y:S04]  /*87ee0*/  STL [R1+0x5938], R44 ;  /* 0x0059382c01007387 */ /* 0x000fe80000100800 */
[----:B------:R-:W-:Y:S04]  /*87ef0*/  STL [R1+0x5934], R45 ;  /* 0x0059342d01007387 */ /* 0x000fe80000100800 */
[----:B------:R-:W-:Y:S04]  /*87f00*/  STL [R1+0x5930], R46 ;  /* 0x0059302e01007387 */ /* 0x000fe80000100800 */
[----:B------:R-:W-:Y:S04]  /*87f10*/  STL [R1+0x592c], R47 ;  /* 0x00592c2f01007387 */ /* 0x000fe80000100800 */
[----:B------:R-:W2:Y:S04]  /*87f20*/  LDL.LU R226, [R1+0x2fe8] ;  /* 0x002fe80001e27983 */ /* 0x000ea80000300800 */
[----:B------:R-:W2:Y:S04]  /*87f30*/  LDL.LU R227, [R1+0x2fec] ;  /* 0x002fec0001e37983 */ /* 0x000ea80000300800 */
[----:B------:R-:W-:Y:S04]  /*87f40*/  STL [R1+0x5944], R168 ;  /* 0x005944a801007387 */ /* 0x000fe80000100800 */
[----:B------:R-:W-:Y:S04]  /*87f50*/  STL [R1+0x5940], R169 ;  /* 0x005940a901007387 */ /* 0x000fe80000100800 */
[----:B------:R-:W-:Y:S04]  /*87f60*/  STL [R1+0x593c], R170 ;  /* 0x00593caa01007387 */ /* 0x000fe80000100800 */
[----:B------:R1:W-:Y:S04]  /*87f70*/  STL [R1+0x5918], R171 ;  /* 0x005918ab01007387 */ /* 0x0003e80000100800 */
[----:B------:R-:W2:Y:S04]  /*87f80*/  LDL.LU R230, [R1+0x2fd8] ;  /* 0x002fd80001e67983 */ /* 0x000ea80000300800 */
[----:B------:R-:W2:Y:S01]  /*87f90*/  LDL.LU R231, [R1+0x2fdc] ;  /* 0x002fdc0001e77983 */ /* 0x000ea20000300800 */
[C---:B---3--:R-:W-:Y:S06]  /*87fa0*/  HMMA.1688.F32.TF32 R172, R236.reuse, R148, R172 ;  /* 0x00000094ecac723c */ /* 0x048fec00000810ac */
[----:B----4-:R-:W-:-:S15]  /*87fb0*/  HMMA.1688.F32.TF32 R176, R236, R144, R176 ;  /* 0x00000090ecb0723c */ /* 0x010fde00000810b0 */
[----:B------:R-:W-:-:S02]  /*87fc0*/  NOP ;  /* 0x0000000000007918 */ /* 0x000fc40000000000 */
[----:B------:R-:W-:Y:S04]  /*87fd0*/  STL [R1+0x5950], R172 ;  /* 0x005950ac01007387 */ /* 0x000fe80000100800 */
[----:B------:R-:W-:Y:S04]  /*87fe0*/  STL [R1+0x594c], R173 ;  /* 0x00594cad01007387 */ /* 0x000fe80000100800 */
[----:B------:R-:W-:Y:S04]  /*87ff0*/  STL [R1+0x5948], R174 ;  /* 0x005948ae01007387 */ /* 0x000fe80000100800 */
[----:B------:R-:W-:Y:S04]  /*88000*/  STL [R1+0x5914], R175 ;  /* 0x005914af01007387 */ /* 0x000fe80000100800 */
[----:B------:R-:W3:Y:S04]  /*88010*/  LDL.LU R186, [R1+0x2fb8] ;  /* 0x002fb80001ba7983 */ /* 0x000ee80000300800 */
[----:B------:R-:W3:Y:S04]  /*88020*/  LDL.LU R187, [R1+0x2fbc] ;  /* 0x002fbc0001bb7983 */ /* 0x000ee80000300800 */
[----:B------:R-:W4:Y:S04]  /*88030*/  LDL.LU R182, [R1+0x2fc8] ;  /* 0x002fc80001b67983 */ /* 0x000f280000300800 */
[----:B------:R-:W4:Y:S04]  /*88040*/  LDL.LU R183, [R1+0x2fcc] ;  /* 0x002fcc0001b77983 */ /* 0x000f280000300800 */
[----:B------:R1:W-:Y:S04]  /*88050*/  STL [R1+0x5954], R176 ;  /* 0x005954b001007387 */ /* 0x0003e80000100800 */
[----:B------:R-:W-:Y:S04]  /*88060*/  STL [R1+0x5910], R177 ;  /* 0x005910b101007387 */ /* 0x000fe80000100800 */
[----:B------:R-:W-:Y:S04]  /*88070*/  STL [R1+0x590c], R178 ;  /* 0x00590cb201007387 */ /* 0x000fe80000100800 */
[----:B------:R-:W-:Y:S04]  /*88080*/  STL [R1+0x5908], R179 ;  /* 0x005908b301007387 */ /* 0x000fe80000100800 */
[----:B------:R-:W4:Y:S04]  /*88090*/  LDL.LU R190, [R1+0x2fa8] ;  /* 0x002fa80001be7983 */ /* 0x000f280000300800 */
[----:B------:R-:W4:Y:S04]  /*880a0*/  LDL.LU R191, [R1+0x2fac] ;  /* 0x002fac0001bf7983 */ /* 0x000f280000300800 */
[----:B------:R-:W4:Y:S04]  /*880b0*/  LDL.LU R194, [R1+0x2f98] ;  /* 0x002f980001c27983 */ /* 0x000f280000300800 */
[----:B------:R-:W4:Y:S01]  /*880c0*/  LDL.LU R195, [R1+0x2f9c] ;  /* 0x002f9c0001c37983 */ /* 0x000f220000300800 */
[C---:B--2---:R-:W-:Y:S06]  /*880d0*/  HMMA.1688.F32.TF32 R224, R236.reuse, R140, R224 ;  /* 0x0000008cece0723c */ /* 0x044fec00000810e0 */
[----:B------:R-:W-:-:S15]  /*880e0*/  HMMA.1688.F32.TF32 R228, R236, R136, R228 ;  /* 0x00000088ece4723c */ /* 0x000fde00000810e4 */
[----:B------:R-:W-:-:S02]  /*880f0*/  NOP ;  /* 0x0000000000007918 */ /* 0x000fc40000000000 */
[----:B------:R2:W-:Y:S04]  /*88100*/  STL [R1+0x5964], R224 ;  /* 0x005964e001007387 */ /* 0x0005e80000100800 */
[----:B------:R2:W-:Y:S04]  /*88110*/  STL [R1+0x5960], R225 ;  /* 0x005960e101007387 */ /* 0x0005e80000100800 */
[----:B------:R2:W-:Y:S04]  /*88120*/  STL [R1+0x595c], R226 ;  /* 0x00595ce201007387 */ /* 0x0005e80000100800 */
[----:B------:R2:W-:Y:S04]  /*88130*/  STL [R1+0x5958], R227 ;  /* 0x005958e301007387 */ /* 0x0005e80000100800 */
[----:B------:R-:W2:Y:S04]  /*88140*/  LDL.LU R198, [R1+0x2f88] ;  /* 0x002f880001c67983 */ /* 0x000ea80000300800 */
[----:B------:R-:W2:Y:S04]  /*88150*/  LDL.LU R199, [R1+0x2f8c] ;  /* 0x002f8c0001c77983 */ /* 0x000ea80000300800 */
[----:B------:R1:W-:Y:S04]  /*88160*/  STL [R1+0x5974], R228 ;  /* 0x005974e401007387 */ /* 0x0003e80000100800 */
[----:B------:R1:W-:Y:S04]  /*88170*/  STL [R1+0x5970], R229 ;  /* 0x005970e501007387 */ /* 0x0003e80000100800 */
[----:B------:R1:W-:Y:S04]  /*88180*/  STL [R1+0x596c], R230 ;  /* 0x00596ce601007387 */ /* 0x0003e80000100800 */
[----:B------:R1:W-:Y:S04]  /*88190*/  STL [R1+0x5968], R231 ;  /* 0x005968e701007387 */ /* 0x0003e80000100800 */
[----:B------:R-:W2:Y:S04]  /*881a0*/  LDL.LU R202, [R1+0x2f78] ;  /* 0x002f780001ca7983 */ /* 0x000ea80000300800 */
[----:B------:R-:W2:Y:S01]  /*881b0*/  LDL.LU R203, [R1+0x2f7c] ;  /* 0x002f7c0001cb7983 */ /* 0x000ea20000300800 */
[C---:B---3--:R-:W-:Y:S06]  /*881c0*/  HMMA.1688.F32.TF32 R184, R236.reuse, R128, R184 ;  /* 0x00000080ecb8723c */ /* 0x048fec00000810b8 */
[C---:B----4-:R-:W-:Y:S06]  /*881d0*/  HMMA.1688.F32.TF32 R180, R236.reuse, R132, R180 ;  /* 0x00000084ecb4723c */ /* 0x050fec00000810b4 */
[----:B------:R-:W-:-:S15]  /*881e0*/  HMMA.1688.F32.TF32 R188, R236, R124, R188 ;  /* 0x0000007cecbc723c */ /* 0x000fde00000810bc */
[----:B------:R-:W-:-:S02]  /*881f0*/  NOP ;  /* 0x0000000000007918 */ /* 0x000fc40000000000 */
[----:B------:R-:W-:Y:S04]  /*88200*/  STL.64 [R1+0x5a10], R182 ;  /* 0x005a10b601007387 */ /* 0x000fe80000100a00 */
[----:B------:R-:W-:Y:S04]  /*88210*/  STL.64 [R1+0x5a08], R180 ;  /* 0x005a08b401007387 */ /* 0x000fe80000100a00 */
[----:B------:R-:W3:Y:S04]  /*88220*/  LDL.LU R206, [R1+0x2f68] ;  /* 0x002f680001ce7983 */ /* 0x000ee80000300800 */
[----:B------:R-:W3:Y:S04]  /*88230*/  LDL.LU R207, [R1+0x2f6c] ;  /* 0x002f6c0001cf7983 */ /* 0x000ee80000300800 */
[----:B------:R-:W-:Y:S04]  /*88240*/  STL.64 [R1+0x5a20], R186 ;  /* 0x005a20ba01007387 */ /* 0x000fe80000100a00 */
[----:B------:R-:W-:Y:S04]  /*88250*/  STL.64 [R1+0x5a18], R184 ;  /* 0x005a18b801007387 */ /* 0x000fe80000100a00 */
[----:B------:R-:W4:Y:S04]  /*88260*/  LDL.LU R210, [R1+0x2f58] ;  /* 0x002f580001d27983 */ /* 0x000f280000300800 */
[----:B------:R-:W4:Y:S01]  /*88270*/  LDL.LU R211, [R1+0x2f5c] ;  /* 0x002f5c0001d37983 */ /* 0x000f220000300800 */
[C---:B------:R-:W-:Y:S03]  /*88280*/  HMMA.1688.F32.TF32 R192, R236.reuse, R60, R192 ;  /* 0x0000003cecc0723c */ /* 0x040fe600000810c0 */
[----:B------:R-:W-:Y:S04]  /*88290*/  STL.64 [R1+0x5a30], R190 ;  /* 0x005a30be01007387 */ /* 0x000fe80000100a00 */
[----:B------:R-:W-:Y:S04]  /*882a0*/  STL.64 [R1+0x5a28], R188 ;  /* 0x005a28bc01007387 */ /* 0x000fe80000100a00 */
[----:B------:R-:W4:Y:S04]  /*882b0*/  LDL.LU R214, [R1+0x2f48] ;  /* 0x002f480001d67983 */ /* 0x000f280000300800 */
[----:B------:R-:W4:Y:S08]  /*882c0*/  LDL.LU R215, [R1+0x2f4c] ;  /* 0x002f4c0001d77983 */ /* 0x000f300000300800 */
[----:B------:R-:W-:Y:S04]  /*882d0*/  STL.64 [R1+0x5a40], R194 ;  /* 0x005a40c201007387 */ /* 0x000fe80000100a00 */
[----:B------:R-:W-:Y:S04]  /*882e0*/  STL.64 [R1+0x5a38], R192 ;  /* 0x005a38c001007387 */ /* 0x000fe80000100a00 */
[----:B------:R-:W4:Y:S04]  /*882f0*/  LDL.LU R218, [R1+0x2f38] ;  /* 0x002f380001da7983 */ /* 0x000f280000300800 */
[----:B------:R-:W4:Y:S01]  /*88300*/  LDL.LU R219, [R1+0x2f3c] ;  /* 0x002f3c0001db7983 */ /* 0x000f220000300800 */
[C---:B--2---:R-:W-:Y:S06]  /*88310*/  HMMA.1688.F32.TF32 R196, R236.reuse, R56, R196 ;  /* 0x00000038ecc4723c */ /* 0x044fec00000810c4 */
[----:B------:R-:W-:-:S15]  /*88320*/  HMMA.1688.F32.TF32 R200, R236, R120, R200 ;  /* 0x00000078ecc8723c */ /* 0x000fde00000810c8 */
[----:B------:R-:W-:-:S02]  /*88330*/  NOP ;  /* 0x0000000000007918 */ /* 0x000fc40000000000 */
[----:B------:R-:W-:Y:S04]  /*88340*/  STL.64 [R1+0x5a50], R198 ;  /* 0x005a50c601007387 */ /* 0x000fe80000100a00 */
[----:B------:R-:W-:Y:S04]  /*88350*/  STL.64 [R1+0x5a48], R196 ;  /* 0x005a48c401007387 */ /* 0x000fe80000100a00 */
[----:B------:R-:W2:Y:S04]  /*88360*/  LDL.LU R222, [R1+0x2f28] ;  /* 0x002f280001de7983 */ /* 0x000ea80000300800 */
[----:B------:R-:W2:Y:S04]  /*88370*/  LDL.LU R223, [R1+0x2f2c] ;  /* 0x002f2c0001df7983 */ /* 0x000ea80000300800 */
[----:B------:R-:W-:Y:S04]  /*88380*/  STL.64 [R1+0x5a60], R202 ;  /* 0x005a60ca01007387 */ /* 0x000fe80000100a00 */
[----:B------:R-:W-:Y:S04]  /*88390*/  STL.64 [R1+0x5a58], R200 ;  /* 0x005a58c801007387 */ /* 0x000fe80000100a00 */
[----:B------:R-:W2:Y:S04]  /*883a0*/  LDL.LU R240, [R1+0x2f10] ;  /* 0x002f100001f07983 */ /* 0x000ea80000300800 */
[----:B------:R-:W2:Y:S04]  /*883b0*/  LDL.LU R241, [R1+0x2f14] ;  /* 0x002f140001f17983 */ /* 0x000ea80000300800 */
[----:B------:R-:W2:Y:S04]  /*883c0*/  LDL.LU R242, [R1+0x2f18] ;  /* 0x002f180001f27983 */ /* 0x000ea80000300800 */
[----:B------:R-:W2:Y:S01]  /*883d0*/  LDL.LU R243, [R1+0x2f1c] ;  /* 0x002f1c0001f37983 */ /* 0x000ea20000300800 */
[C---:B---3--:R-:W-:Y:S06]  /*883e0*/  HMMA.1688.F32.TF32 R204, R236.reuse, R116, R204 ;  /* 0x00000074eccc723c */ /* 0x048fec00000810cc */
[C---:B----4-:R-:W-:Y:S06]  /*883f0*/  HMMA.1688.F32.TF32 R208, R236.reuse, R112, R208 ;  /* 0x00000070ecd0723c */ /* 0x050fec00000810d0 */
[C---:B------:R-:W-:Y:S11]  /*88400*/  HMMA.1688.F32.TF32 R212, R236.reuse, R108, R212 ;  /* 0x0000006cecd4723c */ /* 0x040ff600000810d4 */
[----:B------:R-:W-:Y:S04]  /*88410*/  STL.64 [R1+0x5a70], R206 ;  /* 0x005a70ce01007387 */ /* 0x000fe80000100a00 */
[----:B------:R-:W-:Y:S04]  /*88420*/  STL.64 [R1+0x5a68], R204 ;  /* 0x005a68cc01007387 */ /* 0x000fe80000100a00 */
[----:B-1----:R-:W3:Y:S04]  /*88430*/  LDL.LU R12, [R1+0x2f00] ;  /* 0x002f0000010c7983 */ /* 0x002ee80000300800 */
[----:B------:R-:W3:Y:S04]  /*88440*/  LDL.LU R13, [R1+0x2f04] ;  /* 0x002f0400010d7983 */ /* 0x000ee80000300800 */
[----:B------:R-:W3:Y:S04]  /*88450*/  LDL.LU R14, [R1+0x2f08] ;  /* 0x002f0800010e7983 */ /* 0x000ee80000300800 */
[----:B------:R-:W3:Y:S04]  /*88460*/  LDL.LU R15, [R1+0x2f0c] ;  /* 0x002f0c00010f7983 */ /* 0x000ee80000300800 */
[----:B------:R-:W-:Y:S04]  /*88470*/  STL.64 [R1+0x5a80], R210 ;  /* 0x005a80d201007387 */ /* 0x000fe80000100a00 */
[----:B------:R-:W-:Y:S04]  /*88480*/  STL.64 [R1+0x5a78], R208 ;  /* 0x005a78d001007387 */ /* 0x000fe80000100a00 */
[----:B------:R-:W4:Y:S04]  /*88490*/  LDL.LU R8, [R1+0x2ef0] ;  /* 0x002ef00001087983 */ /* 0x000f280000300800 */
[----:B------:R-:W4:Y:S04]  /*884a0*/  LDL.LU R9, [R1+0x2ef4] ;  /* 0x002ef40001097983 */ /* 0x000f280000300800 */
[----:B------:R-:W4:Y:S04]  /*884b0*/  LDL.LU R10, [R1+0x2ef8] ;  /* 0x002ef800010a7983 */ /* 0x000f280000300800 */
[----:B------:R-:W4:Y:S01]  /*884c0*/  LDL.LU R11, [R1+0x2efc] ;  /* 0x002efc00010b7983 */ /* 0x000f220000300800 */
[C---:B------:R-:W-:Y:S03]  /*884d0*/  HMMA.1688.F32.TF32 R216, R236.reuse, R104, R216 ;  /* 0x00000068ecd8723c */ /* 0x040fe600000810d8 */
[----:B------:R-:W-:Y:S04]  /*884e0*/  STL.64 [R1+0x5a90], R214 ;  /* 0x005a90d601007387 */ /* 0x000fe80000100a00 */
[----:B------:R-:W-:Y:S04]  /*884f0*/  STL.64 [R1+0x5a88], R212 ;  /* 0x005a88d401007387 */ /* 0x000fe80000100a00 */
[----:B------:R-:W3:Y:S04]  /*88500*/  LDL.LU R4, [R1+0x2ee0] ;  /* 0x002ee00001047983 */ /* 0x000ee80000300800 */
        /* <DEDUP_REMOVED lines=25> */
[----:B------:R-:W-:-:S09]  /*886a0*/  NOP ;  /* 0x0000000000007918 */ /* 0x000fd20000000000 */
[----:B------:R-:W-:Y:S02]  /*886b0*/  IMAD.MOV.U32 R41, RZ, RZ, R4 ;  /* 0x000000ffff297224 */ /* 0x000fe400078e0004 */
[----:B------:R-:W-:Y:S02]  /*886c0*/  IMAD.MOV.U32 R42, RZ, RZ, R5 ;  /* 0x000000ffff2a7224 */ /* 0x000fe400078e0005 */
[----:B------:R-:W-:Y:S02]  /*886d0*/  IMAD.MOV.U32 R43, RZ, RZ, R6 ;  /* 0x000000ffff2b7224 */ /* 0x000fe400078e0006 */
[----:B------:R-:W-:Y:S02]  /*886e0*/  IMAD.MOV.U32 R171, RZ, RZ, R7 ;  /* 0x000000ffffab7224 */ /* 0x000fe400078e0007 */
[C---:B----4-:R-:W-:Y:S06]  /*886f0*/  HMMA.1688.F32.TF32 R4, R236.reuse, R80, R244 ;  /* 0x00000050ec04723c */ /* 0x050fec00000810f4 */
[C---:B------:R-:W-:Y:S06]  /*88700*/  HMMA.1688.F32.TF32 R12, R236.reuse, R92, R12 ;  /* 0x0000005cec0c723c */ /* 0x040fec000008100c */
[----:B------:R-:W-:-:S12]  /*88710*/  HMMA.1688.F32.TF32 R8, R236, R88, R8 ;  /* 0x00000058ec08723c */ /* 0x000fd80000081008 */
[----:B------:R-:W-:Y:S02]  /*88720*/  IMAD.MOV.U32 R176, RZ, RZ, R4 ;  /* 0x000000ffffb07224 */ /* 0x000fe400078e0004 */
[----:B------:R-:W-:Y:S02]  /*88730*/  IMAD.MOV.U32 R172, RZ, RZ, R5 ;  /* 0x000000ffffac7224 */ /* 0x000fe400078e0005 */
[----:B------:R-:W-:Y:S02]  /*88740*/  IMAD.MOV.U32 R173, RZ, RZ, R6 ;  /* 0x000000ffffad7224 */ /* 0x000fe400078e0006 */
[----:B------:R-:W-:Y:S02]  /*88750*/  IMAD.MOV.U32 R174, RZ, RZ, R7 ;  /* 0x000000ffffae7224 */ /* 0x000fe400078e0007 */
[----:B------:R-:W-:Y:S02]  /*88760*/  IMAD.MOV.U32 R46, RZ, RZ, R13 ;  /* 0x000000ffff2e7224 */ /* 0x000fe400078e000d */
[----:B------:R-:W-:Y:S01]  /*88770*/  IMAD.MOV.U32 R47, RZ, RZ, R14 ;  /* 0x000000ffff2f7224 */ /* 0x000fe200078e000e */
[----:B--2---:R-:W-:Y:S01]  /*88780*/  HMMA.1688.F32.TF32 R4, R236, R76, R248 ;  /* 0x0000004cec04723c */ /* 0x004fe200000810f8 */
[----:B------:R-:W-:-:S02]  /*88790*/  IMAD.MOV.U32 R45, RZ, RZ, R12 ;  /* 0x000000ffff2d7224 */ /* 0x000fc400078e000c */
        /* <DEDUP_REMOVED lines=8> */
[----:B------:R-:W-:Y:S01]  /*88820*/  STL.64 [R1+0x5c70], R168 ;  /* 0x005c70a801007387 */ /* 0x000fe20000100a00 */
[----:B------:R-:W-:-:S02]  /*88830*/  IMAD.MOV.U32 R224, RZ, RZ, R4 ;  /* 0x000000ffffe07224 */ /* 0x000fc400078e0004 */
[----:B------:R-:W-:Y:S02]  /*88840*/  IMAD.MOV.U32 R225, RZ, RZ, R5 ;  /* 0x000000ffffe17224 */ /* 0x000fe400078e0005 */
[----:B------:R-:W-:Y:S02]  /*88850*/  IMAD.MOV.U32 R226, RZ, RZ, R6 ;  /* 0x000000ffffe27224 */ /* 0x000fe400078e0006 */
[----:B------:R-:W-:Y:S02]  /*88860*/  IMAD.MOV.U32 R227, RZ, RZ, R7 ;  /* 0x000000ffffe37224 */ /* 0x000fe400078e0007 */
[----:B------:R-:W-:Y:S01]  /*88870*/  HMMA.1688.F32.TF32 R4, R236, R72, R240 ;  /* 0x00000048ec04723c */ /* 0x000fe200000810f0 */
[----:B------:R-:W-:Y:S04]  /*88880*/  STL.64 [R1+0x5c68], R42 ;  /* 0x005c682a01007387 */ /* 0x000fe80000100a00 */
[----:B------:R2:W-:Y:S04]  /*88890*/  STL.64 [R1+0x5c60], R40 ;  /* 0x005c602801007387 */ /* 0x0005e80000100a00 */
[----:B------:R-:W-:Y:S04]  /*888a0*/  STL.64 [R1+0x5c88], R226 ;  /* 0x005c88e201007387 */ /* 0x000fe80000100a00 */
[----:B------:R-:W-:Y:S04]  /*888b0*/  STL.64 [R1+0x5c80], R224 ;  /* 0x005c80e001007387 */ /* 0x000fe80000100a00 */
        /* <DEDUP_REMOVED lines=8> */
[----:B------:R-:W-:-:S02]  /*88940*/  IMAD.MOV.U32 R228, RZ, RZ, R4 ;  /* 0x000000ffffe47224 */ /* 0x000fc400078e0004 */
[----:B------:R-:W-:Y:S01]  /*88950*/  IMAD.MOV.U32 R229, RZ, RZ, R5 ;  /* 0x000000ffffe57224 */ /* 0x000fe200078e0005 */
[----:B------:R-:W3:Y:S01]  /*88960*/  LDL.LU R4, [R1+0x2e00] ;  /* 0x002e000001047983 */ /* 0x000ee20000300800 */
[----:B------:R-:W-:-:S03]  /*88970*/  IMAD.MOV.U32 R230, RZ, RZ, R6 ;  /* 0x000000ffffe67224 */ /* 0x000fc600078e0006 */
[----:B------:R-:W3:Y:S01]  /*88980*/  LDL.LU R5, [R1+0x2e04] ;  /* 0x002e040001057983 */ /* 0x000ee20000300800 */
[----:B------:R-:W-:-:S03]  /*88990*/  IMAD.MOV.U32 R231, RZ, RZ, R7 ;  /* 0x000000ffffe77224 */ /* 0x000fc600078e0007 */
        /* <DEDUP_REMOVED lines=51> */
[----:B------:R-:W-:Y:S01]  /*88cd0*/  STL.64 [R1+0x5c90], R228 ;  /* 0x005c90e401007387 */ /* 0x000fe20000100a00 */
[----:B--2---:R-:W-:-:S15]  /*88ce0*/  HMMA.1688.F32.TF32 R40, R236, R68, R196 ;  /* 0x00000044ec28723c */ /* 0x004fde00000810c4 */
[----:B------:R-:W-:-:S09]  /*88cf0*/  NOP ;  /* 0x0000000000007918 */ /* 0x000fd20000000000 */
[----:B------:R-:W-:Y:S01]  /*88d00*/  IMAD.MOV.U32 R175, RZ, RZ, R40 ;  /* 0x000000ffffaf7224 */ /* 0x000fe200078e0028 */
[----:B------:R-:W-:Y:S01]  /*88d10*/  MOV R177, R41 ;  /* 0x0000002900b17202 */ /* 0x000fe20000000f00 */
[----:B------:R-:W-:Y:S02]  /*88d20*/  IMAD.MOV.U32 R178, RZ, RZ, R42 ;  /* 0x000000ffffb27224 */ /* 0x000fe400078e002a */
[----:B------:R-:W-:Y:S02]  /*88d30*/  IMAD.MOV.U32 R179, RZ, RZ, R43 ;  /* 0x000000ffffb37224 */ /* 0x000fe400078e002b */
[----:B---3--:R-:W-:Y:S06]  /*88d40*/  HMMA.1688.F32.TF32 R40, R236, R64, R192 ;  /* 0x00000040ec28723c */ /* 0x008fec00000810c0 */
[C---:B----4-:R-:W-:Y:S01]  /*88d50*/  HMMA.1688.F32.TF32 R168, R232.reuse, R16, R188 ;  /* 0x00000010e8a8723c */ /* 0x050fe200000810bc */
        /* <DEDUP_REMOVED lines=8> */
[C---:B------:R-:W-:Y:S01]  /*88de0*/  HMMA.1688.F32.TF32 R24, R232.reuse, R156, R24 ;  /* 0x0000009ce818723c */ /* 0x040fe20000081018 */
[----:B------:R-:W-:Y:S04]  /*88df0*/  STL.64 [R1+0x1340], R40 ;  /* 0x0013402801007387 */ /* 0x000fe80000100a00 */
[----:B------:R1:W-:Y:S01]  /*88e00*/  STL.64 [R1+0x1348], R42 ;  /* 0x0013482a01007387 */ /* 0x0003e20000100a00 */
[C---:B------:R-:W-:Y:S06]  /*88e10*/  HMMA.1688.F32.TF32 R12, R232.reuse, R152, R12 ;  /* 0x00000098e80c723c */ /* 0x040fec000008100c */
        /* <DEDUP_REMOVED lines=20> */
[----:B------:R2:W-:Y:S04]  /*88f60*/  STL.64 [R1+0x19d8], R10 ;  /* 0x0019d80a01007387 */ /* 0x0005e80000100a00 */
[----:B------:R-:W-:Y:S04]  /*88f70*/  STL.64 [R1+0x19e0], R4 ;  /* 0x0019e00401007387 */ /* 0x000fe80000100a00 */
[----:B------:R3:W-:Y:S01]  /*88f80*/  STL.64 [R1+0x19e8], R6 ;  /* 0x0019e80601007387 */ /* 0x0007e20000100a00 */
[C---:B-1----:R-:W-:Y:S06]  /*88f90*/  HMMA.1688.F32.TF32 R12, R232.reuse, R140, R244 ;  /* 0x0000008ce80c723c */ /* 0x042fec00000810f4 */
[C---:B--2---:R-:W-:Y:S06]  /*88fa0*/  HMMA.1688.F32.TF32 R8, R232.reuse, R136, R248 ;  /* 0x00000088e808723c */ /* 0x044fec00000810f8 */
[----:B---3--:R-:W-:Y:S11]  /*88fb0*/  HMMA.1688.F32.TF32 R4, R232, R132, R240 ;  /* 0x00000084e804723c */ /* 0x008ff600000810f0 */
        /* <DEDUP_REMOVED lines=112> */
[C---:B---3--:R-:W-:Y:S06]  /*896c0*/  HMMA.1688.F32.TF32 R172, R232.reuse, R124, R224 ;  /* 0x0000007ce8ac723c */ /* 0x048fec00000810e0 */
[C---:B--2---:R-:W-:Y:S06]  /*896d0*/  HMMA.1688.F32.TF32 R176, R232.reuse, R128, R228 ;  /* 0x00000080e8b0723c */ /* 0x044fec00000810e4 */
[C---:B------:R-:W-:Y:S06]  /*896e0*/  HMMA.1688.F32.TF32 R40, R232.reuse, R60, R40 ;  /* 0x0000003ce828723c */ /* 0x040fec0000081028 */
        /* <DEDUP_REMOVED lines=10> */
[----:B------:R2:W-:Y:S04]  /*89790*/  STL.64 [R1+0x1a58], R170 ;  /* 0x001a58aa01007387 */ /* 0x0005e80000100a00 */
[----:B------:R-:W-:Y:S04]  /*897a0*/  STL.64 [R1+0x1a60], R44 ;  /* 0x001a602c01007387 */ /* 0x000fe80000100a00 */
[----:B------:R3:W-:Y:S01]  /*897b0*/  STL.64 [R1+0x1a68], R46 ;  /* 0x001a682e01007387 */ /* 0x0007e20000100a00 */
[C---:B--2---:R-:W-:Y:S06]  /*897c0*/  HMMA.1688.F32.TF32 R168, R232.reuse, R112, R216 ;  /* 0x00000070e8a8723c */ /* 0x044fec00000810d8 */
[C---:B---3--:R-:W-:Y:S02]  /*897d0*/  HMMA.1688.F32.TF32 R44, R232.reuse, R108, R212 ;  /* 0x0000006ce82c723c */ /* 0x048fe400000810d4 */
[----:B------:R-:W-:Y:S04]  /*897e0*/  STL.64 [R1+0x1a70], R40 ;  /* 0x001a702801007387 */ /* 0x000fe80000100a00 */
[----:B------:R2:W-:Y:S02]  /*897f0*/  STL.64 [R1+0x1a78], R42 ;  /* 0x001a782a01007387 */ /* 0x0005e40000100a00 */
[C---:B--2---:R-:W-:Y:S09]  /*89800*/  HMMA.1688.F32.TF32 R40, R232.reuse, R104, R208 ;  /* 0x00000068e828723c */ /* 0x044ff200000810d0 */
[----:B------:R-:W-:Y:S04]  /*89810*/  STL.64 [R1+0x1a80], R168 ;  /* 0x001a80a801007387 */ /* 0x000fe80000100a00 */
[----:B------:R2:W-:Y:S04]  /*89820*/  STL.64 [R1+0x1a88], R170 ;  /* 0x001a88aa01007387 */ /* 0x0005e80000100a00 */
[----:B------:R-:W-:Y:S04]  /*89830*/  STL.64 [R1+0x1a90], R44 ;  /* 0x001a902c01007387 */ /* 0x000fe80000100a00 */
[----:B------:R3:W-:Y:S01]  /*89840*/  STL.64 [R1+0x1a98], R46 ;  /* 0x001a982e01007387 */ /* 0x0007e20000100a00 */
[C---:B--2---:R-:W-:Y:S06]  /*89850*/  HMMA.1688.F32.TF32 R168, R232.reuse, R100, R200 ;  /* 0x00000064e8a8723c */ /* 0x044fec00000810c8 */
[C---:B---3--:R-:W-:Y:S01]  /*89860*/  HMMA.1688.F32.TF32 R44, R232.reuse, R96, R196 ;  /* 0x00000060e82c723c */ /* 0x048fe200000810c4 */
[----:B------:R-:W-:Y:S04]  /*89870*/  STL.64 [R1+0x1aa0], R40 ;  /* 0x001aa02801007387 */ /* 0x000fe80000100a00 */
[----:B------:R2:W-:Y:S02]  /*89880*/  STL.64 [R1+0x1aa8], R42 ;  /* 0x001aa82a01007387 */ /* 0x0005e40000100a00 */
[C---:B--2---:R-:W-:Y:S10]  /*89890*/  HMMA.1688.F32.TF32 R40, R232.reuse, R92, R192 ;  /* 0x0000005ce828723c */ /* 0x044ff400000810c0 */
[----:B------:R-:W-:Y:S04]  /*898a0*/  STL.64 [R1+0x1ab0], R168 ;  /* 0x001ab0a801007387 */ /* 0x000fe80000100a00 */
[----:B------:R2:W-:Y:S04]  /*898b0*/  STL.64 [R1+0x1ab8], R170 ;  /* 0x001ab8aa01007387 */ /* 0x0005e80000100a00 */
[----:B------:R-:W-:Y:S04]  /*898c0*/  STL.64 [R1+0x1ac0], R44 ;  /* 0x001ac02c01007387 */ /* 0x000fe80000100a00 */
[----:B------:R3:W-:Y:S01]  /*898d0*/  STL.64 [R1+0x1ac8], R46 ;  /* 0x001ac82e01007387 */ /* 0x0007e20000100a00 */
[C---:B------:R-:W-:Y:S06]  /*898e0*/  HMMA.1688.F32.TF32 R36, R232.reuse, R76, R36 ;  /* 0x0000004ce824723c */ /* 0x040fec0000081024 */
[C---:B------:R-:W-:Y:S06]  /*898f0*/  HMMA.1688.F32.TF32 R32, R232.reuse, R72, R32 ;  /* 0x00000048e820723c */ /* 0x040fec0000081020 */
[C---:B--2---:R-:W-:Y:S06]  /*89900*/  HMMA.1688.F32.TF32 R168, R232.reuse, R88, R188 ;  /* 0x00000058e8a8723c */ /* 0x044fec00000810bc */
[C---:B---3--:R-:W-:Y:S01]  /*89910*/  HMMA.1688.F32.TF32 R44, R232.reuse, R84, R184 ;  /* 0x00000054e82c723c */ /* 0x048fe200000810b8 */
[----:B------:R-:W-:Y:S04]  /*89920*/  STL.64 [R1+0x1ad0], R40 ;  /* 0x001ad02801007387 */ /* 0x000fe80000100a00 */
[----:B------:R2:W-:Y:S01]  /*89930*/  STL.64 [R1+0x1ad8], R42 ;  /* 0x001ad82a01007387 */ /* 0x0005e20000100a00 */
[C---:B------:R-:W-:Y:S06]  /*89940*/  HMMA.1688.F32.TF32 R28, R232.reuse, R68, R28 ;  /* 0x00000044e81c723c */ /* 0x040fec000008101c */
[C---:B------:R-:W-:Y:S06]  /*89950*/  HMMA.1688.F32.TF32 R24, R232.reuse, R64, R24 ;  /* 0x00000040e818723c */ /* 0x040fec0000081018 */
[----:B--2---:R-:W-:Y:S06]  /*89960*/  HMMA.1688.F32.TF32 R40, R232, R80, R180 ;  /* 0x00000050e828723c */ /* 0x004fec00000810b4 */
[C---:B-1----:R-:W-:Y:S06]  /*89970*/  HMMA.1688.F32.TF32 R12, R236.reuse, R16, R12 ;  /* 0x00000010ec0c723c */ /* 0x042fec000008100c */
[C---:B------:R-:W-:Y:S06]  /*89980*/  HMMA.1688.F32.TF32 R8, R236.reuse, R48, R8 ;  /* 0x00000030ec08723c */ /* 0x040fec0000081008 */
[----:B----4-:R-:W-:Y:S01]  /*89990*/  HMMA.1688.F32.TF32 R4, R236, R20, R4 ;  /* 0x00000014ec04723c */ /* 0x010fe20000081004 */
[----:B------:R-:W-:Y:S04]  /*899a0*/  STL.64 [R1+0x1ae0], R168 ;  /* 0x001ae0a801007387 */ /* 0x000fe80000100a00 */
[----:B------:R-:W-:Y:S04]  /*899b0*/  STL.64 [R1+0x1ae8], R170 ;  /* 0x001ae8aa01007387 */ /* 0x000fe80000100a00 */
[----:B------:R-:W-:Y:S04]  /*899c0*/  STL.64 [R1+0x1af0], R44 ;  /* 0x001af02c01007387 */ /* 0x000fe80000100a00 */
[----:B------:R-:W-:Y:S01]  /*899d0*/  STL.64 [R1+0x1af8], R46 ;  /* 0x001af82e01007387 */ /* 0x000fe20000100a00 */
[----:B------:R-:W-:-:S03]  /*899e0*/  LOP3.LUT R207, R0, 0x20, RZ, 0x3c, !PT ;  /* 0x0000002000cf7812 */ /* 0x000fc600078e3cff */
[----:B------:R-:W-:Y:S04]  /*899f0*/  LDS R232, [R0+UR10+0x8100] ;  /* 0x0081000a00e87984 */ /* 0x000fe80008000800 */
[----:B------:R-:W-:Y:S04]  /*89a00*/  LDS R234, [R0+UR10+0x9100] ;  /* 0x0091000a00ea7984 */ /* 0x000fe80008000800 */
[----:B------:R-:W-:Y:S04]  /*89a10*/  LDS R233, [R207+UR10+0x8100] ;  /* 0x0081000acfe97984 */ /* 0x000fe80008000800 */
[----:B------:R-:W1:Y:S04]  /*89a20*/  LDS R235, [R207+UR10+0x9100] ;  /* 0x0091000acfeb7984 */ /* 0x000e680008000800 */
        /* <DEDUP_REMOVED lines=22> */
[----:B------:R-:W-:Y:S01]  /*89b90*/  STL.64 [R1+0x5d58], R52 ;  /* 0x005d583401007387 */ /* 0x000fe20000100a00 */
[----:B------:R-:W-:-:S15]  /*89ba0*/  HMMA.1688.F32.TF32 R8, R236, R164, R248 ;  /* 0x000000a4ec08723c */ /* 0x000fde00000810f8 */
[----:B------:R-:W-:-:S01]  /*89bb0*/  NOP ;  /* 0x0000000000007918 */ /* 0x000fc20000000000 */
[----:B------:R-:W-:Y:S04]  /*89bc0*/  STL.64 [R1+0x1bb0], R4 ;  /* 0x001bb00401007387 */ /* 0x000fe80000100a00 */
[----:B------:R2:W-:Y:S04]  /*89bd0*/  STL.64 [R1+0x1bb8], R6 ;  /* 0x001bb80601007387 */ /* 0x0005e80000100a00 */
[----:B------:R-:W3:Y:S01]  /*89be0*/  LDL.LU R248, [R1+0x29f0] ;  /* 0x0029f00001f87983 */ /* 0x000ee20000300800 */
[----:B--2---:R-:W-:Y:S03]  /*89bf0*/  HMMA.1688.F32.TF32 R4, R236, R160, R240 ;  /* 0x000000a0ec04723c */ /* 0x004fe600000810f0 */
[----:B------:R-:W-:Y:S04]  /*89c00*/  STL.64 [R1+0x1bd0], R8 ;  /* 0x001bd00801007387 */ /* 0x000fe80000100a00 */
[----:B------:R-:W-:-:S15]  /*89c10*/  STL.64 [R1+0x1bd8], R10 ;  /* 0x001bd80a01007387 */ /* 0x000fde0000100a00 */
[----:B------:R-:W-:-:S01]  /*89c20*/  NOP ;  /* 0x0000000000007918 */ /* 0x000fc20000000000 */
        /* <DEDUP_REMOVED lines=107> */
[----:B----4-:R-:W-:-:S15]  /*8a2e0*/  HMMA.1688.F32.TF32 R48, R236, R148, R224 ;  /* 0x00000094ec30723c */ /* 0x010fde00000810e0 */
[----:B------:R-:W-:-:S02]  /*8a2f0*/  NOP ;  /* 0x0000000000007918 */ /* 0x000fc40000000000 */
        /* <DEDUP_REMOVED lines=10> */
[C---:B--2---:R-:W-:Y:S06]  /*8a3a0*/  HMMA.1688.F32.TF32 R20, R236.reuse, R140, R168 ;  /* 0x0000008cec14723c */ /* 0x044fec00000810a8 */
        /* <DEDUP_REMOVED lines=33> */
[----:B------:R-:W-:Y:S01]  /*8a5c0*/  STL.64 [R1+0x2a98], R46 ;  /* 0x002a982e01007387 */ /* 0x000fe20000100a00 */
[C---:B------:R-:W-:Y:S03]  /*8a5d0*/  HMMA.1688.F32.TF32 R32, R236.reuse, R96, R32 ;  /* 0x00000060ec20723c */ /* 0x040fe60000081020 */
[----:B------:R-:W-:Y:S04]  /*8a5e0*/  STL.64 [R1+0x2a80], R40 ;  /* 0x002a802801007387 */ /* 0x000fe80000100a00 */
[----:B------:R-:W-:Y:S01]  /*8a5f0*/  STL.64 [R1+0x2a88], R42 ;  /* 0x002a882a01007387 */ /* 0x000fe20000100a00 */
[C---:B------:R-:W-:Y:S06]  /*8a600*/  HMMA.1688.F32.TF32 R28, R236.reuse, R92, R28 ;  /* 0x0000005cec1c723c */ /* 0x040fec000008101c */
[C---:B------:R-:W-:Y:S06]  /*8a610*/  HMMA.1688.F32.TF32 R12, R236.reuse, R84, R12 ;  /* 0x00000054ec0c723c */ /* 0x040fec000008100c */
[C---:B------:R-:W-:Y:S06]  /*8a620*/  HMMA.1688.F32.TF32 R8, R236.reuse, R80, R8 ;  /* 0x00000050ec08723c */ /* 0x040fec0000081008 */
[C---:B------:R-:W-:Y:S01]  /*8a630*/  HMMA.1688.F32.TF32 R4, R236.reuse, R76, R4 ;  /* 0x0000004cec04723c */ /* 0x040fe20000081004 */
[----:B------:R-:W-:Y:S04]  /*8a640*/  STL.64 [R1+0x2a70], R20 ;  /* 0x002a701401007387 */ /* 0x000fe80000100a00 */
[----:B------:R2:W-:Y:S02]  /*8a650*/  STL.64 [R1+0x2a78], R22 ;  /* 0x002a781601007387 */ /* 0x0005e40000100a00 */
[C---:B--2---:R-:W-:Y:S02]  /*8a660*/  HMMA.1688.F32.TF32 R20, R236.reuse, R88, R24 ;  /* 0x00000058ec14723c */ /* 0x044fe40000081018 */
        /* <DEDUP_REMOVED lines=12> */
[C---:B--2---:R-:W-:Y:S06]  /*8a730*/  HMMA.1688.F32.TF32 R12, R236.reuse, R72, R244 ;  /* 0x00000048ec0c723c */ /* 0x044fec00000810f4 */
[C---:B---3--:R-:W-:Y:S06]  /*8a740*/  HMMA.1688.F32.TF32 R8, R236.reuse, R68, R248 ;  /* 0x00000044ec08723c */ /* 0x048fec00000810f8 */
[----:B----4-:R-:W-:Y:S01]  /*8a750*/  HMMA.1688.F32.TF32 R4, R236, R64, R240 ;  /* 0x00000040ec04723c */ /* 0x010fe200000810f0 */
[----:B------:R-:W-:Y:S04]  /*8a760*/  LDS R236, [R205+UR10+0x8100] ;  /* 0x0081000acdec7984 */ /* 0x000fe80008000800 */
[----:B------:R-:W-:Y:S04]  /*8a770*/  LDS R238, [R205+UR10+0x9100] ;  /* 0x0091000acdee7984 */ /* 0x000fe80008000800 */
[----:B------:R-:W-:Y:S04]  /*8a780*/  LDS R237, [R206+UR10+0x8100] ;  /* 0x0081000aceed7984 */ /* 0x000fe80008000800 */
[----:B------:R-:W2:Y:S04]  /*8a790*/  LDS R239, [R206+UR10+0x9100] ;  /* 0x0091000aceef7984 */ /* 0x000ea80008000800 */
        /* <DEDUP_REMOVED lines=137> */
[----:B------:R-:W2:Y:S02]  /*8b030*/  LDL.LU.64 R20, [R1+0x5d68] ;  /* 0x005d680001147983 */ /* 0x000ea40000300a00 */
[----:B--2---:R-:W-:-:S15]  /*8b040*/  HMMA.1688.F32.TF32 R52, R232, R20, R52 ;  /* 0x00000014e834723c */ /* 0x004fde0000081034 */
[----:B------:R-:W-:-:S08]  /*8b050*/  NOP ;  /* 0x0000000000007918 */ /* 0x000fd00000000000 */
[----:B------:R-:W-:Y:S04]  /*8b060*/  STL.64 [R1+0x2920], R52 ;  /* 0x0029203401007387 */ /* 0x000fe80000100a00 */
[----:B------:R1:W-:Y:S04]  /*8b070*/  STL.64 [R1+0x2928], R54 ;  /* 0x0029283601007387 */ /* 0x0003e80000100a00 */
[----:B-1----:R-:W2:Y:S04]  /*8b080*/  LDL.LU.64 R54, [R1+0x5d60] ;  /* 0x005d600001367983 */ /* 0x002ea80000300a00 */
[----:B------:R-:W3:Y:S01]  /*8b090*/  LDL.LU.64 R52, [R1+0x5d58] ;  /* 0x005d580001347983 */ /* 0x000ee20000300a00 */
        /* <DEDUP_REMOVED lines=14> */
[C---:B-1----:R-:W-:Y:S06]  /*8b180*/  HMMA.1688.F32.TF32 R172, R232.reuse, R164, R176 ;  /* 0x000000a4e8ac723c */ /* 0x042fec00000810b0 */
[----:B------:R-:W-:-:S15]  /*8b190*/  HMMA.1688.F32.TF32 R176, R232, R160, R228 ;  /* 0x000000a0e8b0723c */ /* 0x000fde00000810e4 */
[----:B------:R-:W-:-:S02]  /*8b1a0*/  NOP ;  /* 0x0000000000007918 */ /* 0x000fc40000000000 */
[----:B------:R-:W-:Y:S04]  /*8b1b0*/  STL.64 [R1+0x2900], R172 ;  /* 0x002900ac01007387 */ /* 0x000fe80000100a00 */
[----:B------:R1:W-:Y:S02]  /*8b1c0*/  STL.64 [R1+0x2908], R174 ;  /* 0x002908ae01007387 */ /* 0x0003e40000100a00 */
[----:B-1----:R-:W-:Y:S02]  /*8b1d0*/  HMMA.1688.F32.TF32 R172, R232, R156, R224 ;  /* 0x0000009ce8ac723c */ /* 0x002fe400000810e0 */
[----:B------:R-:W-:Y:S04]  /*8b1e0*/  STL.64 [R1+0x28f0], R176 ;  /* 0x0028f0b001007387 */ /* 0x000fe80000100a00 */
[----:B------:R-:W-:-:S15]  /*8b1f0*/  STL.64 [R1+0x28f8], R178 ;  /* 0x0028f8b201007387 */ /* 0x000fde0000100a00 */
[----:B------:R-:W-:-:S02]  /*8b200*/  NOP ;  /* 0x0000000000007918 */ /* 0x000fc40000000000 */
        /* <DEDUP_REMOVED lines=9> */
[C---:B-1----:R-:W-:Y:S06]  /*8b2a0*/  HMMA.1688.F32.TF32 R168, R232.reuse, R136, R216 ;  /* 0x00000088e8a8723c */ /* 0x042fec00000810d8 */
[C---:B---3--:R-:W-:Y:S02]  /*8b2b0*/  HMMA.1688.F32.TF32 R44, R232.reuse, R132, R212 ;  /* 0x00000084e82c723c */ /* 0x048fe400000810d4 */
[----:B------:R-:W-:Y:S04]  /*8b2c0*/  STL.64 [R1+0x28a0], R40 ;  /* 0x0028a02801007387 */ /* 0x000fe80000100a00 */
[----:B------:R1:W-:Y:S02]  /*8b2d0*/  STL.64 [R1+0x28a8], R42 ;  /* 0x0028a82a01007387 */ /* 0x0003e40000100a00 */
[C---:B-1----:R-:W-:Y:S09]  /*8b2e0*/  HMMA.1688.F32.TF32 R40, R232.reuse, R128, R208 ;  /* 0x00000080e828723c */ /* 0x042ff200000810d0 */
[----:B------:R-:W-:Y:S04]  /*8b2f0*/  STL.64 [R1+0x2890], R168 ;  /* 0x002890a801007387 */ /* 0x000fe80000100a00 */
[----:B------:R1:W-:Y:S04]  /*8b300*/  STL.64 [R1+0x2898], R170 ;  /* 0x002898aa01007387 */ /* 0x0003e80000100a00 */
[----:B------:R-:W-:Y:S04]  /*8b310*/  STL.64 [R1+0x2880], R44 ;  /* 0x0028802c01007387 */ /* 0x000fe80000100a00 */
[----:B------:R3:W-:Y:S01]  /*8b320*/  STL.64 [R1+0x2888], R46 ;  /* 0x0028882e01007387 */ /* 0x0007e20000100a00 */
[C---:B-1----:R-:W-:Y:S06]  /*8b330*/  HMMA.1688.F32.TF32 R168, R232.reuse, R124, R200 ;  /* 0x0000007ce8a8723c */ /* 0x042fec00000810c8 */
[C---:B---3--:R-:W-:Y:S01]  /*8b340*/  HMMA.1688.F32.TF32 R44, R232.reuse, R60, R196 ;  /* 0x0000003ce82c723c */ /* 0x048fe200000810c4 */
[----:B------:R-:W-:Y:S04]  /*8b350*/  STL.64 [R1+0x2870], R40 ;  /* 0x0028702801007387 */ /* 0x000fe80000100a00 */
[----:B------:R1:W-:Y:S02]  /*8b360*/  STL.64 [R1+0x2878], R42 ;  /* 0x0028782a01007387 */ /* 0x0003e40000100a00 */
[C---:B-1----:R-:W-:Y:S10]  /*8b370*/  HMMA.1688.F32.TF32 R40, R232.reuse, R56, R192 ;  /* 0x00000038e828723c */ /* 0x042ff400000810c0 */
        /* <DEDUP_REMOVED lines=30> */
[C---:B---3--:R-:W-:Y:S06]  /*8b560*/  HMMA.1688.F32.TF32 R8, R232.reuse, R76, R248 ;  /* 0x0000004ce808723c */ /* 0x048fec00000810f8 */
[C---:B----4-:R-:W-:Y:S11]  /*8b570*/  HMMA.1688.F32.TF32 R4, R232.reuse, R72, R240 ;  /* 0x00000048e804723c */ /* 0x050ff600000810f0 */
        /* <DEDUP_REMOVED lines=10> */
[----:B------:R-:W2:Y:S04]  /*8b620*/  LDL.LU R244, [R1+0x16f0] ;  /* 0x0016f00001f47983 */ /* 0x000ea80000300800 */
[----:B------:R-:W2:Y:S04]  /*8b630*/  LDL.LU R245, [R1+0x16f4] ;  /* 0x0016f40001f57983 */ /* 0x000ea80000300800 */
[----:B------:R-:W2:Y:S04]  /*8b640*/  LDL.LU R246, [R1+0x16f8] ;  /* 0x0016f80001f67983 */ /* 0x000ea80000300800 */
[----:B------:R-:W2:Y:S04]  /*8b650*/  LDL.LU R247, [R1+0x16fc] ;  /* 0x0016fc0001f77983 */ /* 0x000ea80000300800 */
        /* <DEDUP_REMOVED lines=100> */
[----:B--2---:R-:W-:-:S15]  /*8bca0*/  HMMA.1688.F32.TF32 R172, R232, R68, R172 ;  /* 0x00000044e8ac723c */ /* 0x004fde00000810ac */
[----:B------:R-:W-:-:S08]  /*8bcb0*/  NOP ;  /* 0x0000000000007918 */ /* 0x000fd00000000000 */
[----:B------:R-:W-:Y:S04]  /*8bcc0*/  STL.64 [R1+0x2760], R172 ;  /* 0x002760ac01007387 */ /* 0x000fe80000100a00 */
[----:B------:R4:W-:Y:S02]  /*8bcd0*/  STL.64 [R1+0x2768], R174 ;  /* 0x002768ae01007387 */ /* 0x0009e40000100a00 */
[----:B----4-:R-:W-:Y:S06]  /*8bce0*/  HMMA.1688.F32.TF32 R172, R232, R64, R176 ;  /* 0x00000040e8ac723c */ /* 0x010fec00000810b0 */
        /* <DEDUP_REMOVED lines=9> */
[----:B------:R-:W-:Y:S04]  /*8bd80*/  LDS R232, [R0+UR10+0x8180] ;  /* 0x0081800a00e87984 */ /* 0x000fe80008000800 */
[----:B------:R-:W-:Y:S04]  /*8bd90*/  LDS R234, [R0+UR10+0x9180] ;  /* 0x0091800a00ea7984 */ /* 0x000fe80008000800 */
[----:B------:R-:W-:Y:S04]  /*8bda0*/  LDS R233, [R207+UR10+0x8180] ;  /* 0x0081800acfe97984 */ /* 0x000fe80008000800 */
[----:B------:R-:W1:Y:S04]  /*8bdb0*/  LDS R235, [R207+UR10+0x9180] ;  /* 0x0091800acfeb7984 */ /* 0x000e680008000800 */
[----:B------:R-:W-:Y:S04]  /*8bdc0*/  STL.64 [R1+0x2080], R172 ;  /* 0x002080ac01007387 */ /* 0x000fe80000100a00 */
[----:B------:R2:W-:Y:S02]  /*8bdd0*/  STL.64 [R1+0x2088], R174 ;  /* 0x002088ae01007387 */ /* 0x0005e40000100a00 */
[C---:B--2---:R-:W-:Y:S06]  /*8bde0*/  HMMA.1688.F32.TF32 R172, R236.reuse, R20, R40 ;  /* 0x00000014ecac723c */ /* 0x044fec0000081028 */
[C---:B------:R-:W-:Y:S01]  /*8bdf0*/  HMMA.1688.F32.TF32 R40, R236.reuse, R52, R168 ;  /* 0x00000034ec28723c */ /* 0x040fe200000810a8 */
[----:B------:R-:W-:Y:S04]  /*8be00*/  STL.64 [R1+0x2070], R228 ;  /* 0x002070e401007387 */ /* 0x000fe80000100a00 */
[----:B------:R-:W-:Y:S04]  /*8be10*/  STL.64 [R1+0x2078], R230 ;  /* 0x002078e601007387 */ /* 0x000fe80000100a00 */
[----:B------:R-:W-:Y:S04]  /*8be20*/  STL.64 [R1+0x2060], R176 ;  /* 0x002060b001007387 */ /* 0x000fe80000100a00 */
[----:B------:R-:W-:Y:S01]  /*8be30*/  STL.64 [R1+0x2068], R178 ;  /* 0x002068b201007387 */ /* 0x000fe20000100a00 */
[C---:B------:R-:W-:Y:S06]  /*8be40*/  HMMA.1688.F32.TF32 R168, R236.reuse, R164, R44 ;  /* 0x000000a4eca8723c */ /* 0x040fec000008102c */
[C---:B------:R-:W-:Y:S01]  /*8be50*/  HMMA.1688.F32.TF32 R44, R236.reuse, R160, R220 ;  /* 0x000000a0ec2c723c */ /* 0x040fe200000810dc */
        /* <DEDUP_REMOVED lines=15> */
[----:B------:R-:W-:Y:S04]  /*8bf50*/  STL.64 [R1+0x2008], R170 ;  /* 0x002008aa01007387 */ /* 0x000fe80000100a00 */
[----:B------:R-:W-:Y:S04]  /*8bf60*/  STL.64 [R1+0x1ff0], R44 ;  /* 0x001ff02c01007387 */ /* 0x000fe80000100a00 */
[----:B------:R2:W-:Y:S02]  /*8bf70*/  STL.64 [R1+0x1ff8], R46 ;  /* 0x001ff82e01007387 */ /* 0x0005e40000100a00 */
[C---:B--2---:R-:W-:Y:S02]  /*8bf80*/  HMMA.1688.F32.TF32 R44, R236.reuse, R140, R196 ;  /* 0x0000008cec2c723c */ /* 0x044fe400000810c4 */
[----:B------:R-:W-:Y:S04]  /*8bf90*/  STL.64 [R1+0x1fe0], R40 ;  /* 0x001fe02801007387 */ /* 0x000fe80000100a00 */
[----:B------:R2:W-:Y:S02]  /*8bfa0*/  STL.64 [R1+0x1fe8], R42 ;  /* 0x001fe82a01007387 */ /* 0x0005e40000100a00 */
[C---:B--2---:R-:W-:Y:S06]  /*8bfb0*/  HMMA.1688.F32.TF32 R40, R236.reuse, R136, R192 ;  /* 0x00000088ec28723c */ /* 0x044fec00000810c0 */
[C---:B------:R-:W-:Y:S09]  /*8bfc0*/  HMMA.1688.F32.TF32 R168, R236.reuse, R132, R188 ;  /* 0x00000084eca8723c */ /* 0x040ff200000810bc */
[----:B------:R-:W-:Y:S04]  /*8bfd0*/  STL.64 [R1+0x2750], R44 ;  /* 0x0027502c01007387 */ /* 0x000fe80000100a00 */
[----:B------:R2:W-:Y:S02]  /*8bfe0*/  STL.64 [R1+0x2758], R46 ;  /* 0x0027582e01007387 */ /* 0x0005e40000100a00 */
[C---:B--2---:R-:W-:Y:S02]  /*8bff0*/  HMMA.1688.F32.TF32 R44, R236.reuse, R128, R184 ;  /* 0x00000080ec2c723c */ /* 0x044fe400000810b8 */
[----:B------:R-:W-:Y:S04]  /*8c000*/  STL.64 [R1+0x2740], R40 ;  /* 0x0027402801007387 */ /* 0x000fe80000100a00 */
[----:B------:R2:W-:Y:S02]  /*8c010*/  STL.64 [R1+0x2748], R42 ;  /* 0x0027482a01007387 */ /* 0x0005e40000100a00 */
[C---:B--2---:R-:W-:Y:S02]  /*8c020*/  HMMA.1688.F32.TF32 R40, R236.reuse, R124, R180 ;  /* 0x0000007cec28723c */ /* 0x044fe400000810b4 */
[----:B------:R-:W-:Y:S04]  /*8c030*/  STL.64 [R1+0x2730], R168 ;  /* 0x002730a801007387 */ /* 0x000fe80000100a00 */
[----:B------:R-:W-:Y:S09]  /*8c040*/  STL.64 [R1+0x2738], R170 ;  /* 0x002738aa01007387 */ /* 0x000ff20000100a00 */
        /* <DEDUP_REMOVED lines=20> */
[C---:B----4-:R-:W-:Y:S11]  /*8c190*/  HMMA.1688.F32.TF32 R4, R236.reuse, R92, R240 ;  /* 0x0000005cec04723c */ /* 0x050ff600000810f0 */
        /* <DEDUP_REMOVED lines=117> */
[----:B------:R2:W-:Y:S02]  /*8c8f0*/  STL.64 [R1+0x2668], R174 ;  /* 0x002668ae01007387 */ /* 0x0005e40000100a00 */
[C---:B--2---:R-:W-:Y:S06]  /*8c900*/  HMMA.1688.F32.TF32 R172, R236.reuse, R84, R176 ;  /* 0x00000054ecac723c */ /* 0x044fec00000810b0 */
[C---:B----4-:R-:W-:Y:S06]  /*8c910*/  HMMA.1688.F32.TF32 R228, R236.reuse, R80, R228 ;  /* 0x00000050ece4723c */ /* 0x050fec00000810e4 */
[C---:B------:R-:W-:Y:S06]  /*8c920*/  HMMA.1688.F32.TF32 R176, R236.reuse, R76, R224 ;  /* 0x0000004cecb0723c */ /* 0x040fec00000810e0 */
[C---:B------:R-:W-:Y:S05]  /*8c930*/  HMMA.1688.F32.TF32 R168, R236.reuse, R68, R168 ;  /* 0x00000044eca8723c */ /* 0x040fea00000810a8 */
[----:B------:R-:W-:Y:S04]  /*8c940*/  STL.64 [R1+0x2650], R172 ;  /* 0x002650ac01007387 */ /* 0x000fe80000100a00 */
[----:B------:R2:W-:Y:S02]  /*8c950*/  STL.64 [R1+0x2658], R174 ;  /* 0x002658ae01007387 */ /* 0x0005e40000100a00 */
[C---:B--2---:R-:W-:Y:S06]  /*8c960*/  HMMA.1688.F32.TF32 R172, R236.reuse, R72, R40 ;  /* 0x00000048ecac723c */ /* 0x044fec0000081028 */
[----:B------:R-:W-:Y:S01]  /*8c970*/  HMMA.1688.F32.TF32 R40, R236, R64, R44 ;  /* 0x00000040ec28723c */ /* 0x000fe2000008102c */
[----:B------:R-:W-:Y:S04]  /*8c980*/  STL.64 [R1+0x2640], R228 ;  /* 0x002640e401007387 */ /* 0x000fe80000100a00 */
[----:B------:R-:W-:Y:S04]  /*8c990*/  STL.64 [R1+0x2648], R230 ;  /* 0x002648e601007387 */ /* 0x000fe80000100a00 */
[----:B------:R-:W-:Y:S04]  /*8c9a0*/  STL.64 [R1+0x2630], R176 ;  /* 0x002630b001007387 */ /* 0x000fe80000100a00 */
[----:B------:R-:W-:Y:S01]  /*8c9b0*/  STL.64 [R1+0x2638], R178 ;  /* 0x002638b201007387 */ /* 0x000fe20000100a00 */
[C---:B-1----:R-:W-:Y:S06]  /*8c9c0*/  HMMA.1688.F32.TF32 R36, R232.reuse, R140, R36 ;  /* 0x0000008ce824723c */ /* 0x042fec0000081024 */
        /* <DEDUP_REMOVED lines=180> */
[----:B------:R3:W-:Y:S02]  /*8d510*/  STL.64 [R1+0x24c8], R174 ;  /* 0x0024c8ae01007387 */ /* 0x0007e40000100a00 */
[C---:B---3--:R-:W-:Y:S06]  /*8d520*/  HMMA.1688.F32.TF32 R172, R232.reuse, R104, R176 ;  /* 0x00000068e8ac723c */ /* 0x048fec00000810b0 */
[C---:B--2---:R-:W-:Y:S06]  /*8d530*/  HMMA.1688.F32.TF32 R176, R232.reuse, R100, R228 ;  /* 0x00000064e8b0723c */ /* 0x044fec00000810e4 */
[C---:B------:R-:W-:Y:S11]  /*8d540*/  HMMA.1688.F32.TF32 R40, R232.reuse, R92, R40 ;  /* 0x0000005ce828723c */ /* 0x040ff60000081028 */
        /* <DEDUP_REMOVED lines=17> */
[C---:B--2---:R-:W-:Y:S02]  /*8d660*/  HMMA.1688.F32.TF32 R44, R232.reuse, R72, R212 ;  /* 0x00000048e82c723c */ /* 0x044fe400000810d4 */
[----:B------:R-:W-:Y:S04]  /*8d670*/  STL.64 [R1+0x2450], R40 ;  /* 0x0024502801007387 */ /* 0x000fe80000100a00 */
[----:B------:R1:W-:Y:S02]  /*8d680*/  STL.64 [R1+0x2458], R42 ;  /* 0x0024582a01007387 */ /* 0x0003e40000100a00 */
[C---:B-1----:R-:W-:Y:S09]  /*8d690*/  HMMA.1688.F32.TF32 R40, R232.reuse, R68, R208 ;  /* 0x00000044e828723c */ /* 0x042ff200000810d0 */
[----:B------:R-:W-:Y:S04]  /*8d6a0*/  STL.64 [R1+0x2440], R168 ;  /* 0x002440a801007387 */ /* 0x000fe80000100a00 */
[----:B------:R1:W-:Y:S04]  /*8d6b0*/  STL.64 [R1+0x2448], R170 ;  /* 0x002448aa01007387 */ /* 0x0003e80000100a00 */
[----:B------:R-:W-:Y:S04]  /*8d6c0*/  STL.64 [R1+0x2430], R44 ;  /* 0x0024302c01007387 */ /* 0x000fe80000100a00 */
[----:B------:R2:W-:Y:S01]  /*8d6d0*/  STL.64 [R1+0x2438], R46 ;  /* 0x0024382e01007387 */ /* 0x0005e20000100a00 */
[----:B-1----:R-:W-:Y:S06]  /*8d6e0*/  HMMA.1688.F32.TF32 R168, R232, R64, R200 ;  /* 0x00000040e8a8723c */ /* 0x002fec00000810c8 */
[C---:B--2---:R-:W-:Y:S06]  /*8d6f0*/  HMMA.1688.F32.TF32 R44, R236.reuse, R16, R196 ;  /* 0x00000010ec2c723c */ /* 0x044fec00000810c4 */
        /* <DEDUP_REMOVED lines=8> */
[----:B------:R1:W-:Y:S04]  /*8d780*/  STL.64 [R1+0x2428], R42 ;  /* 0x0024282a01007387 */ /* 0x0003e80000100a00 */
[----:B------:R-:W-:Y:S04]  /*8d790*/  LDS R232, [R0+UR10+0x8200] ;  /* 0x0082000a00e87984 */ /* 0x000fe80008000800 */
[----:B------:R-:W-:Y:S04]  /*8d7a0*/  LDS R234, [R0+UR10+0x9200] ;  /* 0x0092000a00ea7984 */ /* 0x000fe80008000800 */
        /* <DEDUP_REMOVED lines=182> */
[C---:B--2---:R-:W-:Y:S01]  /*8e310*/  HMMA.1688.F32.TF32 R44, R236.reuse, R80, R196 ;  /* 0x00000050ec2c723c */ /* 0x044fe200000810c4 */
[----:B------:R-:W-:Y:S04]  /*8e320*/  STL.64 [R1+0x2320], R40 ;  /* 0x0023202801007387 */ /* 0x000fe80000100a00 */
[----:B------:R1:W-:Y:S02]  /*8e330*/  STL.64 [R1+0x2328], R42 ;  /* 0x0023282a01007387 */ /* 0x0003e40000100a00 */
[----:B-1----:R-:W-:Y:S10]  /*8e340*/  HMMA.1688.F32.TF32 R40, R236, R76, R192 ;  /* 0x0000004cec28723c */ /* 0x002ff400000810c0 */
[----:B------:R-:W-:Y:S04]  /*8e350*/  STL.64 [R1+0x2310], R168 ;  /* 0x002310a801007387 */ /* 0x000fe80000100a00 */
[----:B------:R1:W-:Y:S04]  /*8e360*/  STL.64 [R1+0x2318], R170 ;  /* 0x002318aa01007387 */ /* 0x0003e80000100a00 */
[----:B------:R-:W-:Y:S04]  /*8e370*/  STL.64 [R1+0x2300], R44 ;  /* 0x0023002c01007387 */ /* 0x000fe80000100a00 */
[----:B------:R2:W-:Y:S01]  /*8e380*/  STL.64 [R1+0x2308], R46 ;  /* 0x0023082e01007387 */ /* 0x0005e20000100a00 */
[C---:B------:R-:W-:Y:S06]  /*8e390*/  HMMA.1688.F32.TF32 R36, R232.reuse, R16, R36 ;  /* 0x00000010e824723c */ /* 0x040fec0000081024 */
[----:B------:R-:W-:Y:S06]  /*8e3a0*/  HMMA.1688.F32.TF32 R32, R232, R48, R32 ;  /* 0x00000030e820723c */ /* 0x000fec0000081020 */
[C---:B-1----:R-:W-:Y:S06]  /*8e3b0*/  HMMA.1688.F32.TF32 R168, R236.reuse, R72, R188 ;  /* 0x00000048eca8723c */ /* 0x042fec00000810bc */
[----:B--2---:R-:W-:Y:S01]  /*8e3c0*/  HMMA.1688.F32.TF32 R44, R236, R68, R184 ;  /* 0x00000044ec2c723c */ /* 0x004fe200000810b8 */
[----:B------:R-:W-:Y:S04]  /*8e3d0*/  STL.64 [R1+0x22f0], R40 ;  /* 0x0022f02801007387 */ /* 0x000fe80000100a00 */
[----:B------:R1:W-:Y:S01]  /*8e3e0*/  STL.64 [R1+0x22f8], R42 ;  /* 0x0022f82a01007387 */ /* 0x0003e20000100a00 */
[C---:B------:R-:W-:Y:S06]  /*8e3f0*/  HMMA.1688.F32.TF32 R28, R232.reuse, R20, R28 ;  /* 0x00000014e81c723c */ /* 0x040fec000008101c */
[----:B------:R-:W-:Y:S06]  /*8e400*/  HMMA.1688.F32.TF32 R24, R232, R52, R24 ;  /* 0x00000034e818723c */ /* 0x000fec0000081018 */
[----:B-1----:R-:W-:Y:S06]  /*8e410*/  HMMA.1688.F32.TF32 R40, R236, R64, R180 ;  /* 0x00000040ec28723c */ /* 0x002fec00000810b4 */
[C---:B------:R-:W-:Y:S06]  /*8e420*/  HMMA.1688.F32.TF32 R12, R232.reuse, R164, R12 ;  /* 0x000000a4e80c723c */ /* 0x040fec000008100c */
[C---:B------:R-:W-:Y:S06]  /*8e430*/  HMMA.1688.F32.TF32 R8, R232.reuse, R160, R8 ;  /* 0x000000a0e808723c */ /* 0x040fec0000081008 */
[C---:B------:R-:W-:Y:S01]  /*8e440*/  HMMA.1688.F32.TF32 R4, R232.reuse, R156, R4 ;  /* 0x0000009ce804723c */ /* 0x040fe20000081004 */
[----:B------:R-:W-:Y:S04]  /*8e450*/  STL.64 [R1+0x22e0], R168 ;  /* 0x0022e0a801007387 */ /* 0x000fe80000100a00 */
[----:B------:R-:W-:Y:S04]  /*8e460*/  STL.64 [R1+0x22e8], R170 ;  /* 0x0022e8aa01007387 */ /* 0x000fe80000100a00 */
[----:B------:R-:W-:Y:S04]  /*8e470*/  STL.64 [R1+0x22d0], R44 ;  /* 0x0022d02c01007387 */ /* 0x000fe80000100a00 */
[----:B------:R-:W-:Y:S04]  /*8e480*/  STL.64 [R1+0x22d8], R46 ;  /* 0x0022d82e01007387 */ /* 0x000fe80000100a00 */
        /* <DEDUP_REMOVED lines=141> */
[C---:B----4-:R-:W-:Y:S06]  /*8ed60*/  HMMA.1688.F32.TF32 R172, R232.reuse, R136, R176 ;  /* 0x00000088e8ac723c */ /* 0x050fec00000810b0 */
[C---:B---3--:R-:W-:Y:S06]  /*8ed70*/  HMMA.1688.F32.TF32 R176, R232.reuse, R132, R228 ;  /* 0x00000084e8b0723c */ /* 0x048fec00000810e4 */
[C---:B------:R-:W-:Y:S11]  /*8ed80*/  HMMA.1688.F32.TF32 R40, R232.reuse, R124, R40 ;  /* 0x0000007ce828723c */ /* 0x040ff60000081028 */
[----:B------:R-:W-:Y:S04]  /*8ed90*/  STL.64 [R1+0x2210], R172 ;  /* 0x002210ac01007387 */ /* 0x000fe80000100a00 */
[----:B------:R2:W-:Y:S02]  /*8eda0*/  STL.64 [R1+0x2218], R174 ;  /* 0x002218ae01007387 */ /* 0x0005e40000100a00 */
[C---:B--2---:R-:W-:Y:S02]  /*8edb0*/  HMMA.1688.F32.TF32 R172, R232.reuse, R128, R224 ;  /* 0x00000080e8ac723c */ /* 0x044fe400000810e0 */
        /* <DEDUP_REMOVED lines=39> */
[C---:B--2---:R-:W-:Y:S06]  /*8f030*/  HMMA.1688.F32.TF32 R40, R232.reuse, R84, R180 ;  /* 0x00000054e828723c */ /* 0x044fec00000810b4 */
[----:B------:R-:W-:Y:S06]  /*8f040*/  HMMA.1688.F32.TF32 R12, R232, R64, R12 ;  /* 0x00000040e80c723c */ /* 0x000fec000008100c */
[C---:B-1----:R-:W-:Y:S06]  /*8f050*/  HMMA.1688.F32.TF32 R8, R236.reuse, R16, R8 ;  /* 0x00000010ec08723c */ /* 0x042fec0000081008 */
        /* <DEDUP_REMOVED lines=150> */
[----:B---3--:R-:W-:-:S15]  /*8f9c0*/  HMMA.1688.F32.TF32 R172, R236, R152, R228 ;  /* 0x00000098ecac723c */ /* 0x008fde00000810e4 */
        /* <DEDUP_REMOVED lines=8> */
[----:B------:R-:W-:-:S12]  /*8fa50*/  STL.64 [R1+0x1128], R174 ;  /* 0x001128ae01007387 */ /* 0x000fd80000100a00 */
        /* <DEDUP_REMOVED lines=201> */
[----:B------:R-:W2:Y:S01]  /*906f0*/  LDL.LU.64 R20, [R1+0x5d38] ;  /* 0x005d380001147983 */ /* 0x000ea20000300a00 */
        /* <DEDUP_REMOVED lines=10> */
[----:B--2---:R-:W-:-:S15]  /*907a0*/  HMMA.1688.F32.TF32 R172, R232, R20, R172 ;  /* 0x00000014e8ac723c */ /* 0x004fde00000810ac */
        /* <DEDUP_REMOVED lines=151> */
[----:B--2---:R-:W-:Y:S06]  /*91120*/  HMMA.1688.F32.TF32 R44, R232, R64, R208 ;  /* 0x00000040e82c723c */ /* 0x004fec00000810d0 */
        /* <DEDUP_REMOVED lines=36> */
[----:B--2---:R-:W-:Y:S02]  /*91370*/  HMMA.1688.F32.TF32 R40, R236, R160, R180 ;  /* 0x000000a0ec28723c */ /* 0x004fe400000810b4 */
[----:B------:R-:W-:Y:S04]  /*91380*/  STL.64 [R1+0x5d10], R162 ;  /* 0x005d10a201007387 */ /* 0x000fe80000100a00 */
[----:B------:R-:W-:-:S15]  /*91390*/  STL.64 [R1+0x5d08], R160 ;  /* 0x005d08a001007387 */ /* 0x000fde0000100a00 */
[----:B------:R-:W-:-:S02]  /*913a0*/  NOP ;  /* 0x0000000000007918 */ /* 0x000fc40000000000 */
        /* <DEDUP_REMOVED lines=20> */
[----:B----4-:R-:W-:Y:S11]  /*914f0*/  HMMA.1688.F32.TF32 R4, R236, R60, R240 ;  /* 0x0000003cec04723c */ /* 0x010ff600000810f0 */
        /* <DEDUP_REMOVED lines=74> */
[----:B------:R-:W2:Y:S04]  /*919a0*/  LDL.LU R240, [R1+0xbd0] ;  /* 0x000bd00001f07983 */ /* 0x000ea80000300800 */
[----:B------:R-:W2:Y:S01]  /*919b0*/  LDL.LU R241, [R1+0xbd4] ;  /* 0x000bd40001f17983 */ /* 0x000ea20000300800 */
[----:B------:R-:W-:-:S02]  /*919c0*/  IMAD.MOV.U32 R243, RZ, RZ, R2 ;  /* 0x000000fffff37224 */ /* 0x000fc400078e0002 */
[----:B------:R-:W-:Y:S01]  /*919d0*/  IMAD.MOV.U32 R242, RZ, RZ, R3 ;  /* 0x000000fffff27224 */ /* 0x000fe200078e0003 */
        /* <DEDUP_REMOVED lines=11> */
[----:B------:R2:W-:Y:S01]  /*91a90*/  STL.64 [R1+0x1868], R54 ;  /* 0x0018683601007387 */ /* 0x0005e20000100a00 */
[C---:B------:R-:W-:Y:S06]  /*91aa0*/  HMMA.1688.F32.TF32 R32, R236.reuse, R88, R32 ;  /* 0x00000058ec20723c */ /* 0x040fec0000081020 */
[C---:B------:R-:W-:Y:S06]  /*91ab0*/  HMMA.1688.F32.TF32 R36, R236.reuse, R92, R36 ;  /* 0x0000005cec24723c */ /* 0x040fec0000081024 */
[C---:B--2---:R-:W-:Y:S01]  /*91ac0*/  HMMA.1688.F32.TF32 R52, R236.reuse, R104, R188 ;  /* 0x00000068ec34723c */ /* 0x044fe200000810bc */
[----:B------:R-:W-:Y:S04]  /*91ad0*/  STL.64 [R1+0x1850], R44 ;  /* 0x0018502c01007387 */ /* 0x000fe80000100a00 */
[----:B------:R2:W-:Y:S04]  /*91ae0*/  STL.64 [R1+0x1858], R46 ;  /* 0x0018582e01007387 */ /* 0x0005e80000100a00 */
[----:B------:R-:W-:Y:S04]  /*91af0*/  STL.64 [R1+0x1830], R40 ;  /* 0x0018302801007387 */ /* 0x000fe80000100a00 */
[----:B------:R3:W-:Y:S01]  /*91b00*/  STL.64 [R1+0x1838], R42 ;  /* 0x0018382a01007387 */ /* 0x0007e20000100a00 */
[C---:B--2---:R-:W-:Y:S06]  /*91b10*/  HMMA.1688.F32.TF32 R44, R236.reuse, R100, R184 ;  /* 0x00000064ec2c723c */ /* 0x044fec00000810b8 */
[C---:B---3--:R-:W-:Y:S06]  /*91b20*/  HMMA.1688.F32.TF32 R40, R236.reuse, R96, R180 ;  /* 0x00000060ec28723c */ /* 0x048fec00000810b4 */
[C---:B------:R-:W-:Y:S06]  /*91b30*/  HMMA.1688.F32.TF32 R28, R236.reuse, R84, R28 ;  /* 0x00000054ec1c723c */ /* 0x040fec000008101c */
[----:B------:R-:W-:Y:S01]  /*91b40*/  HMMA.1688.F32.TF32 R24, R236, R80, R24 ;  /* 0x00000050ec18723c */ /* 0x000fe20000081018 */
[----:B------:R-:W-:Y:S04]  /*91b50*/  STL.64 [R1+0x1820], R52 ;  /* 0x0018203401007387 */ /* 0x000fe80000100a00 */
[----:B------:R-:W-:Y:S01]  /*91b60*/  STL.64 [R1+0x1828], R54 ;  /* 0x0018283601007387 */ /* 0x000fe20000100a00 */
[----:B------:R-:W-:-:S02]  /*91b70*/  IMAD.MOV.U32 R2, RZ, RZ, R35 ;  /* 0x000000ffff027224 */ /* 0x000fc400078e0023 */
[----:B------:R-:W-:Y:S02]  /*91b80*/  IMAD.MOV.U32 R3, RZ, RZ, R34 ;  /* 0x000000ffff037224 */ /* 0x000fe400078e0022 */
[----:B------:R-:W-:Y:S01]  /*91b90*/  IMAD.MOV.U32 R252, RZ, RZ, R33 ;  /* 0x000000fffffc7224 */ /* 0x000fe200078e0021 */
[----:B------:R-:W-:Y:S04]  /*91ba0*/  STL.64 [R1+0x1810], R44 ;  /* 0x0018102c01007387 */ /* 0x000fe80000100a00 */
[----:B------:R-:W-:Y:S04]  /*91bb0*/  STL.64 [R1+0x1818], R46 ;  /* 0x0018182e01007387 */ /* 0x000fe80000100a00 */
[----:B------:R-:W-:Y:S04]  /*91bc0*/  STL.64 [R1+0x1800], R40 ;  /* 0x0018002801007387 */ /* 0x000fe80000100a00 */
[----:B------:R-:W-:Y:S04]  /*91bd0*/  STL.64 [R1+0x1808], R42 ;  /* 0x0018082a01007387 */ /* 0x000fe80000100a00 */
[----:B------:R-:W-:Y:S04]  /*91be0*/  STL.64 [R1+0x17f0], R36 ;  /* 0x0017f02401007387 */ /* 0x000fe80000100a00 */
[----:B------:R-:W-:Y:S04]  /*91bf0*/  STL.64 [R1+0x17f8], R38 ;  /* 0x0017f82601007387 */ /* 0x000fe80000100a00 */
[----:B------:R-:W-:Y:S04]  /*91c00*/  STL [R1+0x17e0], R32 ;  /* 0x0017e02001007387 */ /* 0x000fe80000100800 */
[----:B------:R2:W-:Y:S04]  /*91c10*/  STL [R1+0x58a0], R2 ;  /* 0x0058a00201007387 */ /* 0x0005e80000100800 */
[----:B------:R3:W-:Y:S04]  /*91c20*/  STL [R1+0x589c], R3 ;  /* 0x00589c0301007387 */ /* 0x0007e80000100800 */
[----:B------:R4:W-:Y:S04]  /*91c30*/  STL [R1+0x5898], R252 ;  /* 0x005898fc01007387 */ /* 0x0009e80000100800 */
[----:B------:R-:W-:Y:S04]  /*91c40*/  STL.64 [R1+0x17d0], R28 ;  /* 0x0017d01c01007387 */ /* 0x000fe80000100a00 */
[----:B------:R-:W-:Y:S04]  /*91c50*/  STL.64 [R1+0x17d8], R30 ;  /* 0x0017d81e01007387 */ /* 0x000fe80000100a00 */
[----:B------:R1:W-:Y:S01]  /*91c60*/  STL [R1+0x17c0], R24 ;  /* 0x0017c01801007387 */ /* 0x0003e20000100800 */
[----:B--2---:R-:W-:-:S02]  /*91c70*/  IMAD.MOV.U32 R2, RZ, RZ, R25 ;  /* 0x000000ffff027224 */ /* 0x004fc400078e0019 */
[----:B---3--:R-:W-:Y:S02]  /*91c80*/  IMAD.MOV.U32 R3, RZ, RZ, R26 ;  /* 0x000000ffff037224 */ /* 0x008fe400078e001a */
[----:B----4-:R-:W-:Y:S02]  /*91c90*/  IMAD.MOV.U32 R252, RZ, RZ, R27 ;  /* 0x000000fffffc7224 */ /* 0x010fe400078e001b */
[C---:B-1----:R-:W-:Y:S06]  /*91ca0*/  HMMA.1688.F32.TF32 R24, R236.reuse, R76, R12 ;  /* 0x0000004cec18723c */ /* 0x042fec000008100c */
[C---:B------:R-:W-:Y:S06]  /*91cb0*/  HMMA.1688.F32.TF32 R12, R236.reuse, R72, R8 ;  /* 0x00000048ec0c723c */ /* 0x040fec0000081008 */
[C---:B------:R-:W-:Y:S06]  /*91cc0*/  HMMA.1688.F32.TF32 R8, R236.reuse, R68, R4 ;  /* 0x00000044ec08723c */ /* 0x040fec0000081004 */
[----:B------:R-:W-:Y:S01]  /*91cd0*/  HMMA.1688.F32.TF32 R4, R236, R64, R244 ;  /* 0x00000040ec04723c */ /* 0x000fe200000810f4 */
        /* <DEDUP_REMOVED lines=13> */
[----:B---3--:R-:W-:Y:S01]  /*91db0*/  HMMA.1688.F32.TF32 R4, R232, R48, R240 ;  /* 0x00000030e804723c */ /* 0x008fe200000810f0 */
[----:B------:R-:W2:-:S15]  /*91dc0*/  LDL.LU R248, [R1+0x600] ;  /* 0x0006000001f87983 */ /* 0x000e9e0000300800 */
[----:B------:R-:W-:-:S01]  /*91dd0*/  NOP ;  /* 0x0000000000007918 */ /* 0x000fc20000000000 */
        /* <DEDUP_REMOVED lines=126> */
[----:B------:R-:W1:Y:S01]  /*925c0*/  LDL.LU R243, [R1+0x5fc] ;  /* 0x0005fc0001f37983 */ /* 0x000e620000300800 */
[----:B--2---:R-:W-:-:S15]  /*925d0*/  HMMA.1688.F32.TF32 R52, R232, R20, R52 ;  /* 0x00000014e834723c */ /* 0x004fde0000081034 */
[----:B------:R-:W-:-:S08]  /*925e0*/  NOP ;  /* 0x0000000000007918 */ /* 0x000fd00000000000 */
[----:B------:R-:W-:Y:S04]  /*925f0*/  STL.64 [R1+0x1750], R52 ;  /* 0x0017503401007387 */ /* 0x000fe80000100a00 */
[----:B------:R2:W-:Y:S04]  /*92600*/  STL.64 [R1+0x1758], R54 ;  /* 0x0017583601007387 */ /* 0x0005e80000100a00 */
[----:B--2---:R-:W2:Y:S04]  /*92610*/  LDL.LU.64 R54, [R1+0x5d30] ;  /* 0x005d300001367983 */ /* 0x004ea80000300a00 */
[----:B------:R-:W4:Y:S02]  /*92620*/  LDL.LU.64 R52, [R1+0x5d28] ;  /* 0x005d280001347983 */ /* 0x000f240000300a00 */
[----:B----4-:R-:W-:-:S15]  /*92630*/  HMMA.1688.F32.TF32 R164, R232, R52, R164 ;  /* 0x00000034e8a4723c */ /* 0x010fde00000810a4 */
[----:B------:R-:W-:-:S08]  /*92640*/  NOP ;  /* 0x0000000000007918 */ /* 0x000fd00000000000 */
[----:B------:R-:W-:Y:S04]  /*92650*/  STL.64 [R1+0x1740], R164 ;  /* 0x001740a401007387 */ /* 0x000fe80000100a00 */
[----:B------:R4:W-:Y:S04]  /*92660*/  STL.64 [R1+0x1748], R166 ;  /* 0x001748a601007387 */ /* 0x0009e80000100a00 */
[----:B----4-:R-:W4:Y:S04]  /*92670*/  LDL.LU.64 R166, [R1+0x5d20] ;  /* 0x005d200001a67983 */ /* 0x010f280000300a00 */
[----:B------:R-:W3:Y:S02]  /*92680*/  LDL.LU.64 R164, [R1+0x5d18] ;  /* 0x005d180001a47983 */ /* 0x000ee40000300a00 */
[----:B---3--:R-:W-:-:S15]  /*92690*/  HMMA.1688.F32.TF32 R160, R232, R164, R160 ;  /* 0x000000a4e8a0723c */ /* 0x008fde00000810a0 */
[----:B------:R-:W-:-:S08]  /*926a0*/  NOP ;  /* 0x0000000000007918 */ /* 0x000fd00000000000 */
[----:B------:R-:W-:Y:S04]  /*926b0*/  STL.64 [R1+0x1730], R160 ;  /* 0x001730a001007387 */ /* 0x000fe80000100a00 */
[----:B------:R3:W-:Y:S04]  /*926c0*/  STL.64 [R1+0x1738], R162 ;  /* 0x001738a201007387 */ /* 0x0007e80000100a00 */
[----:B---3--:R-:W3:Y:S04]  /*926d0*/  LDL.LU.64 R162, [R1+0x5d10] ;  /* 0x005d100001a27983 */ /* 0x008ee80000300a00 */
[----:B------:R-:W2:Y:S02]  /*926e0*/  LDL.LU.64 R160, [R1+0x5d08] ;  /* 0x005d080001a07983 */ /* 0x000ea40000300a00 */
[----:B--2---:R-:W-:-:S15]  /*926f0*/  HMMA.1688.F32.TF32 R156, R232, R160, R156 ;  /* 0x000000a0e89c723c */ /* 0x004fde000008109c */
[----:B------:R-:W-:-:S08]  /*92700*/  NOP ;  /* 0x0000000000007918 */ /* 0x000fd00000000000 */
[----:B------:R-:W-:Y:S04]  /*92710*/  STL.64 [R1+0x1720], R156 ;  /* 0x0017209c01007387 */ /* 0x000fe80000100a00 */
[----:B------:R2:W-:Y:S04]  /*92720*/  STL.64 [R1+0x1728], R158 ;  /* 0x0017289e01007387 */ /* 0x0005e80000100a00 */
[----:B--2---:R-:W2:Y:S04]  /*92730*/  LDL.LU.64 R158, [R1+0x5d00] ;  /* 0x005d0000019e7983 */ /* 0x004ea80000300a00 */
[----:B------:R-:W4:Y:S01]  /*92740*/  LDL.LU.64 R156, [R1+0x5cf8] ;  /* 0x005cf800019c7983 */ /* 0x000f220000300a00 */
[C---:B------:R-:W-:Y:S06]  /*92750*/  HMMA.1688.F32.TF32 R228, R232.reuse, R148, R228 ;  /* 0x00000094e8e4723c */ /* 0x040fec00000810e4 */
[----:B----4-:R-:W-:-:S15]  /*92760*/  HMMA.1688.F32.TF32 R172, R232, R156, R172 ;  /* 0x0000009ce8ac723c */ /* 0x010fde00000810ac */
[----:B------:R-:W-:-:S08]  /*92770*/  NOP ;  /* 0x0000000000007918 */ /* 0x000fd00000000000 */
[----:B------:R-:W-:Y:S04]  /*92780*/  STL.64 [R1+0x1710], R172 ;  /* 0x001710ac01007387 */ /* 0x000fe80000100a00 */
[----:B------:R4:W-:Y:S02]  /*92790*/  STL.64 [R1+0x1718], R174 ;  /* 0x001718ae01007387 */ /* 0x0009e40000100a00 */
[C---:B----4-:R-:W-:Y:S06]  /*927a0*/  HMMA.1688.F32.TF32 R172, R232.reuse, R152, R176 ;  /* 0x00000098e8ac723c */ /* 0x050fec00000810b0 */
[----:B------:R-:W-:-:S15]  /*927b0*/  HMMA.1688.F32.TF32 R176, R232, R144, R224 ;  /* 0x00000090e8b0723c */ /* 0x000fde00000810e0 */
[----:B------:R-:W-:-:S02]  /*927c0*/  NOP ;  /* 0x0000000000007918 */ /* 0x000fc40000000000 */
[----:B------:R-:W-:Y:S04]  /*927d0*/  STL.64 [R1+0x1700], R172 ;  /* 0x001700ac01007387 */ /* 0x000fe80000100a00 */
[----:B------:R4:W-:Y:S02]  /*927e0*/  STL.64 [R1+0x1708], R174 ;  /* 0x001708ae01007387 */ /* 0x0009e40000100a00 */
[C---:B----4-:R-:W-:Y:S06]  /*927f0*/  HMMA.1688.F32.TF32 R172, R232.reuse, R140, R40 ;  /* 0x0000008ce8ac723c */ /* 0x050fec0000081028 */
        /* <DEDUP_REMOVED lines=11> */
[C---:B----4-:R-:W-:Y:S02]  /*928b0*/  HMMA.1688.F32.TF32 R40, R232.reuse, R124, R216 ;  /* 0x0000007ce828723c */ /* 0x050fe400000810d8 */
[----:B------:R-:W-:Y:S04]  /*928c0*/  STL.64 [R1+0x16b0], R168 ;  /* 0x0016b0a801007387 */ /* 0x000fe80000100a00 */
[----:B------:R4:W-:Y:S04]  /*928d0*/  STL.64 [R1+0x16b8], R170 ;  /* 0x0016b8aa01007387 */ /* 0x0009e80000100a00 */
[----:B------:R-:W-:Y:S04]  /*928e0*/  STL.64 [R1+0x16a0], R44 ;  /* 0x0016a02c01007387 */ /* 0x000fe80000100a00 */
[----:B------:R1:W-:Y:S01]  /*928f0*/  STL.64 [R1+0x16a8], R46 ;  /* 0x0016a82e01007387 */ /* 0x0003e20000100a00 */
[C---:B----4-:R-:W-:Y:S06]  /*92900*/  HMMA.1688.F32.TF32 R168, R232.reuse, R60, R212 ;  /* 0x0000003ce8a8723c */ /* 0x050fec00000810d4 */
[C---:B-1----:R-:W-:Y:S02]  /*92910*/  HMMA.1688.F32.TF32 R44, R232.reuse, R56, R208 ;  /* 0x00000038e82c723c */ /* 0x042fe400000810d0 */
        /* <DEDUP_REMOVED lines=8> */
[C---:B----4-:R-:W-:Y:S01]  /*929a0*/  HMMA.1688.F32.TF32 R44, R232.reuse, R112, R192 ;  /* 0x00000070e82c723c */ /* 0x050fe200000810c0 */
        /* <DEDUP_REMOVED lines=37> */
[----:B-1----:R-:W-:Y:S06]  /*92c00*/  HMMA.1688.F32.TF32 R12, R232, R64, R248 ;  /* 0x00000040e80c723c */ /* 0x002fec00000810f8 */
[C---:B----4-:R-:W-:Y:S01]  /*92c10*/  HMMA.1688.F32.TF32 R8, R236.reuse, R16, R240 ;  /* 0x00000010ec08723c */ /* 0x050fe200000810f0 */
[----:B------:R1:W-:Y:S04]  /*92c20*/  STL.64 [R1+0x1590], R4 ;  /* 0x0015900401007387 */ /* 0x0003e80000100a00 */
[----:B------:R4:W-:Y:S04]  /*92c30*/  STL.64 [R1+0x1598], R6 ;  /* 0x0015980601007387 */ /* 0x0009e80000100a00 */
[----:B------:R-:W-:Y:S04]  /*92c40*/  LDS R232, [R0+UR10+0x8380] ;  /* 0x0083800a00e87984 */ /* 0x000fe80008000800 */
[----:B------:R-:W-:Y:S04]  /*92c50*/  LDS R234, [R0+UR10+0x9380] ;  /* 0x0093800a00ea7984 */ /* 0x000fe80008000800 */
[----:B------:R-:W-:Y:S04]  /*92c60*/  LDS R233, [R207+UR10+0x8380] ;  /* 0x0083800acfe97984 */ /* 0x000fe80008000800 */
[----:B------:R-:W3:Y:S04]  /*92c70*/  LDS R235, [R207+UR10+0x9380] ;  /* 0x0093800acfeb7984 */ /* 0x000ee80008000800 */
[----:B-1----:R-:W2:Y:S04]  /*92c80*/  LDL.LU R4, [R1+0x980] ;  /* 0x0009800001047983 */ /* 0x002ea80000300800 */
[----:B------:R-:W-:Y:S04]  /*92c90*/  STL.64 [R1+0x1580], R12 ;  /* 0x0015800c01007387 */ /* 0x000fe80000100a00 */
[----:B------:R-:W-:Y:S04]  /*92ca0*/  STL.64 [R1+0x1588], R14 ;  /* 0x0015880e01007387 */ /* 0x000fe80000100a00 */
[----:B------:R1:W-:Y:S04]  /*92cb0*/  STL.64 [R1+0x1570], R8 ;  /* 0x0015700801007387 */ /* 0x0003e80000100a00 */
[----:B------:R1:W-:Y:S04]  /*92cc0*/  STL.64 [R1+0x1578], R10 ;  /* 0x0015780a01007387 */ /* 0x0003e80000100a00 */
[----:B------:R-:W2:Y:S04]  /*92cd0*/  LDL.LU R5, [R1+0x984] ;  /* 0x0009840001057983 */ /* 0x000ea80000300800 */
[----:B----4-:R-:W2:Y:S04]  /*92ce0*/  LDL.LU R6, [R1+0x988] ;  /* 0x0009880001067983 */ /* 0x010ea80000300800 */
[----:B------:R-:W2:Y:S04]  /*92cf0*/  LDL.LU R7, [R1+0x98c] ;  /* 0x00098c0001077983 */ /* 0x000ea80000300800 */
[----:B-1----:R-:W4:Y:S04]  /*92d00*/  LDL.LU R8, [R1+0x990] ;  /* 0x0009900001087983 */ /* 0x002f280000300800 */
        /* <DEDUP_REMOVED lines=77> */
[----:B--2---:R-:W-:-:S15]  /*931e0*/  HMMA.1688.F32.TF32 R40, R236, R52, R212 ;  /* 0x00000034ec28723c */ /* 0x004fde00000810d4 */
[----:B------:R-:W-:-:S02]  /*931f0*/  NOP ;  /* 0x0000000000007918 */ /* 0x000fc40000000000 */
        /* <DEDUP_REMOVED lines=8> */
[C---:B---3--:R-:W-:Y:S11]  /*93280*/  HMMA.1688.F32.TF32 R40, R236.reuse, R156, R196 ;  /* 0x0000009cec28723c */ /* 0x048ff600000810c4 */
        /* <DEDUP_REMOVED lines=8> */
[C---:B---3--:R-:W-:Y:S06]  /*93310*/  HMMA.1688.F32.TF32 R40, R236.reuse, R144, R184 ;  /* 0x00000090ec28723c */ /* 0x048fec00000810b8 */
        /* <DEDUP_REMOVED lines=8> */
[----:B------:R1:W-:Y:S01]  /*933a0*/  STL.64 [R1+0x14e8], R42 ;  /* 0x0014e82a01007387 */ /* 0x0003e20000100a00 */
[C---:B------:R-:W-:Y:S06]  /*933b0*/  HMMA.1688.F32.TF32 R24, R236.reuse, R124, R24 ;  /* 0x0000007cec18723c */ /* 0x040fec0000081018 */
[C---:B------:R-:W-:Y:S06]  /*933c0*/  HMMA.1688.F32.TF32 R12, R236.reuse, R60, R12 ;  /* 0x0000003cec0c723c */ /* 0x040fec000008100c */
[C---:B-1----:R-:W-:Y:S06]  /*933d0*/  HMMA.1688.F32.TF32 R40, R236.reuse, R140, R180 ;  /* 0x0000008cec28723c */ /* 0x042fec00000810b4 */
[C---:B------:R-:W-:Y:S06]  /*933e0*/  HMMA.1688.F32.TF32 R8, R236.reuse, R56, R8 ;  /* 0x00000038ec08723c */ /* 0x040fec0000081008 */
[C---:B------:R-:W-:Y:S01]  /*933f0*/  HMMA.1688.F32.TF32 R4, R236.reuse, R120, R4 ;  /* 0x00000078ec04723c */ /* 0x040fe20000081004 */
[----:B------:R-:W-:Y:S10]  /*93400*/  STL [R1+0x5cc0], R207 ;  /* 0x005cc0cf01007387 */ /* 0x000ff40000100800 */
        /* <DEDUP_REMOVED lines=29> */
[----:B------:R1:W-:Y:S04]  /*935e0*/  STL.64 [R1+0x1448], R6 ;  /* 0x0014480601007387 */ /* 0x0003e80000100a00 */
[----:B------:R-:W2:Y:S01]  /*935f0*/  LDL.LU R248, [R1+0x7c0] ;  /* 0x0007c00001f87983 */ /* 0x000ea20000300800 */
[----:B-1----:R-:W-:-:S15]  /*93600*/  HMMA.1688.F32.TF32 R4, R236, R108, R240 ;  /* 0x0000006cec04723c */ /* 0x002fde00000810f0 */
[----:B------:R-:W-:-:S08]  /*93610*/  NOP ;  /* 0x0000000000007918 */ /* 0x000fd00000000000 */
        /* <DEDUP_REMOVED lines=112> */
[C---:B------:R-:W-:Y:S05]  /*93d20*/  HMMA.1688.F32.TF32 R40, R236.reuse, R88, R40 ;  /* 0x00000058ec28723c */ /* 0x040fea0000081028 */
[----:B------:R-:W-:Y:S04]  /*93d30*/  STL.64 [R1+0x1420], R116 ;  /* 0x0014207401007387 */ /* 0x000fe80000100a00 */
[----:B------:R1:W-:Y:S02]  /*93d40*/  STL.64 [R1+0x1428], R118 ;  /* 0x0014287601007387 */ /* 0x0003e40000100a00 */
[C---:B-1----:R-:W-:Y:S02]  /*93d50*/  HMMA.1688.F32.TF32 R116, R236.reuse, R92, R224 ;  /* 0x0000005cec74723c */ /* 0x042fe400000810e0 */
[----:B------:R-:W-:Y:S04]  /*93d60*/  STL.64 [R1+0x1400], R120 ;  /* 0x0014007801007387 */ /* 0x000fe80000100a00 */
[----:B------:R-:W-:Y:S04]  /*93d70*/  STL.64 [R1+0x1408], R122 ;  /* 0x0014087a01007387 */ /* 0x000fe80000100a00 */
[----:B------:R-:W-:Y:S04]  /*93d80*/  STL.64 [R1+0x13f0], R112 ;  /* 0x0013f07001007387 */ /* 0x000fe80000100a00 */
[----:B------:R1:W-:Y:S01]  /*93d90*/  STL.64 [R1+0x13f8], R114 ;  /* 0x0013f87201007387 */ /* 0x0003e20000100a00 */
[C---:B------:R-:W-:Y:S06]  /*93da0*/  HMMA.1688.F32.TF32 R44, R236.reuse, R80, R44 ;  /* 0x00000050ec2c723c */ /* 0x040fec000008102c */
[C---:B-1----:R-:W-:Y:S02]  /*93db0*/  HMMA.1688.F32.TF32 R112, R236.reuse, R84, R168 ;  /* 0x00000054ec70723c */ /* 0x042fe400000810a8 */
[----:B------:R-:W-:Y:S04]  /*93dc0*/  STL.64 [R1+0x13d0], R116 ;  /* 0x0013d07401007387 */ /* 0x000fe80000100a00 */
[----:B------:R-:W-:Y:S04]  /*93dd0*/  STL.64 [R1+0x13d8], R118 ;  /* 0x0013d87601007387 */ /* 0x000fe80000100a00 */
[----:B------:R-:W-:Y:S04]  /*93de0*/  STL.64 [R1+0x13c0], R40 ;  /* 0x0013c02801007387 */ /* 0x000fe80000100a00 */
[----:B------:R1:W-:Y:S02]  /*93df0*/  STL.64 [R1+0x13c8], R42 ;  /* 0x0013c82a01007387 */ /* 0x0003e40000100a00 */
[C---:B-1----:R-:W-:Y:S07]  /*93e00*/  HMMA.1688.F32.TF32 R40, R236.reuse, R76, R220 ;  /* 0x0000004cec28723c */ /* 0x042fee00000810dc */
        /* <DEDUP_REMOVED lines=14> */
[C---:B------:R-:W-:Y:S06]  /*93ef0*/  HMMA.1688.F32.TF32 R32, R232.reuse, R152, R32 ;  /* 0x00000098e820723c */ /* 0x040fec0000081020 */
[C---:B------:R-:W-:Y:S06]  /*93f00*/  HMMA.1688.F32.TF32 R28, R232.reuse, R148, R28 ;  /* 0x00000094e81c723c */ /* 0x040fec000008101c */
[C---:B------:R-:W-:Y:S06]  /*93f10*/  HMMA.1688.F32.TF32 R24, R232.reuse, R144, R24 ;  /* 0x00000090e818723c */ /* 0x040fec0000081018 */
[C---:B------:R-:W-:Y:S06]  /*93f20*/  HMMA.1688.F32.TF32 R12, R232.reuse, R140, R12 ;  /* 0x0000008ce80c723c */ /* 0x040fec000008100c */
[C---:B-1----:R-:W-:Y:S06]  /*93f30*/  HMMA.1688.F32.TF32 R112, R232.reuse, R16, R200 ;  /* 0x00000010e870723c */ /* 0x042fec00000810c8 */
[C---:B------:R-:W-:Y:S06]  /*93f40*/  HMMA.1688.F32.TF32 R8, R232.reuse, R136, R8 ;  /* 0x00000088e808723c */ /* 0x040fec0000081008 */
[C---:B--2---:R-:W-:Y:S06]  /*93f50*/  HMMA.1688.F32.TF32 R44, R232.reuse, R48, R196 ;  /* 0x00000030e82c723c */ /* 0x044fec00000810c4 */
        /* <DEDUP_REMOVED lines=172> */
[----:B------:R-:W-:Y:S04]  /*94a20*/  STL.64 [R1+0x1200], R120 ;  /* 0x0012007801007387 */ /* 0x000fe80000100a00 */
[----:B------:R3:W-:Y:S04]  /*94a30*/  STL.64 [R1+0x1208], R122 ;  /* 0x0012087a01007387 */ /* 0x0007e80000100a00 */
[----:B---3--:R-:W3:Y:S04]  /*94a40*/  LDL.LU.64 R122, [R1+0x5cf0] ;  /* 0x005cf000017a7983 */ /* 0x008ee80000300a00 */
[----:B------:R-:W4:Y:S02]  /*94a50*/  LDL.LU.64 R120, [R1+0x5ce8] ;  /* 0x005ce80001787983 */ /* 0x000f240000300a00 */
[----:B----4-:R-:W-:-:S15]  /*94a60*/  HMMA.1688.F32.TF32 R116, R232, R120, R116 ;  /* 0x00000078e874723c */ /* 0x010fde0000081074 */
[----:B------:R-:W-:-:S08]  /*94a70*/  NOP ;  /* 0x0000000000007918 */ /* 0x000fd00000000000 */
[----:B------:R-:W-:Y:S04]  /*94a80*/  STL.64 [R1+0x11e0], R116 ;  /* 0x0011e07401007387 */ /* 0x000fe80000100a00 */
[----:B------:R4:W-:Y:S04]  /*94a90*/  STL.64 [R1+0x11e8], R118 ;  /* 0x0011e87601007387 */ /* 0x0009e80000100a00 */
[----:B----4-:R-:W4:Y:S04]  /*94aa0*/  LDL.LU.64 R118, [R1+0x5ce0] ;  /* 0x005ce00001767983 */ /* 0x010f280000300a00 */
[----:B------:R-:W2:Y:S02]  /*94ab0*/  LDL.LU.64 R116, [R1+0x5cd8] ;  /* 0x005cd80001747983 */ /* 0x000ea40000300a00 */
[----:B--2---:R-:W-:-:S15]  /*94ac0*/  HMMA.1688.F32.TF32 R112, R232, R116, R112 ;  /* 0x00000074e870723c */ /* 0x004fde0000081070 */
[----:B------:R-:W-:-:S08]  /*94ad0*/  NOP ;  /* 0x0000000000007918 */ /* 0x000fd00000000000 */
[----:B------:R-:W-:Y:S04]  /*94ae0*/  STL.64 [R1+0x11b0], R112 ;  /* 0x0011b07001007387 */ /* 0x000fe80000100a00 */
[----:B------:R2:W-:Y:S04]  /*94af0*/  STL.64 [R1+0x11b8], R114 ;  /* 0x0011b87201007387 */ /* 0x0005e80000100a00 */
[----:B--2---:R-:W2:Y:S04]  /*94b00*/  LDL.LU.64 R114, [R1+0x5cd0] ;  /* 0x005cd00001727983 */ /* 0x004ea80000300a00 */
        /* <DEDUP_REMOVED lines=16> */
[----:B---3--:R-:W3:Y:S04]  /*94c10*/  LDL.LU R207, [R1+0x5cc0] ;  /* 0x005cc00001cf7983 */ /* 0x008ee80000300800 */
[----:B------:R-:W-:Y:S04]  /*94c20*/  STL.64 [R1+0xa40], R176 ;  /* 0x000a40b001007387 */ /* 0x000fe80000100a00 */
[----:B------:R1:W-:Y:S04]  /*94c30*/  STL.64 [R1+0xa48], R178 ;  /* 0x000a48b201007387 */ /* 0x0003e80000100a00 */
[----:B-1----:R-:W2:Y:S04]  /*94c40*/  LDL.LU.64 R178, [R1+0x5cb8] ;  /* 0x005cb80001b27983 */ /* 0x002ea80000300a00 */
[----:B------:R-:W2:Y:S04]  /*94c50*/  LDL.LU.64 R176, [R1+0x5cb0] ;  /* 0x005cb00001b07983 */ /* 0x000ea80000300a00 */
        /* <DEDUP_REMOVED lines=25> */
[----:B------:R1:W-:Y:S01]  /*94df0*/  STL.64 [R1+0x9c8], R222 ;  /* 0x0009c8de01007387 */ /* 0x0003e20000100a00 */
[----:B------:R-:W-:Y:S03]  /*94e00*/  HMMA.1688.F32.TF32 R232, R232, R64, R208 ;  /* 0x00000040e8e8723c */ /* 0x000fe600000810d0 */
[----:B-1----:R-:W2:Y:S04]  /*94e10*/  LDL.LU.64 R222, [R1+0x5c48] ;  /* 0x005c480001de7983 */ /* 0x002ea80000300a00 */
[----:B------:R-:W2:Y:S04]  /*94e20*/  LDL.LU.64 R220, [R1+0x5c40] ;  /* 0x005c400001dc7983 */ /* 0x000ea80000300a00 */
[----:B------:R-:W-:Y:S04]  /*94e30*/  STL.64 [R1+0x9b0], R216 ;  /* 0x0009b0d801007387 */ /* 0x000fe80000100a00 */
[----:B------:R1:W-:Y:S01]  /*94e40*/  STL.64 [R1+0x9b8], R218 ;  /* 0x0009b8da01007387 */ /* 0x0003e20000100a00 */
[C---:B------:R-:W-:Y:S03]  /*94e50*/  HMMA.1688.F32.TF32 R208, R236.reuse, R48, R196 ;  /* 0x00000030ecd0723c */ /* 0x040fe600000810c4 */
[----:B-1----:R-:W2:Y:S04]  /*94e60*/  LDL.LU.64 R218, [R1+0x5c38] ;  /* 0x005c380001da7983 */ /* 0x002ea80000300a00 */
[----:B------:R-:W2:Y:S04]  /*94e70*/  LDL.LU.64 R216, [R1+0x5c30] ;  /* 0x005c300001d87983 */ /* 0x000ea80000300a00 */
[----:B------:R-:W-:Y:S04]  /*94e80*/  STL.64 [R1+0x9a0], R240 ;  /* 0x0009a0f001007387 */ /* 0x000fe80000100a00 */
[----:B------:R1:W-:Y:S01]  /*94e90*/  STL.64 [R1+0x9a8], R242 ;  /* 0x0009a8f201007387 */ /* 0x0003e20000100a00 */
[C---:B------:R-:W-:Y:S03]  /*94ea0*/  HMMA.1688.F32.TF32 R196, R236.reuse, R52, R188 ;  /* 0x00000034ecc4723c */ /* 0x040fe600000810bc */
[----:B-1----:R-:W4:Y:S04]  /*94eb0*/  LDL.LU.64 R242, [R1+0x5c28] ;  /* 0x005c280001f27983 */ /* 0x002f280000300a00 */
[----:B------:R-:W2:Y:S04]  /*94ec0*/  LDL.LU.64 R240, [R1+0x5c20] ;  /* 0x005c200001f07983 */ /* 0x000ea80000300a00 */
        /* <DEDUP_REMOVED lines=12> */
[----:B------:R-:W-:Y:S01]  /*94f90*/  STL.64 [R1+0x988], R234 ;  /* 0x000988ea01007387 */ /* 0x000fe20000100a00 */
[C---:B------:R-:W-:Y:S06]  /*94fa0*/  HMMA.1688.F32.TF32 R24, R236.reuse, R136, R8 ;  /* 0x00000088ec18723c */ /* 0x040fec0000081008 */
[C---:B------:R-:W-:Y:S06]  /*94fb0*/  HMMA.1688.F32.TF32 R12, R236.reuse, R132, R4 ;  /* 0x00000084ec0c723c */ /* 0x040fec0000081004 */
[C---:B------:R-:W-:Y:S06]  /*94fc0*/  HMMA.1688.F32.TF32 R8, R236.reuse, R128, R244 ;  /* 0x00000080ec08723c */ /* 0x040fec00000810f4 */
[C---:B------:R-:W-:Y:S01]  /*94fd0*/  HMMA.1688.F32.TF32 R4, R236.reuse, R124, R248 ;  /* 0x0000007cec04723c */ /* 0x040fe200000810f8 */
[----:B------:R-:W-:Y:S04]  /*94fe0*/  LDS R232, [R0+UR10+0xa000] ;  /* 0x00a0000a00e87984 */ /* 0x000fe80008000800 */
[----:B------:R-:W-:Y:S04]  /*94ff0*/  LDS R234, [R0+UR10+0xb000] ;  /* 0x00b0000a00ea7984 */ /* 0x000fe80008000800 */
        /* <DEDUP_REMOVED lines=92> */
[C---:B----4-:R-:W-:Y:S06]  /*955c0*/  HMMA.1688.F32.TF32 R180, R236.reuse, R108, R180 ;  /* 0x0000006cecb4723c */ /* 0x050fec00000810b4 */
[C---:B--2---:R-:W-:Y:S06]  /*955d0*/  HMMA.1688.F32.TF32 R184, R236.reuse, R112, R184 ;  /* 0x00000070ecb8723c */ /* 0x044fec00000810b8 */
[C---:B---3--:R-:W-:Y:S06]  /*955e0*/  HMMA.1688.F32.TF32 R188, R236.reuse, R116, R188 ;  /* 0x00000074ecbc723c */ /* 0x048fec00000810bc */
[C---:B------:R-:W-:Y:S06]  /*955f0*/  HMMA.1688.F32.TF32 R196, R236.reuse, R56, R196 ;  /* 0x00000038ecc4723c */ /* 0x040fec00000810c4 */
[C---:B------:R-:W-:Y:S06]  /*95600*/  HMMA.1688.F32.TF32 R200, R236.reuse, R60, R200 ;  /* 0x0000003cecc8723c */ /* 0x040fec00000810c8 */
[C---:B------:R-:W-:Y:S06]  /*95610*/  HMMA.1688.F32.TF32 R192, R236.reuse, R120, R192 ;  /* 0x00000078ecc0723c */ /* 0x040fec00000810c0 */
[C---:B------:R-:W-:Y:S11]  /*95620*/  HMMA.1688.F32.TF32 R36, R236.reuse, R100, R36 ;  /* 0x00000064ec24723c */ /* 0x040ff60000081024 */
        /* <DEDUP_REMOVED lines=8> */
[----:B------:R-:W-:Y:S03]  /*956b0*/  HMMA.1688.F32.TF32 R8, R236, R104, R8 ;  /* 0x00000068ec08723c */ /* 0x000fe60000081008 */
[----:B------:R-:W-:Y:S04]  /*956c0*/  STL.64 [R1+0x2b40], R184 ;  /* 0x002b40b801007387 */ /* 0x000fe80000100a00 */
[----:B------:R-:W-:Y:S04]  /*956d0*/  STL.64 [R1+0x2b48], R186 ;  /* 0x002b48ba01007387 */ /* 0x000fe80000100a00 */
[----:B------:R-:W-:Y:S04]  /*956e0*/  STL.64 [R1+0x2b30], R180 ;  /* 0x002b30b401007387 */ /* 0x000fe80000100a00 */
[----:B------:R2:W-:Y:S01]  /*956f0*/  STL.64 [R1+0x2b38], R182 ;  /* 0x002b38b601007387 */ /* 0x0005e20000100a00 */
[----:B------:R-:W-:-:S02]  /*95700*/  IMAD.MOV.U32 R57, RZ, RZ, R36 ;  /* 0x000000ffff397224 */ /* 0x000fc400078e0024 */
[----:B------:R-:W-:Y:S02]  /*95710*/  IMAD.MOV.U32 R56, RZ, RZ, R37 ;  /* 0x000000ffff387224 */ /* 0x000fe400078e0025 */
[----:B------:R-:W-:Y:S02]  /*95720*/  IMAD.MOV.U32 R49, RZ, RZ, R38 ;  /* 0x000000ffff317224 */ /* 0x000fe400078e0026 */
[----:B------:R-:W-:Y:S02]  /*95730*/  IMAD.MOV.U32 R48, RZ, RZ, R39 ;  /* 0x000000ffff307224 */ /* 0x000fe400078e0027 */
[C---:B------:R-:W-:Y:S06]  /*95740*/  HMMA.1688.F32.TF32 R36, R236.reuse, R92, R28 ;  /* 0x0000005cec24723c */ /* 0x040fec000008101c */
[C---:B--2---:R-:W-:Y:S06]  /*95750*/  HMMA.1688.F32.TF32 R180, R236.reuse, R96, R32 ;  /* 0x00000060ecb4723c */ /* 0x044fec0000081020 */
[C---:B------:R-:W-:Y:S06]  /*95760*/  HMMA.1688.F32.TF32 R32, R236.reuse, R88, R24 ;  /* 0x00000058ec20723c */ /* 0x040fec0000081018 */
[C---:B------:R-:W-:Y:S06]  /*95770*/  HMMA.1688.F32.TF32 R28, R236.reuse, R84, R12 ;  /* 0x00000054ec1c723c */ /* 0x040fec000008100c */
[C---:B------:R-:W-:Y:S06]  /*95780*/  HMMA.1688.F32.TF32 R24, R236.reuse, R80, R4 ;  /* 0x00000050ec18723c */ /* 0x040fec0000081004 */
[----:B------:R-:W-:Y:S01]  /*95790*/  HMMA.1688.F32.TF32 R12, R236, R76, R244 ;  /* 0x0000004cec0c723c */ /* 0x000fe200000810f4 */
[----:B------:R2:W-:Y:S01]  /*957a0*/  STL [R1+0x2b20], R8 ;  /* 0x002b200801007387 */ /* 0x0005e20000100800 */
[----:B------:R-:W-:-:S02]  /*957b0*/  IMAD.MOV.U32 R109, RZ, RZ, R9 ;  /* 0x000000ffff6d7224 */ /* 0x000fc400078e0009 */
[----:B------:R-:W-:Y:S02]  /*957c0*/  IMAD.MOV.U32 R108, RZ, RZ, R10 ;  /* 0x000000ffff6c7224 */ /* 0x000fe400078e000a */
[----:B------:R-:W-:Y:S01]  /*957d0*/  IMAD.MOV.U32 R60, RZ, RZ, R11 ;  /* 0x000000ffff3c7224 */ /* 0x000fe200078e000b */
[----:B--2---:R-:W2:Y:S04]  /*957e0*/  LDL.LU R8, [R1+0x1c0] ;  /* 0x0001c00001087983 */ /* 0x004ea80000300800 */
[----:B------:R-:W2:Y:S04]  /*957f0*/  LDL.LU R9, [R1+0x1c4] ;  /* 0x0001c40001097983 */ /* 0x000ea80000300800 */
[----:B------:R-:W2:Y:S04]  /*95800*/  LDL.LU R10, [R1+0x1c8] ;  /* 0x0001c800010a7983 */ /* 0x000ea80000300800 */
[----:B------:R-:W2:Y:S04]  /*95810*/  LDL.LU R11, [R1+0x1cc] ;  /* 0x0001cc00010b7983 */ /* 0x000ea80000300800 */
        /* <DEDUP_REMOVED lines=8> */
[----:B------:R-:W1:Y:S04]  /*958a0*/  LDL.LU R4, [R1+0x1b0] ;  /* 0x0001b00001047983 */ /* 0x000e680000300800 */
[----:B------:R-:W-:Y:S04]  /*958b0*/  STL.64 [R1+0x2990], R24 ;  /* 0x0029901801007387 */ /* 0x000fe80000100a00 */
[----:B------:R-:W-:Y:S04]  /*958c0*/  STL.64 [R1+0x2998], R26 ;  /* 0x0029981a01007387 */ /* 0x000fe80000100a00 */
[----:B------:R-:W-:Y:S04]  /*958d0*/  STL.64 [R1+0x2980], R12 ;  /* 0x0029800c01007387 */ /* 0x000fe80000100a00 */
[----:B------:R3:W-:Y:S04]  /*958e0*/  STL.64 [R1+0x2988], R14 ;  /* 0x0029880e01007387 */ /* 0x0007e80000100a00 */
[----:B------:R-:W1:Y:S04]  /*958f0*/  LDL.LU R5, [R1+0x1b4] ;  /* 0x0001b40001057983 */ /* 0x000e680000300800 */
[----:B------:R-:W1:Y:S04]  /*95900*/  LDL.LU R6, [R1+0x1b8] ;  /* 0x0001b80001067983 */ /* 0x000e680000300800 */
[----:B------:R-:W1:Y:S01]  /*95910*/  LDL.LU R7, [R1+0x1bc] ;  /* 0x0001bc0001077983 */ /* 0x000e620000300800 */
[----:B------:R-:W-:-:S02]  /*95920*/  IMAD.MOV.U32 R244, RZ, RZ, R240 ;  /* 0x000000fffff47224 */ /* 0x000fc400078e00f0 */
[----:B------:R-:W-:Y:S01]  /*95930*/  IMAD.MOV.U32 R245, RZ, RZ, R241 ;  /* 0x000000fffff57224 */ /* 0x000fe200078e00f1 */
[----:B------:R-:W4:Y:S04]  /*95940*/  LDL.LU R240, [R1+0x5c1c] ;  /* 0x005c1c0001f07983 */ /* 0x000f280000300800 */
[----:B------:R-:W4:Y:S01]  /*95950*/  LDL.LU R241, [R1+0x5c18] ;  /* 0x005c180001f17983 */ /* 0x000f220000300800 */
[----:B------:R-:W-:Y:S02]  /*95960*/  IMAD.MOV.U32 R246, RZ, RZ, R242 ;  /* 0x000000fffff67224 */ /* 0x000fe400078e00f2 */
[----:B------:R-:W-:Y:S01]  /*95970*/  IMAD.MOV.U32 R247, RZ, RZ, R243 ;  /* 0x000000fffff77224 */ /* 0x000fe200078e00f3 */
[----:B------:R-:W4:Y:S04]  /*95980*/  LDL.LU R242, [R1+0x5c14] ;  /* 0x005c140001f27983 */ /* 0x000f280000300800 */
[----:B------:R-:W4:Y:S01]  /*95990*/  LDL.LU R243, [R1+0x5c10] ;  /* 0x005c100001f37983 */ /* 0x000f220000300800 */
[----:B---3--:R-:W-:Y:S07]  /*959a0*/  HMMA.1688.F32.TF32 R12, R236, R72, R248 ;  /* 0x00000048ec0c723c */ /* 0x008fee00000810f8 */
[----:B------:R-:W-:-:S02]  /*959b0*/  IMAD.MOV.U32 R248, RZ, RZ, R50 ;  /* 0x000000fffff87224 */ /* 0x000fc400078e0032 */
[----:B------:R-:W-:Y:S01]  /*959c0*/  IMAD.MOV.U32 R249, RZ, RZ, R51 ;  /* 0x000000fffff97224 */ /* 0x000fe200078e0033 */
[----:B------:R-:W3:Y:S04]  /*959d0*/  LDL.LU R50, [R1+0x5c0c] ;  /* 0x005c0c0001327983 */ /* 0x000ee80000300800 */
[----:B------:R-:W3:Y:S01]  /*959e0*/  LDL.LU R51, [R1+0x5c08] ;  /* 0x005c080001337983 */ /* 0x000ee20000300800 */
[----:B------:R-:W-:Y:S02]  /*959f0*/  IMAD.MOV.U32 R250, RZ, RZ, R18 ;  /* 0x000000fffffa7224 */ /* 0x000fe400078e0012 */
[----:B------:R-:W-:Y:S01]  /*95a00*/  IMAD.MOV.U32 R251, RZ, RZ, R19 ;  /* 0x000000fffffb7224 */ /* 0x000fe200078e0013 */
[----:B------:R-:W1:Y:S04]  /*95a10*/  LDL.LU R18, [R1+0x5c04] ;  /* 0x005c040001127983 */ /* 0x000e680000300800 */
[----:B------:R-:W1:Y:S02]  /*95a20*/  LDL.LU R19, [R1+0x5c00] ;  /* 0x005c000001137983 */ /* 0x000e640000300800 */
[----:B------:R-:W-:-:S02]  /*95a30*/  IMAD.MOV.U32 R100, RZ, RZ, R15 ;  /* 0x000000ffff647224 */ /* 0x000fc400078e000f */
[----:B------:R-:W-:Y:S02]  /*95a40*/  IMAD.MOV.U32 R101, RZ, RZ, R14 ;  /* 0x000000ffff657224 */ /* 0x000fe400078e000e */
[----:B------:R-:W-:Y:S02]  /*95a50*/  IMAD.MOV.U32 R104, RZ, RZ, R13 ;  /* 0x000000ffff687224 */ /* 0x000fe400078e000d */
[----:B------:R-:W-:Y:S01]  /*95a60*/  IMAD.MOV.U32 R105, RZ, RZ, R12 ;  /* 0x000000ffff697224 */ /* 0x000fe200078e000c */
[----:B------:R4:W-:Y:S04]  /*95a70*/  STL [R1+0x5870], R100 ;  /* 0x0058706401007387 */ /* 0x0009e80000100800 */
[----:B------:R4:W-:Y:S04]  /*95a80*/  STL [R1+0x586c], R101 ;  /* 0x00586c6501007387 */ /* 0x0009e80000100800 */
[----:B------:R4:W-:Y:S04]  /*95a90*/  STL [R1+0x5868], R104 ;  /* 0x0058686801007387 */ /* 0x0009e80000100800 */
[----:B------:R4:W-:Y:S04]  /*95aa0*/  STL [R1+0x5864], R105 ;  /* 0x0058646901007387 */ /* 0x0009e80000100800 */
[----:B------:R-:W4:Y:S04]  /*95ab0*/  LDL.LU R24, [R1+0x180] ;  /* 0x0001800001187983 */ /* 0x000f280000300800 */
[----:B------:R-:W4:Y:S01]  /*95ac0*/  LDL.LU R25, [R1+0x184] ;  /* 0x0001840001197983 */ /* 0x000f220000300800 */
[----:B------:R-:W-:-:S02]  /*95ad0*/  IMAD.MOV.U32 R26, RZ, RZ, R22 ;  /* 0x000000ffff1a7224 */ /* 0x000fc400078e0016 */
[----:B------:R-:W-:Y:S01]  /*95ae0*/  IMAD.MOV.U32 R27, RZ, RZ, R23 ;  /* 0x000000ffff1b7224 */ /* 0x000fe200078e0017 */
[----:B------:R-:W4:Y:S04]  /*95af0*/  LDL.LU R22, [R1+0x5bfc] ;  /* 0x005bfc0001167983 */ /* 0x000f280000300800 */
[----:B------:R-:W4:Y:S04]  /*95b00*/  LDL.LU R23, [R1+0x5bf8] ;  /* 0x005bf80001177983 */ /* 0x000f280000300800 */
[----:B------:R-:W4:Y:S04]  /*95b10*/  LDL.LU R12, [R1+0x170] ;  /* 0x00017000010c7983 */ /* 0x000f280000300800 */
[----:B------:R-:W4:Y:S04]  /*95b20*/  LDL.LU R13, [R1+0x174] ;  /* 0x00017400010d7983 */ /* 0x000f280000300800 */
[----:B------:R-:W4:Y:S04]  /*95b30*/  LDL.LU R14, [R1+0x178] ;  /* 0x00017800010e7983 */ /* 0x000f280000300800 */
[----:B------:R-:W4:Y:S01]  /*95b40*/  LDL.LU R15, [R1+0x17c] ;  /* 0x00017c00010f7983 */ /* 0x000f220000300800 */
[----:B--2---:R-:W-:Y:S06]  /*95b50*/  HMMA.1688.F32.TF32 R8, R236, R68, R8 ;  /* 0x00000044ec08723c */ /* 0x004fec0000081008 */
[----:B-1----:R-:W-:-:S15]  /*95b60*/  HMMA.1688.F32.TF32 R4, R232, R18, R4 ;  /* 0x00000012e804723c */ /* 0x002fde0000081004 */
[----:B------:R-:W-:-:S03]  /*95b70*/  NOP ;  /* 0x0000000000007918 */ /* 0x000fc60000000000 */
[----:B------:R-:W-:Y:S01]  /*95b80*/  IMAD.MOV.U32 R97, RZ, RZ, R8 ;  /* 0x000000ffff617224 */ /* 0x000fe200078e0008 */
[----:B------:R-:W-:Y:S01]  /*95b90*/  MOV R96, R9 ;  /* 0x0000000900607202 */ /* 0x000fe20000000f00 */
[----:B------:R-:W-:Y:S02]  /*95ba0*/  IMAD.MOV.U32 R93, RZ, RZ, R10 ;  /* 0x000000ffff5d7224 */ /* 0x000fe400078e000a */
[----:B------:R-:W-:Y:S02]  /*95bb0*/  IMAD.MOV.U32 R92, RZ, RZ, R11 ;  /* 0x000000ffff5c7224 */ /* 0x000fe400078e000b */
[----:B------:R-:W-:Y:S02]  /*95bc0*/  IMAD.MOV.U32 R81, RZ, RZ, R4 ;  /* 0x000000ffff517224 */ /* 0x000fe400078e0004 */
[----:B------:R-:W-:Y:S02]  /*95bd0*/  IMAD.MOV.U32 R80, RZ, RZ, R5 ;  /* 0x000000ffff507224 */ /* 0x000fe400078e0005 */
[----:B------:R-:W-:-:S02]  /*95be0*/  IMAD.MOV.U32 R77, RZ, RZ, R6 ;  /* 0x000000ffff4d7224 */ /* 0x000fc400078e0006 */
[----:B------:R-:W-:Y:S02]  /*95bf0*/  IMAD.MOV.U32 R76, RZ, RZ, R7 ;  /* 0x000000ffff4c7224 */ /* 0x000fe400078e0007 */
[----:B---3--:R-:W-:Y:S06]  /*95c00*/  HMMA.1688.F32.TF32 R4, R232, R50, R244 ;  /* 0x00000032e804723c */ /* 0x008fec00000810f4 */
[----:B----4-:R-:W-:-:S15]  /*95c10*/  HMMA.1688.F32.TF32 R8, R236, R64, R240 ;  /* 0x00000040ec08723c */ /* 0x010fde00000810f0 */
[----:B------:R-:W-:-:S03]  /*95c20*/  NOP ;  /* 0x0000000000007918 */ /* 0x000fc60000000000 */
[----:B------:R-:W-:Y:S02]  /*95c30*/  IMAD.MOV.U32 R100, RZ, RZ, R4 ;  /* 0x000000ffff647224 */ /* 0x000fe400078e0004 */
[----:B------:R-:W-:Y:S02]  /*95c40*/  IMAD.MOV.U32 R101, RZ, RZ, R5 ;  /* 0x000000ffff657224 */ /* 0x000fe400078e0005 */
[----:B------:R-:W-:Y:S02]  /*95c50*/  IMAD.MOV.U32 R104, RZ, RZ, R6 ;  /* 0x000000ffff687224 */ /* 0x000fe400078e0006 */
[----:B------:R-:W-:Y:S02]  /*95c60*/  IMAD.MOV.U32 R105, RZ, RZ, R7 ;  /* 0x000000ffff697224 */ /* 0x000fe400078e0007 */
[----:B------:R-:W-:Y:S01]  /*95c70*/  HMMA.1688.F32.TF32 R4, R232, R22, R248 ;  /* 0x00000016e804723c */ /* 0x000fe200000810f8 */
[----:B------:R-:W-:Y:S02]  /*95c80*/  IMAD.MOV.U32 R89, RZ, RZ, R8 ;  /* 0x000000ffff597224 */ /* 0x000fe400078e0008 */
[----:B------:R-:W-:Y:S01]  /*95c90*/  IMAD.MOV.U32 R88, RZ, RZ, R9 ;  /* 0x000000ffff587224 */ /* 0x000fe200078e0009 */
        /* <DEDUP_REMOVED lines=8> */
[----:B------:R-:W3:Y:S04]  /*95d20*/  LDL.LU R150, [R1+0x5bf4] ;  /* 0x005bf40001967983 */ /* 0x000ee80000300800 */
[----:B------:R-:W3:Y:S01]  /*95d30*/  LDL.LU R151, [R1+0x5bf0] ;  /* 0x005bf00001977983 */ /* 0x000ee20000300800 */
        /* <DEDUP_REMOVED lines=8> */
[----:B------:R-:W2:Y:S04]  /*95dc0*/  LDL.LU R158, [R1+0x5be4] ;  /* 0x005be400019e7983 */ /* 0x000ea80000300800 */
[----:B------:R-:W2:Y:S01]  /*95dd0*/  LDL.LU R159, [R1+0x5be0] ;  /* 0x005be000019f7983 */ /* 0x000ea20000300800 */
[----:B------:R-:W-:Y:S02]  /*95de0*/  IMAD.MOV.U32 R17, RZ, RZ, R6 ;  /* 0x000000ffff117224 */ /* 0x000fe400078e0006 */
[----:B------:R-:W-:Y:S02]  /*95df0*/  IMAD.MOV.U32 R16, RZ, RZ, R7 ;  /* 0x000000ffff107224 */ /* 0x000fe400078e0007 */
[----:B------:R-:W-:-:S02]  /*95e00*/  IMAD.MOV.U32 R6, RZ, RZ, R162 ;  /* 0x000000ffff067224 */ /* 0x000fc400078e00a2 */
[----:B------:R-:W-:Y:S01]  /*95e10*/  IMAD.MOV.U32 R7, RZ, RZ, R54 ;  /* 0x000000ffff077224 */ /* 0x000fe200078e0036 */
[----:B------:R-:W3:Y:S04]  /*95e20*/  LDL.LU R162, [R1+0x5bdc] ;  /* 0x005bdc0001a27983 */ /* 0x000ee80000300800 */
[----:B------:R-:W4:Y:S01]  /*95e30*/  LDL.LU R54, [R1+0x5bd8] ;  /* 0x005bd80001367983 */ /* 0x000f220000300800 */
[----:B------:R-:W-:Y:S02]  /*95e40*/  IMAD.MOV.U32 R244, RZ, RZ, R55 ;  /* 0x000000fffff47224 */ /* 0x000fe400078e0037 */
[----:B------:R-:W-:Y:S01]  /*95e50*/  IMAD.MOV.U32 R245, RZ, RZ, R163 ;  /* 0x000000fffff57224 */ /* 0x000fe200078e00a3 */
[----:B------:R-:W4:Y:S04]  /*95e60*/  LDL.LU R55, [R1+0x5bd4] ;  /* 0x005bd40001377983 */ /* 0x000f280000300800 */
[----:B------:R-:W3:Y:S01]  /*95e70*/  LDL.LU R163, [R1+0x5bd0] ;  /* 0x005bd00001a37983 */ /* 0x000ee20000300800 */
[----:B------:R-:W-:Y:S01]  /*95e80*/  MOV R246, R166 ;  /* 0x000000a600f67202 */ /* 0x000fe20000000f00 */
[----:B------:R-:W-:-:S02]  /*95e90*/  IMAD.MOV.U32 R247, RZ, RZ, R167 ;  /* 0x000000fffff77224 */ /* 0x000fc400078e00a7 */
[----:B------:R-:W3:Y:S04]  /*95ea0*/  LDL.LU R166, [R1+0x5bcc] ;  /* 0x005bcc0001a67983 */ /* 0x000ee80000300800 */
[----:B------:R-:W3:Y:S04]  /*95eb0*/  LDL.LU R167, [R1+0x5bc8] ;  /* 0x005bc80001a77983 */ /* 0x000ee80000300800 */
[----:B------:R-:W-:Y:S04]  /*95ec0*/  STL [R1+0x5844], R16 ;  /* 0x0058441001007387 */ /* 0x000fe80000100800 */
[----:B------:R-:W-:Y:S04]  /*95ed0*/  STL [R1+0x5840], R17 ;  /* 0x0058401101007387 */ /* 0x000fe80000100800 */
[----:B------:R-:W-:Y:S04]  /*95ee0*/  STL [R1+0x583c], R20 ;  /* 0x00583c1401007387 */ /* 0x000fe80000100800 */
[----:B------:R1:W-:Y:S01]  /*95ef0*/  STL [R1+0x5838], R21 ;  /* 0x0058381501007387 */ /* 0x0003e20000100800 */
        /* <DEDUP_REMOVED lines=10> */
[C---:B--2---:R-:W-:Y:S06]  /*95fa0*/  HMMA.1688.F32.TF32 R4, R232.reuse, R158, R4 ;  /* 0x0000009ee804723c */ /* 0x044fec0000081004 */
[C---:B----4-:R-:W-:Y:S06]  /*95fb0*/  HMMA.1688.F32.TF32 R24, R232.reuse, R54, R24 ;  /* 0x00000036e818723c */ /* 0x050fec0000081018 */
[----:B---3--:R-:W-:-:S12]  /*95fc0*/  HMMA.1688.F32.TF32 R12, R232, R166, R12 ;  /* 0x000000a6e80c723c */ /* 0x008fd8000008100c */
        /* <DEDUP_REMOVED lines=9> */
[----:B------:R-:W-:Y:S01]  /*96060*/  IMAD.MOV.U32 R120, RZ, RZ, R14 ;  /* 0x000000ffff787224 */ /* 0x000fe200078e000e */
[----:B------:R-:W-:Y:S01]  /*96070*/  STL [R1+0x5854], R52 ;  /* 0x0058543401007387 */ /* 0x000fe20000100800 */
[----:B------:R-:W-:-:S03]  /*96080*/  IMAD.MOV.U32 R121, RZ, RZ, R13 ;  /* 0x000000ffff797224 */ /* 0x000fc600078e000d */
[----:B------:R-:W-:Y:S01]  /*96090*/  STL [R1+0x5850], R53 ;  /* 0x0058503501007387 */ /* 0x000fe20000100800 */
[----:B------:R-:W-:-:S03]  /*960a0*/  IMAD.MOV.U32 R124, RZ, RZ, R12 ;  /* 0x000000ffff7c7224 */ /* 0x000fc600078e000c */
[----:B------:R-:W-:Y:S06]  /*960b0*/  STL [R1+0x584c], R112 ;  /* 0x00584c7001007387 */ /* 0x000fec0000100800 */
[----:B------:R-:W-:Y:S02]  /*960c0*/  IMAD.MOV.U32 R148, RZ, RZ, R4 ;  /* 0x000000ffff947224 */ /* 0x000fe400078e0004 */
[----:B------:R-:W-:Y:S02]  /*960d0*/  IMAD.MOV.U32 R145, RZ, RZ, R5 ;  /* 0x000000ffff917224 */ /* 0x000fe400078e0005 */
[----:B------:R-:W-:-:S02]  /*960e0*/  IMAD.MOV.U32 R144, RZ, RZ, R6 ;  /* 0x000000ffff907224 */ /* 0x000fc400078e0006 */
[----:B------:R-:W-:Y:S02]  /*960f0*/  IMAD.MOV.U32 R141, RZ, RZ, R7 ;  /* 0x000000ffff8d7224 */ /* 0x000fe400078e0007 */
[----:B------:R-:W-:Y:S01]  /*96100*/  HMMA.1688.F32.TF32 R4, R232, R150, R248 ;  /* 0x00000096e804723c */ /* 0x000fe200000810f8 */
[----:B------:R2:W-:Y:S04]  /*96110*/  STL [R1+0x5848], R116 ;  /* 0x0058487401007387 */ /* 0x0005e80000100800 */
[----:B------:R-:W-:Y:S04]  /*96120*/  STL [R1+0x5860], R120 ;  /* 0x0058607801007387 */ /* 0x000fe80000100800 */
[----:B------:R-:W-:Y:S04]  /*96130*/  STL [R1+0x585c], R121 ;  /* 0x00585c7901007387 */ /* 0x000fe80000100800 */
[----:B------:R3:W-:Y:S04]  /*96140*/  STL [R1+0x5858], R124 ;  /* 0x0058587c01007387 */ /* 0x0007e80000100800 */
[----:B------:R-:W4:Y:S04]  /*96150*/  LDL.LU R79, [R1+0x5bc4] ;  /* 0x005bc400014f7983 */ /* 0x000f280000300800 */
[----:B------:R-:W2:Y:S04]  /*96160*/  LDL.LU R78, [R1+0x5bc0] ;  /* 0x005bc000014e7983 */ /* 0x000ea80000300800 */
[----:B------:R-:W3:Y:S04]  /*96170*/  LDL.LU R131, [R1+0x5bbc] ;  /* 0x005bbc0001837983 */ /* 0x000ee80000300800 */
[----:B------:R-:W3:Y:S01]  /*96180*/  LDL.LU R130, [R1+0x5bb8] ;  /* 0x005bb80001827983 */ /* 0x000ee20000300800 */
[----:B------:R-:W-:Y:S01]  /*96190*/  IMAD.MOV.U32 R248, RZ, RZ, R127 ;  /* 0x000000fffff87224 */ /* 0x000fe200078e007f */
[----:B------:R-:W-:-:S02]  /*961a0*/  MOV R249, R126 ;  /* 0x0000007e00f97202 */ /* 0x000fc40000000f00 */
[----:B------:R-:W3:Y:S04]  /*961b0*/  LDL.LU R127, [R1+0x5bb4] ;  /* 0x005bb400017f7983 */ /* 0x000ee80000300800 */
[----:B------:R-:W3:Y:S01]  /*961c0*/  LDL.LU R126, [R1+0x5bb0] ;  /* 0x005bb000017e7983 */ /* 0x000ee20000300800 */
[----:B------:R-:W-:Y:S02]  /*961d0*/  IMAD.MOV.U32 R250, RZ, RZ, R107 ;  /* 0x000000fffffa7224 */ /* 0x000fe400078e006b */
[----:B------:R-:W-:Y:S01]  /*961e0*/  IMAD.MOV.U32 R251, RZ, RZ, R106 ;  /* 0x000000fffffb7224 */ /* 0x000fe200078e006a */
[----:B------:R-:W3:Y:S04]  /*961f0*/  LDL.LU R107, [R1+0x5bac] ;  /* 0x005bac00016b7983 */ /* 0x000ee80000300800 */
[----:B------:R-:W3:Y:S01]  /*96200*/  LDL.LU R106, [R1+0x5ba8] ;  /* 0x005ba800016a7983 */ /* 0x000ee20000300800 */
[----:B------:R-:W-:-:S02]  /*96210*/  IMAD.MOV.U32 R244, RZ, RZ, R103 ;  /* 0x000000fffff47224 */ /* 0x000fc400078e0067 */
[----:B------:R-:W-:Y:S01]  /*96220*/  IMAD.MOV.U32 R245, RZ, RZ, R102 ;  /* 0x000000fffff57224 */ /* 0x000fe200078e0066 */
[----:B------:R-:W3:Y:S04]  /*96230*/  LDL.LU R103, [R1+0x5ba4] ;  /* 0x005ba40001677983 */ /* 0x000ee80000300800 */
[----:B------:R-:W3:Y:S01]  /*96240*/  LDL.LU R102, [R1+0x5ba0] ;  /* 0x005ba00001667983 */ /* 0x000ee20000300800 */
[----:B------:R-:W-:Y:S02]  /*96250*/  IMAD.MOV.U32 R246, RZ, RZ, R63 ;  /* 0x000000fffff67224 */ /* 0x000fe400078e003f */
[----:B------:R-:W-:Y:S01]  /*96260*/  IMAD.MOV.U32 R247, RZ, RZ, R62 ;  /* 0x000000fffff77224 */ /* 0x000fe200078e003e */
[----:B------:R-:W3:Y:S01]  /*96270*/  LDL.LU R63, [R1+0x5b9c] ;  /* 0x005b9c00013f7983 */ /* 0x000ee20000300800 */
[----:B------:R-:W-:-:S02]  /*96280*/  IMAD.MOV.U32 R156, RZ, RZ, R4 ;  /* 0x000000ffff9c7224 */ /* 0x000fc400078e0004 */
[----:B------:R-:W-:Y:S01]  /*96290*/  IMAD.MOV.U32 R153, RZ, RZ, R5 ;  /* 0x000000ffff997224 */ /* 0x000fe200078e0005 */
[----:B------:R-:W3:Y:S01]  /*962a0*/  LDL.LU R62, [R1+0x5b98] ;  /* 0x005b9800013e7983 */ /* 0x000ee20000300800 */
[----:B------:R-:W-:Y:S02]  /*962b0*/  IMAD.MOV.U32 R4, RZ, RZ, R59 ;  /* 0x000000ffff047224 */ /* 0x000fe400078e003b */
[----:B------:R-:W-:Y:S01]  /*962c0*/  IMAD.MOV.U32 R152, RZ, RZ, R6 ;  /* 0x000000ffff987224 */ /* 0x000fe200078e0006 */
[----:B------:R-:W3:Y:S01]  /*962d0*/  LDL.LU R59, [R1+0x5b94] ;  /* 0x005b9400013b7983 */ /* 0x000ee20000300800 */
[----:B------:R-:W-:Y:S02]  /*962e0*/  IMAD.MOV.U32 R5, RZ, RZ, R58 ;  /* 0x000000ffff057224 */ /* 0x000fe400078e003a */
[----:B------:R-:W-:Y:S01]  /*962f0*/  IMAD.MOV.U32 R149, RZ, RZ, R7 ;  /* 0x000000ffff957224 */ /* 0x000fe200078e0007 */
        /* <DEDUP_REMOVED lines=8> */
[----:B------:R-:W-:-:S03]  /*96380*/  IMAD.MOV.U32 R117, RZ, RZ, R15 ;  /* 0x000000ffff757224 */ /* 0x000fc600078e000f */
[----:B------:R-:W3:Y:S01]  /*96390*/  LDL.LU R118, [R1+0x5b80] ;  /* 0x005b800001767983 */ /* 0x000ee20000300800 */
[----:B------:R-:W-:Y:S02]  /*963a0*/  IMAD.MOV.U32 R14, RZ, RZ, R115 ;  /* 0x000000ffff0e7224 */ /* 0x000fe400078e0073 */
[----:B------:R-:W-:Y:S01]  /*963b0*/  IMAD.MOV.U32 R15, RZ, RZ, R114 ;  /* 0x000000ffff0f7224 */ /* 0x000fe200078e0072 */
        /* <DEDUP_REMOVED lines=30> */
[----:B------:R-:W-:Y:S01]  /*965a0*/  HMMA.1688.F32.TF32 R8, R232, R162, R8 ;  /* 0x000000a2e808723c */ /* 0x000fe20000081008 */
[----:B------:R-:W-:-:S02]  /*965b0*/  IMAD.MOV.U32 R32, RZ, RZ, R134 ;  /* 0x000000ffff207224 */ /* 0x000fc400078e0086 */
[----:B------:R-:W-:Y:S02]  /*965c0*/  IMAD.MOV.U32 R33, RZ, RZ, R146 ;  /* 0x000000ffff217224 */ /* 0x000fe400078e0092 */
[----:B------:R-:W-:Y:S02]  /*965d0*/  IMAD.MOV.U32 R34, RZ, RZ, R147 ;  /* 0x000000ffff227224 */ /* 0x000fe400078e0093 */
[----:B------:R-:W-:-:S15]  /*965e0*/  IMAD.MOV.U32 R35, RZ, RZ, R135 ;  /* 0x000000ffff237224 */ /* 0x000fde00078e0087 */
[----:B------:R-:W-:-:S02]  /*965f0*/  NOP ;  /* 0x0000000000007918 */ /* 0x000fc40000000000 */
        /* <DEDUP_REMOVED lines=8> */
[----:B----4-:R-:W-:Y:S01]  /*96680*/  IMAD.MOV.U32 R185, RZ, RZ, R79 ;  /* 0x000000ffffb97224 */ /* 0x010fe200078e004f */
[----:B--2---:R-:W-:Y:S02]  /*96690*/  MOV R184, R78 ;  /* 0x0000004e00b87202 */ /* 0x004fe40000000f00 */
[----:B------:R-:W2:Y:S04]  /*966a0*/  LDL.LU R78, [R1+0x5b34] ;  /* 0x005b3400014e7983 */ /* 0x000ea80000300800 */
[----:B------:R-:W2:Y:S04]  /*966b0*/  LDL.LU R79, [R1+0x5b30] ;  /* 0x005b3000014f7983 */ /* 0x000ea80000300800 */
[----:B------:R-:W4:Y:S04]  /*966c0*/  LDL.LU R82, [R1+0x5b2c] ;  /* 0x005b2c0001527983 */ /* 0x000f280000300800 */
[----:B------:R-:W4:Y:S01]  /*966d0*/  LDL.LU R83, [R1+0x5b28] ;  /* 0x005b280001537983 */ /* 0x000f220000300800 */
[----:B---3--:R-:W-:-:S02]  /*966e0*/  IMAD.MOV.U32 R195, RZ, RZ, R107 ;  /* 0x000000ffffc37224 */ /* 0x008fc400078e006b */
        /* <DEDUP_REMOVED lines=22> */
[----:B------:R-:W3:Y:S04]  /*96850*/  LDL.LU R86, [R1+0x5b24] ;  /* 0x005b240001567983 */ /* 0x000ee80000300800 */
[----:B------:R-:W3:Y:S04]  /*96860*/  LDL.LU R87, [R1+0x5b20] ;  /* 0x005b200001577983 */ /* 0x000ee80000300800 */
[----:B------:R-:W2:Y:S04]  /*96870*/  LDL.LU R90, [R1+0x5b1c] ;  /* 0x005b1c00015a7983 */ /* 0x000ea80000300800 */
[----:B------:R-:W2:Y:S04]  /*96880*/  LDL.LU R91, [R1+0x5b18] ;  /* 0x005b1800015b7983 */ /* 0x000ea80000300800 */
[----:B------:R-:W4:Y:S04]  /*96890*/  LDL.LU R94, [R1+0x5b14] ;  /* 0x005b1400015e7983 */ /* 0x000f280000300800 */
[----:B------:R-:W4:Y:S04]  /*968a0*/  LDL.LU R95, [R1+0x5b10] ;  /* 0x005b1000015f7983 */ /* 0x000f280000300800 */
[----:B------:R-:W3:Y:S04]  /*968b0*/  LDL.LU R98, [R1+0x5b0c] ;  /* 0x005b0c0001627983 */ /* 0x000ee80000300800 */
[----:B------:R-:W3:Y:S04]  /*968c0*/  LDL.LU R99, [R1+0x5b08] ;  /* 0x005b080001637983 */ /* 0x000ee80000300800 */
[----:B------:R-:W2:Y:S04]  /*968d0*/  LDL.LU R102, [R1+0x5b04] ;  /* 0x005b040001667983 */ /* 0x000ea80000300800 */
[----:B------:R-:W2:Y:S04]  /*968e0*/  LDL.LU R103, [R1+0x5b00] ;  /* 0x005b000001677983 */ /* 0x000ea80000300800 */
[----:B------:R-:W4:Y:S04]  /*968f0*/  LDL.LU R106, [R1+0x5afc] ;  /* 0x005afc00016a7983 */ /* 0x000f280000300800 */
[----:B------:R-:W4:Y:S01]  /*96900*/  LDL.LU R107, [R1+0x5af8] ;  /* 0x005af800016b7983 */ /* 0x000f220000300800 */
[----:B------:R-:W-:-:S02]  /*96910*/  IMAD.MOV.U32 R204, RZ, RZ, R110 ;  /* 0x000000ffffcc7224 */ /* 0x000fc400078e006e */
[----:B------:R-:W-:Y:S01]  /*96920*/  IMAD.MOV.U32 R205, RZ, RZ, R111 ;  /* 0x000000ffffcd7224 */ /* 0x000fe200078e006f */
        /* <DEDUP_REMOVED lines=11> */
[----:B------:R-:W4:Y:S04]  /*969e0*/  LDL.LU R63, [R1+0x5ac8] ;  /* 0x005ac800013f7983 */ /* 0x000f280000300800 */
[----:B------:R-:W3:Y:S01]  /*969f0*/  LDL.LU R126, [R1+0x5ac4] ;  /* 0x005ac400017e7983 */ /* 0x000ee20000300800 */
[----:B------:R-:W-:-:S03]  /*96a00*/  IMAD.MOV.U32 R189, RZ, RZ, R127 ;  /* 0x000000ffffbd7224 */ /* 0x000fc600078e007f */
[----:B------:R-:W3:Y:S01]  /*96a10*/  LDL.LU R127, [R1+0x5ac0] ;  /* 0x005ac000017f7983 */ /* 0x000ee20000300800 */
[----:B------:R-:W-:Y:S01]  /*96a20*/  IMAD.MOV.U32 R190, RZ, RZ, R130 ;  /* 0x000000ffffbe7224 */ /* 0x000fe200078e0082 */
[----:B------:R-:W-:Y:S02]  /*96a30*/  MOV R191, R131 ;  /* 0x0000008300bf7202 */ /* 0x000fe40000000f00 */
[----:B------:R-:W2:Y:S04]  /*96a40*/  LDL.LU R130, [R1+0x5abc] ;  /* 0x005abc0001827983 */ /* 0x000ea80000300800 */
[----:B------:R-:W2:Y:S04]  /*96a50*/  LDL.LU R131, [R1+0x5ab8] ;  /* 0x005ab80001837983 */ /* 0x000ea80000300800 */
[----:B------:R-:W4:Y:S04]  /*96a60*/  LDL.LU R134, [R1+0x5ab4] ;  /* 0x005ab40001867983 */ /* 0x000f280000300800 */
[----:B------:R-:W3:Y:S04]  /*96a70*/  LDL.LU R146, [R1+0x5ab0] ;  /* 0x005ab00001927983 */ /* 0x000ee80000300800 */
[----:B------:R-:W3:Y:S04]  /*96a80*/  LDL.LU R147, [R1+0x5aac] ;  /* 0x005aac0001937983 */ /* 0x000ee80000300800 */
[----:B------:R-:W4:Y:S04]  /*96a90*/  LDL.LU R135, [R1+0x5aa8] ;  /* 0x005aa80001877983 */ /* 0x000f280000300800 */
[----:B------:R-:W2:Y:S04]  /*96aa0*/  LDL.LU R142, [R1+0x5aa4] ;  /* 0x005aa400018e7983 */ /* 0x000ea80000300800 */
[----:B------:R-:W2:Y:S04]  /*96ab0*/  LDL.LU R143, [R1+0x5aa0] ;  /* 0x005aa000018f7983 */ /* 0x000ea80000300800 */
        /* <DEDUP_REMOVED lines=13> */
[----:B------:R-:W-:-:S02]  /*96b90*/  IMAD.MOV.U32 R160, RZ, RZ, R214 ;  /* 0x000000ffffa07224 */ /* 0x000fc400078e00d6 */
[----:B------:R-:W-:Y:S02]  /*96ba0*/  IMAD.MOV.U32 R157, RZ, RZ, R215 ;  /* 0x000000ffff9d7224 */ /* 0x000fe400078e00d7 */
[----:B------:R-:W-:Y:S02]  /*96bb0*/  IMAD.MOV.U32 R164, RZ, RZ, R212 ;  /* 0x000000ffffa47224 */ /* 0x000fe400078e00d4 */
[----:B------:R-:W-:Y:S01]  /*96bc0*/  IMAD.MOV.U32 R161, RZ, RZ, R213 ;  /* 0x000000ffffa17224 */ /* 0x000fe200078e00d5 */
[----:B------:R-:W2:Y:S04]  /*96bd0*/  LDL.LU.64 R214, [R1+0x5a90] ;  /* 0x005a900001d67983 */ /* 0x000ea80000300a00 */
[----:B------:R-:W2:Y:S01]  /*96be0*/  LDL.LU.64 R212, [R1+0x5a88] ;  /* 0x005a880001d47983 */ /* 0x000ea20000300a00 */
[----:B-1----:R-:W-:-:S02]  /*96bf0*/  IMAD.MOV.U32 R21, RZ, RZ, R210 ;  /* 0x000000ffff157224 */ /* 0x002fc400078e00d2 */
[----:B------:R-:W-:Y:S02]  /*96c00*/  IMAD.MOV.U32 R165, RZ, RZ, R211 ;  /* 0x000000ffffa57224 */ /* 0x000fe400078e00d3 */
[----:B------:R-:W-:Y:S02]  /*96c10*/  IMAD.MOV.U32 R17, RZ, RZ, R208 ;  /* 0x000000ffff117224 */ /* 0x000fe400078e00d0 */
[----:B------:R-:W-:Y:S01]  /*96c20*/  IMAD.MOV.U32 R20, RZ, RZ, R209 ;  /* 0x000000ffff147224 */ /* 0x000fe200078e00d1 */
[----:B------:R-:W3:Y:S04]  /*96c30*/  LDL.LU.64 R210, [R1+0x5a80] ;  /* 0x005a800001d27983 */ /* 0x000ee80000300a00 */
[----:B------:R-:W3:Y:S01]  /*96c40*/  LDL.LU.64 R208, [R1+0x5a78] ;  /* 0x005a780001d07983 */ /* 0x000ee20000300a00 */
[----:B------:R-:W-:-:S02]  /*96c50*/  IMAD.MOV.U32 R116, RZ, RZ, R206 ;  /* 0x000000ffff747224 */ /* 0x000fc400078e00ce */
[----:B------:R-:W-:Y:S02]  /*96c60*/  IMAD.MOV.U32 R16, RZ, RZ, R207 ;  /* 0x000000ffff107224 */ /* 0x000fe400078e00cf */
[----:B------:R-:W-:Y:S02]  /*96c70*/  IMAD.MOV.U32 R53, RZ, RZ, R204 ;  /* 0x000000ffff357224 */ /* 0x000fe400078e00cc */
[----:B------:R-:W-:Y:S01]  /*96c80*/  IMAD.MOV.U32 R112, RZ, RZ, R205 ;  /* 0x000000ffff707224 */ /* 0x000fe200078e00cd */
[----:B------:R-:W4:Y:S04]  /*96c90*/  LDL.LU.64 R206, [R1+0x5a70] ;  /* 0x005a700001ce7983 */ /* 0x000f280000300a00 */
[----:B------:R-:W4:Y:S01]  /*96ca0*/  LDL.LU.64 R204, [R1+0x5a68] ;  /* 0x005a680001cc7983 */ /* 0x000f220000300a00 */
[----:B------:R-:W-:-:S02]  /*96cb0*/  IMAD.MOV.U32 R124, RZ, RZ, R202 ;  /* 0x000000ffff7c7224 */ /* 0x000fc400078e00ca */
[----:B------:R-:W-:Y:S02]  /*96cc0*/  IMAD.MOV.U32 R52, RZ, RZ, R203 ;  /* 0x000000ffff347224 */ /* 0x000fe400078e00cb */
[----:B------:R-:W-:Y:S02]  /*96cd0*/  IMAD.MOV.U32 R120, RZ, RZ, R200 ;  /* 0x000000ffff787224 */ /* 0x000fe400078e00c8 */
[----:B------:R-:W-:Y:S01]  /*96ce0*/  IMAD.MOV.U32 R121, RZ, RZ, R201 ;  /* 0x000000ffff797224 */ /* 0x000fe200078e00c9 */
[----:B------:R-:W2:Y:S04]  /*96cf0*/  LDL.LU.64 R202, [R1+0x5a60] ;  /* 0x005a600001ca7983 */ /* 0x000ea80000300a00 */
[----:B------:R-:W2:Y:S04]  /*96d00*/  LDL.LU.64 R200, [R1+0x5a58] ;  /* 0x005a580001c87983 */ /* 0x000ea80000300a00 */
[----:B------:R-:W-:Y:S04]  /*96d10*/  STL.64 [R1+0x2cd0], R196 ;  /* 0x002cd0c401007387 */ /* 0x000fe80000100a00 */
[----:B------:R1:W-:Y:S01]  /*96d20*/  STL.64 [R1+0x2cd8], R198 ;  /* 0x002cd8c601007387 */ /* 0x0003e20000100a00 */
[C---:B------:R-:W-:Y:S06]  /*96d30*/  HMMA.1688.F32.TF32 R28, R232.reuse, R110, R28 ;  /* 0x0000006ee81c723c */ /* 0x040fec000008101c */
[C---:B------:R-:W-:Y:S01]  /*96d40*/  HMMA.1688.F32.TF32 R24, R232.reuse, R106, R24 ;  /* 0x0000006ae818723c */ /* 0x040fe20000081018 */
[----:B-1----:R-:W3:Y:S04]  /*96d50*/  LDL.LU.64 R198, [R1+0x5a50] ;  /* 0x005a500001c67983 */ /* 0x002ee80000300a00 */
[----:B------:R-:W3:Y:S04]  /*96d60*/  LDL.LU.64 R196, [R1+0x5a48] ;  /* 0x005a480001c47983 */ /* 0x000ee80000300a00 */
        /* <DEDUP_REMOVED lines=26> */
[----:B------:R1:W-:Y:S04]  /*96f10*/  STL.64 [R1+0x2c78], R34 ;  /* 0x002c782201007387 */ /* 0x0003e80000100a00 */
[----:B-1----:R-:W3:Y:S04]  /*96f20*/  LDL.LU.64 R34, [R1+0x59f0] ;  /* 0x0059f00001227983 */ /* 0x002ee80000300a00 */
[----:B------:R-:W3:Y:S04]  /*96f30*/  LDL.LU.64 R32, [R1+0x59e8] ;  /* 0x0059e80001207983 */ /* 0x000ee80000300a00 */
[----:B------:R-:W-:Y:S04]  /*96f40*/  STL.64 [R1+0x2c60], R28 ;  /* 0x002c601c01007387 */ /* 0x000fe80000100a00 */
[----:B------:R1:W-:Y:S04]  /*96f50*/  STL.64 [R1+0x2c68], R30 ;  /* 0x002c681e01007387 */ /* 0x0003e80000100a00 */
[----:B-1----:R-:W4:Y:S04]  /*96f60*/  LDL.LU.64 R30, [R1+0x59e0] ;  /* 0x0059e000011e7983 */ /* 0x002f280000300a00 */
[----:B------:R-:W4:Y:S04]  /*96f70*/  LDL.LU.64 R28, [R1+0x59d8] ;  /* 0x0059d800011c7983 */ /* 0x000f280000300a00 */
[----:B------:R-:W-:Y:S04]  /*96f80*/  STL.64 [R1+0x2c50], R24 ;  /* 0x002c501801007387 */ /* 0x000fe80000100a00 */
[----:B------:R1:W-:Y:S04]  /*96f90*/  STL.64 [R1+0x2c58], R26 ;  /* 0x002c581a01007387 */ /* 0x0003e80000100a00 */
        /* <DEDUP_REMOVED lines=21> */
[----:B------:R-:W4:Y:S01]  /*970f0*/  LDL.LU.64 R248, [R1+0x5978] ;  /* 0x0059780001f87983 */ /* 0x000f220000300a00 */
[----:B------:R-:W-:Y:S01]  /*97100*/  HMMA.1688.F32.TF32 R240, R232, R82, R240 ;  /* 0x00000052e8f0723c */ /* 0x000fe200000810f0 */
[----:B------:R-:W-:-:S02]  /*97110*/  LOP3.LUT R113, R0, 0x60, RZ, 0x3c, !PT ;  /* 0x0000006000717812 */ /* 0x000fc400078e3cff */
[----:B------:R-:W-:-:S03]  /*97120*/  LOP3.LUT R65, R0, 0x40, RZ, 0x3c, !PT ;  /* 0x0000004000417812 */ /* 0x000fc600078e3cff */
[----:B------:R-:W-:Y:S04]  /*97130*/  LDS R237, [R113+UR10+0xa000] ;  /* 0x00a0000a71ed7984 */ /* 0x000fe80008000800 */
[----:B------:R-:W-:Y:S04]  /*97140*/  LDS R236, [R65+UR10+0xa000] ;  /* 0x00a0000a41ec7984 */ /* 0x000fe80008000800 */
[----:B------:R-:W-:Y:S04]  /*97150*/  LDS R238, [R65+UR10+0xb000] ;  /* 0x00b0000a41ee7984 */ /* 0x000fe80008000800 */
[----:B------:R-:W1:Y:S05]  /*97160*/  LDS R239, [R113+UR10+0xb000] ;  /* 0x00b0000a71ef7984 */ /* 0x000e6a0008000800 */
[----:B------:R-:W-:Y:S04]  /*97170*/  STL.64 [R1+0x2bf0], R240 ;  /* 0x002bf0f001007387 */ /* 0x000fe80000100a00 */
[----:B------:R3:W-:Y:S01]  /*97180*/  STL.64 [R1+0x2bf8], R242 ;  /* 0x002bf8f201007387 */ /* 0x0007e20000100a00 */
[C---:B--2---:R-:W-:Y:S06]  /*97190*/  HMMA.1688.F32.TF32 R4, R232.reuse, R70, R4 ;  /* 0x00000046e804723c */ /* 0x044fec0000081004 */
[C---:B---3--:R-:W-:Y:S06]  /*971a0*/  HMMA.1688.F32.TF32 R240, R232.reuse, R74, R244 ;  /* 0x0000004ae8f0723c */ /* 0x048fec00000810f4 */
[C---:B----4-:R-:W-:Y:S06]  /*971b0*/  HMMA.1688.F32.TF32 R248, R232.reuse, R78, R248 ;  /* 0x0000004ee8f8723c */ /* 0x050fec00000810f8 */
[----:B------:R-:W-:Y:S06]  /*971c0*/  HMMA.1688.F32.TF32 R232, R232, R66, R8 ;  /* 0x00000042e8e8723c */ /* 0x000fec0000081008 */
[C---:B-1----:R-:W-:Y:S11]  /*971d0*/  HMMA.1688.F32.TF32 R8, R236.reuse, R18, R12 ;  /* 0x00000012ec08723c */ /* 0x042ff6000008100c */
        /* <DEDUP_REMOVED lines=11> */
[----:B------:R1:W-:Y:S02]  /*97290*/  STL.64 [R1+0x8a8], R10 ;  /* 0x0008a80a01007387 */ /* 0x0003e40000100a00 */
[C---:B-1----:R-:W-:Y:S07]  /*972a0*/  HMMA.1688.F32.TF32 R8, R236.reuse, R54, R32 ;  /* 0x00000036ec08723c */ /* 0x042fee0000081020 */
[----:B------:R-:W-:Y:S04]  /*972b0*/  STL.64 [R1+0x890], R4 ;  /* 0x0008900401007387 */ /* 0x000fe80000100a00 */
[----:B------:R1:W-:Y:S02]  /*972c0*/  STL.64 [R1+0x898], R6 ;  /* 0x0008980601007387 */ /* 0x0003e40000100a00 */
[----:B-1----:R-:W-:Y:S02]  /*972d0*/  HMMA.1688.F32.TF32 R4, R236, R166, R36 ;  /* 0x000000a6ec04723c */ /* 0x002fe40000081024 */
[----:B------:R-:W-:Y:S04]  /*972e0*/  STL.64 [R1+0x880], R12 ;  /* 0x0008800c01007387 */ /* 0x000fe80000100a00 */
[----:B------:R-:W-:Y:S04]  /*972f0*/  STL.64 [R1+0x888], R14 ;  /* 0x0008880e01007387 */ /* 0x000fe80000100a00 */
[----:B------:R1:W-:Y:S01]  /*97300*/  STL.64 [R1+0x870], R8 ;  /* 0x0008700801007387 */ /* 0x0003e20000100a00 */
[----:B------:R-:W-:-:S03]  /*97310*/  IMAD.MOV.U32 R248, RZ, RZ, R228 ;  /* 0x000000fffff87224 */ /* 0x000fc600078e00e4 */
[----:B------:R2:W-:Y:S04]  /*97320*/  STL.64 [R1+0x878], R10 ;  /* 0x0008780a01007387 */ /* 0x0005e80000100a00 */
[----:B------:R-:W3:Y:S01]  /*97330*/  LDL.LU R228, [R1+0x5974] ;  /* 0x0059740001e47983 */ /* 0x000ee20000300800 */
[----:B------:R-:W-:Y:S02]  /*97340*/  IMAD.MOV.U32 R249, RZ, RZ, R229 ;  /* 0x000000fffff97224 */ /* 0x000fe400078e00e5 */
[----:B------:R-:W-:Y:S02]  /*97350*/  IMAD.MOV.U32 R250, RZ, RZ, R230 ;  /* 0x000000fffffa7224 */ /* 0x000fe400078e00e6 */
[----:B------:R-:W-:Y:S02]  /*97360*/  IMAD.MOV.U32 R251, RZ, RZ, R231 ;  /* 0x000000fffffb7224 */ /* 0x000fe400078e00e7 */
[----:B------:R-:W-:-:S02]  /*97370*/  IMAD.MOV.U32 R244, RZ, RZ, R224 ;  /* 0x000000fffff47224 */ /* 0x000fc400078e00e0 */
[----:B------:R-:W-:Y:S01]  /*97380*/  IMAD.MOV.U32 R245, RZ, RZ, R225 ;  /* 0x000000fffff57224 */ /* 0x000fe200078e00e1 */
[----:B------:R-:W-:Y:S01]  /*97390*/  MOV R246, R226 ;  /* 0x000000e200f67202 */ /* 0x000fe20000000f00 */
[----:B------:R-:W-:Y:S02]  /*973a0*/  IMAD.MOV.U32 R247, RZ, RZ, R227 ;  /* 0x000000fffff77224 */ /* 0x000fe400078e00e3 */
[----:B-1----:R-:W-:Y:S01]  /*973b0*/  IMAD.MOV.U32 R8, RZ, RZ, R176 ;  /* 0x000000ffff087224 */ /* 0x002fe200078e00b0 */
[----:B------:R-:W-:Y:S04]  /*973c0*/  STL.64 [R1+0x860], R4 ;  /* 0x0008600401007387 */ /* 0x000fe80000100a00 */
[----:B------:R1:W-:Y:S04]  /*973d0*/  STL.64 [R1+0x868], R6 ;  /* 0x0008680601007387 */ /* 0x0003e80000100a00 */
[----:B------:R-:W3:Y:S04]  /*973e0*/  LDL.LU R229, [R1+0x5970] ;  /* 0x0059700001e57983 */ /* 0x000ee80000300800 */
[----:B------:R-:W3:Y:S04]  /*973f0*/  LDL.LU R230, [R1+0x596c] ;  /* 0x00596c0001e67983 */ /* 0x000ee80000300800 */
[----:B------:R-:W3:Y:S04]  /*97400*/  LDL.LU R231, [R1+0x5968] ;  /* 0x0059680001e77983 */ /* 0x000ee80000300800 */
[----:B------:R-:W4:Y:S04]  /*97410*/  LDL.LU R224, [R1+0x5964] ;  /* 0x0059640001e07983 */ /* 0x000f280000300800 */
[----:B------:R-:W4:Y:S04]  /*97420*/  LDL.LU R225, [R1+0x5960] ;  /* 0x0059600001e17983 */ /* 0x000f280000300800 */
[----:B------:R-:W4:Y:S04]  /*97430*/  LDL.LU R226, [R1+0x595c] ;  /* 0x00595c0001e27983 */ /* 0x000f280000300800 */
[----:B------:R-:W4:Y:S04]  /*97440*/  LDL.LU R227, [R1+0x5958] ;  /* 0x0059580001e37983 */ /* 0x000f280000300800 */
[----:B------:R-:W3:Y:S01]  /*97450*/  LDL.LU R176, [R1+0x5954] ;  /* 0x0059540001b07983 */ /* 0x000ee20000300800 */
[----:B------:R-:W-:-:S02]  /*97460*/  IMAD.MOV.U32 R9, RZ, RZ, R172 ;  /* 0x000000ffff097224 */ /* 0x000fc400078e00ac */
[----:B--2---:R-:W-:Y:S01]  /*97470*/  IMAD.MOV.U32 R10, RZ, RZ, R173 ;  /* 0x000000ffff0a7224 */ /* 0x004fe200078e00ad */
[----:B------:R-:W2:Y:S04]  /*97480*/  LDL.LU R172, [R1+0x5950] ;  /* 0x0059500001ac7983 */ /* 0x000ea80000300800 */
[----:B------:R-:W2:Y:S01]  /*97490*/  LDL.LU R173, [R1+0x594c] ;  /* 0x00594c0001ad7983 */ /* 0x000ea20000300800 */
[----:B------:R-:W-:Y:S02]  /*974a0*/  IMAD.MOV.U32 R11, RZ, RZ, R174 ;  /* 0x000000ffff0b7224 */ /* 0x000fe400078e00ae */
[----:B------:R-:W-:Y:S01]  /*974b0*/  IMAD.MOV.U32 R12, RZ, RZ, R168 ;  /* 0x000000ffff0c7224 */ /* 0x000fe200078e00a8 */
[----:B------:R-:W2:Y:S04]  /*974c0*/  LDL.LU R174, [R1+0x5948] ;  /* 0x0059480001ae7983 */ /* 0x000ea80000300800 */
[----:B------:R-:W4:Y:S01]  /*974d0*/  LDL.LU R168, [R1+0x5944] ;  /* 0x0059440001a87983 */ /* 0x000f220000300800 */
[----:B------:R-:W-:-:S02]  /*974e0*/  IMAD.MOV.U32 R13, RZ, RZ, R169 ;  /* 0x000000ffff0d7224 */ /* 0x000fc400078e00a9 */
[----:B------:R-:W-:Y:S01]  /*974f0*/  IMAD.MOV.U32 R14, RZ, RZ, R170 ;  /* 0x000000ffff0e7224 */ /* 0x000fe200078e00aa */
[----:B------:R-:W4:Y:S04]  /*97500*/  LDL.LU R169, [R1+0x5940] ;  /* 0x0059400001a97983 */ /* 0x000f280000300800 */
[----:B------:R-:W4:Y:S01]  /*97510*/  LDL.LU R170, [R1+0x593c] ;  /* 0x00593c0001aa7983 */ /* 0x000f220000300800 */
        /* <DEDUP_REMOVED lines=8> */
[----:B------:R-:W-:-:S03]  /*975a0*/  IMAD.MOV.U32 R27, RZ, RZ, R40 ;  /* 0x000000ffff1b7224 */ /* 0x000fc600078e0028 */
[----:B------:R-:W1:Y:S04]  /*975b0*/  LDL.LU R40, [R1+0x5928] ;  /* 0x0059280001287983 */ /* 0x000e680000300800 */
[----:B------:R-:W2:Y:S04]  /*975c0*/  LDL.LU R28, [R1+0xf30] ;  /* 0x000f3000011c7983 */ /* 0x000ea80000300800 */
[----:B------:R-:W2:Y:S04]  /*975d0*/  LDL.LU R29, [R1+0xf34] ;  /* 0x000f3400011d7983 */ /* 0x000ea80000300800 */
[----:B------:R-:W2:Y:S04]  /*975e0*/  LDL.LU R30, [R1+0xf38] ;  /* 0x000f3800011e7983 */ /* 0x000ea80000300800 */
[----:B------:R-:W2:Y:S01]  /*975f0*/  LDL.LU R31, [R1+0xf3c] ;  /* 0x000f3c00011f7983 */ /* 0x000ea20000300800 */
[----:B------:R-:W-:-:S03]  /*97600*/  IMAD.MOV.U32 R232, RZ, RZ, R41 ;  /* 0x000000ffffe87224 */ /* 0x000fc600078e0029 */
[----:B------:R-:W1:Y:S01]  /*97610*/  LDL.LU R41, [R1+0x5924] ;  /* 0x0059240001297983 */ /* 0x000e620000300800 */
[----:B------:R-:W-:Y:S02]  /*97620*/  IMAD.MOV.U32 R233, RZ, RZ, R42 ;  /* 0x000000ffffe97224 */ /* 0x000fe400078e002a */
[----:B------:R-:W-:Y:S01]  /*97630*/  IMAD.MOV.U32 R234, RZ, RZ, R43 ;  /* 0x000000ffffea7224 */ /* 0x000fe200078e002b */
[----:B------:R-:W1:Y:S04]  /*97640*/  LDL.LU R42, [R1+0x5920] ;  /* 0x00592000012a7983 */ /* 0x000e680000300800 */
[----:B------:R-:W1:Y:S01]  /*97650*/  LDL.LU R43, [R1+0x591c] ;  /* 0x00591c00012b7983 */ /* 0x000e620000300800 */
[----:B------:R-:W-:-:S03]  /*97660*/  IMAD.MOV.U32 R235, RZ, RZ, R171 ;  /* 0x000000ffffeb7224 */ /* 0x000fc600078e00ab */
[----:B------:R-:W4:Y:S01]  /*97670*/  LDL.LU R171, [R1+0x5918] ;  /* 0x0059180001ab7983 */ /* 0x000f220000300800 */
[----:B------:R-:W-:-:S03]  /*97680*/  IMAD.MOV.U32 R240, RZ, RZ, R175 ;  /* 0x000000fffff07224 */ /* 0x000fc600078e00af */
[----:B------:R-:W2:Y:S01]  /*97690*/  LDL.LU R175, [R1+0x5914] ;  /* 0x0059140001af7983 */ /* 0x000ea20000300800 */
[----:B------:R-:W-:Y:S02]  /*976a0*/  IMAD.MOV.U32 R241, RZ, RZ, R177 ;  /* 0x000000fffff17224 */ /* 0x000fe400078e00b1 */
[----:B------:R-:W-:Y:S01]  /*976b0*/  IMAD.MOV.U32 R242, RZ, RZ, R178 ;  /* 0x000000fffff27224 */ /* 0x000fe200078e00b2 */
[----:B------:R-:W2:Y:S04]  /*976c0*/  LDL.LU R177, [R1+0x5910] ;  /* 0x0059100001b17983 */ /* 0x000ea80000300800 */
[----:B------:R-:W2:Y:S01]  /*976d0*/  LDL.LU R178, [R1+0x590c] ;  /* 0x00590c0001b27983 */ /* 0x000ea20000300800 */
[----:B------:R-:W-:-:S03]  /*976e0*/  IMAD.MOV.U32 R243, RZ, RZ, R179 ;  /* 0x000000fffff37224 */ /* 0x000fc600078e00b3 */
[----:B------:R-:W2:Y:S01]  /*976f0*/  LDL.LU R179, [R1+0x5908] ;  /* 0x0059080001b37983 */ /* 0x000ea20000300800 */
[C---:B------:R-:W-:Y:S06]  /*97700*/  HMMA.1688.F32.TF32 R8, R236.reuse, R82, R8 ;  /* 0x00000052ec08723c */ /* 0x040fec0000081008 */
[C---:B---3--:R-:W-:Y:S06]  /*97710*/  HMMA.1688.F32.TF32 R36, R236.reuse, R158, R44 ;  /* 0x0000009eec24723c */ /* 0x048fec000008102c */
[C---:B-1----:R-:W-:Y:S06]  /*97720*/  HMMA.1688.F32.TF32 R4, R236.reuse, R162, R40 ;  /* 0x000000a2ec04723c */ /* 0x042fec0000081028 */
[----:B----4-:R-:W-:-:S15]  /*97730*/  HMMA.1688.F32.TF32 R32, R236, R154, R168 ;  /* 0x0000009aec20723c */ /* 0x010fde00000810a8 */
[----:B------:R-:W-:-:S02]  /*97740*/  NOP ;  /* 0x0000000000007918 */ /* 0x000fc40000000000 */
[----:B------:R-:W-:Y:S04]  /*97750*/  STL.64 [R1+0x850], R4 ;  /* 0x0008500401007387 */ /* 0x000fe80000100a00 */
[----:B------:R2:W-:Y:S04]  /*97760*/  STL.64 [R1+0x858], R6 ;  /* 0x0008580601007387 */ /* 0x0005e80000100a00 */
[----:B------:R-:W-:Y:S04]  /*97770*/  STL.64 [R1+0x840], R36 ;  /* 0x0008402401007387 */ /* 0x000fe80000100a00 */
[----:B------:R-:W-:Y:S04]  /*97780*/  STL.64 [R1+0x848], R38 ;  /* 0x0008482601007387 */ /* 0x000fe80000100a00 */
[----:B------:R-:W-:Y:S04]  /*97790*/  STL.64 [R1+0x830], R32 ;  /* 0x0008302001007387 */ /* 0x000fe80000100a00 */
[----:B------:R1:W-:Y:S01]  /*977a0*/  STL.64 [R1+0x838], R34 ;  /* 0x0008382201007387 */ /* 0x0003e20000100a00 */
[C---:B--2---:R-:W-:Y:S06]  /*977b0*/  HMMA.1688.F32.TF32 R4, R236.reuse, R150, R172 ;  /* 0x00000096ec04723c */ /* 0x044fec00000810ac */
[C---:B-1----:R-:W-:Y:S06]  /*977c0*/  HMMA.1688.F32.TF32 R32, R236.reuse, R146, R176 ;  /* 0x00000092ec20723c */ /* 0x042fec00000810b0 */
[C---:B------:R-:W-:Y:S11]  /*977d0*/  HMMA.1688.F32.TF32 R36, R236.reuse, R142, R224 ;  /* 0x0000008eec24723c */ /* 0x040ff600000810e0 */
[----:B------:R-:W-:Y:S04]  /*977e0*/  STL.64 [R1+0x820], R4 ;  /* 0x0008200401007387 */ /* 0x000fe80000100a00 */
[----:B------:R-:W-:Y:S04]  /*977f0*/  STL.64 [R1+0x828], R6 ;  /* 0x0008280601007387 */ /* 0x000fe80000100a00 */
[----:B------:R-:W-:Y:S04]  /*97800*/  STL.64 [R1+0x810], R32 ;  /* 0x0008102001007387 */ /* 0x000fe80000100a00 */
[----:B------:R1:W-:Y:S01]  /*97810*/  STL.64 [R1+0x818], R34 ;  /* 0x0008182201007387 */ /* 0x0003e20000100a00 */
[----:B------:R-:W-:Y:S01]  /*97820*/  HMMA.1688.F32.TF32 R40, R236, R134, R180 ;  /* 0x00000086ec28723c */ /* 0x000fe200000810b4 */
[----:B------:R-:W-:-:S02]  /*97830*/  LOP3.LUT R61, R0, 0x20, RZ, 0x3c, !PT ;  /* 0x00000020003d7812 */ /* 0x000fc400078e3cff */
[----:B------:R-:W-:Y:S04]  /*97840*/  LDS R4, [R0+UR10+0xa080] ;  /* 0x00a0800a00047984 */ /* 0x000fe80008000800 */
[----:B------:R-:W-:Y:S01]  /*97850*/  LDS R6, [R0+UR10+0xb080] ;  /* 0x00b0800a00067984 */ /* 0x000fe20008000800 */
[C---:B-1----:R-:W-:Y:S03]  /*97860*/  HMMA.1688.F32.TF32 R32, R236.reuse, R138, R228 ;  /* 0x0000008aec20723c */ /* 0x042fe600000810e4 */
[----:B------:R-:W-:Y:S04]  /*97870*/  STL.64 [R1+0x800], R36 ;  /* 0x0008002401007387 */ /* 0x000fe80000100a00 */
[----:B------:R1:W-:Y:S04]  /*97880*/  STL.64 [R1+0x808], R38 ;  /* 0x0008082601007387 */ /* 0x0003e80000100a00 */
[----:B------:R-:W-:Y:S04]  /*97890*/  LDS R5, [R61+UR10+0xa080] ;  /* 0x00a0800a3d057984 */ /* 0x000fe80008000800 */
[----:B------:R-:W2:Y:S01]  /*978a0*/  LDS R7, [R61+UR10+0xb080] ;  /* 0x00b0800a3d077984 */ /* 0x000ea20008000800 */
[C---:B-1----:R-:W-:Y:S07]  /*978b0*/  HMMA.1688.F32.TF32 R36, R236.reuse, R130, R184 ;  /* 0x00000082ec24723c */ /* 0x042fee00000810b8 */
        /* <DEDUP_REMOVED lines=49> */
[----:B----4-:R-:W-:Y:S11]  /*97bd0*/  HMMA.1688.F32.TF32 R8, R236, R70, R240 ;  /* 0x00000046ec08723c */ /* 0x010ff600000810f0 */
        /* <DEDUP_REMOVED lines=82> */
[----:B------:R-:W2:Y:S04]  /*98100*/  LDL R216, [R1+0x13e0] ;  /* 0x0013e00001d87983 */ /* 0x000ea80000100800 */
[----:B------:R-:W2:Y:S04]  /*98110*/  LDL R217, [R1+0x13e4] ;  /* 0x0013e40001d97983 */ /* 0x000ea80000100800 */
[----:B------:R-:W2:Y:S04]  /*98120*/  LDL.LU R218, [R1+0x13e8] ;  /* 0x0013e80001da7983 */ /* 0x000ea80000300800 */
[----:B------:R-:W2:Y:S04]  /*98130*/  LDL.LU R219, [R1+0x13ec] ;  /* 0x0013ec0001db7983 */ /* 0x000ea80000300800 */
[----:B------:R-:W2:Y:S04]  /*98140*/  LDL R212, [R1+0x1410] ;  /* 0x0014100001d47983 */ /* 0x000ea80000100800 */
[----:B------:R-:W2:Y:S04]  /*98150*/  LDL R213, [R1+0x1414] ;  /* 0x0014140001d57983 */ /* 0x000ea80000100800 */
        /* <DEDUP_REMOVED lines=31> */
[----:B------:R-:W-:Y:S06]  /*98350*/  HMMA.1688.F32.TF32 R208, R4, R22, R208 ;  /* 0x0000001604d0723c */ /* 0x000fec00000810d0 */
[----:B--2---:R-:W-:Y:S06]  /*98360*/  HMMA.1688.F32.TF32 R220, R236, R66, R8 ;  /* 0x00000042ecdc723c */ /* 0x004fec0000081008 */
[C---:B------:R-:W-:Y:S01]  /*98370*/  HMMA.1688.F32.TF32 R216, R4.reuse, R18, R216 ;  /* 0x0000001204d8723c */ /* 0x040fe200000810d8 */
[----:B------:R-:W-:Y:S04]  /*98380*/  LDS R8, [R65+UR10+0xa080] ;  /* 0x00a0800a41087984 */ /* 0x000fe80008000800 */
[----:B------:R-:W-:Y:S04]  /*98390*/  LDS R10, [R65+UR10+0xb080] ;  /* 0x00b0800a410a7984 */ /* 0x000fe80008000800 */
[----:B------:R-:W-:Y:S04]  /*983a0*/  LDS R9, [R113+UR10+0xa080] ;  /* 0x00a0800a71097984 */ /* 0x000fe80008000800 */
[----:B------:R-:W1:Y:S01]  /*983b0*/  LDS R11, [R113+UR10+0xb080] ;  /* 0x00b0800a710b7984 */ /* 0x000e620008000800 */
        /* <DEDUP_REMOVED lines=183> */
[C---:B----4-:R-:W-:Y:S06]  /*98f30*/  HMMA.1688.F32.TF32 R208, R4.reuse, R74, R208 ;  /* 0x0000004a04d0723c */ /* 0x050fec00000810d0 */
[C---:B------:R-:W-:Y:S06]  /*98f40*/  HMMA.1688.F32.TF32 R216, R4.reuse, R82, R216 ;  /* 0x0000005204d8723c */ /* 0x040fec00000810d8 */
[C---:B------:R-:W-:Y:S06]  /*98f50*/  HMMA.1688.F32.TF32 R220, R4.reuse, R86, R220 ;  /* 0x0000005604dc723c */ /* 0x040fec00000810dc */
[----:B------:R-:W-:Y:S06]  /*98f60*/  HMMA.1688.F32.TF32 R212, R4, R78, R212 ;  /* 0x0000004e04d4723c */ /* 0x000fec00000810d4 */
        /* <DEDUP_REMOVED lines=19> */
[----:B------:R1:W-:Y:S02]  /*990a0*/  STL.64 [R1+0x148], R6 ;  /* 0x0001480601007387 */ /* 0x0003e40000100a00 */
[C---:B-1----:R-:W-:Y:S02]  /*990b0*/  HMMA.1688.F32.TF32 R4, R8.reuse, R166, R180 ;  /* 0x000000a60804723c */ /* 0x042fe400000810b4 */
[----:B------:R-:W-:Y:S04]  /*990c0*/  STL.64 [R1+0x130], R192 ;  /* 0x000130c001007387 */ /* 0x000fe80000100a00 */
[----:B------:R-:W-:Y:S01]  /*990d0*/  STL.64 [R1+0x138], R194 ;  /* 0x000138c201007387 */ /* 0x000fe20000100a00 */
[C---:B------:R-:W-:Y:S06]  /*990e0*/  HMMA.1688.F32.TF32 R184, R8.reuse, R162, R228 ;  /* 0x000000a208b8723c */ /* 0x040fec00000810e4 */
[C---:B------:R-:W-:Y:S01]  /*990f0*/  HMMA.1688.F32.TF32 R180, R8.reuse, R158, R224 ;  /* 0x0000009e08b4723c */ /* 0x040fe200000810e0 */
[----:B------:R-:W-:Y:S04]  /*99100*/  STL.64 [R1+0x120], R188 ;  /* 0x000120bc01007387 */ /* 0x000fe80000100a00 */
[----:B------:R-:W-:Y:S01]  /*99110*/  STL.64 [R1+0x128], R190 ;  /* 0x000128be01007387 */ /* 0x000fe20000100a00 */
[C---:B------:R-:W-:Y:S06]  /*99120*/  HMMA.1688.F32.TF32 R172, R8.reuse, R150, R172 ;  /* 0x0000009608ac723c */ /* 0x040fec00000810ac */
[C---:B------:R-:W-:Y:S01]  /*99130*/  HMMA.1688.F32.TF32 R168, R8.reuse, R146, R168 ;  /* 0x0000009208a8723c */ /* 0x040fe200000810a8 */
        /* <DEDUP_REMOVED lines=171> */
[C---:B------:R-:W-:Y:S06]  /*99bf0*/  HMMA.1688.F32.TF32 R32, R4.reuse, R150, R32 ;  /* 0x000000960420723c */ /* 0x040fec0000081020 */
[C---:B------:R-:W-:Y:S01]  /*99c00*/  HMMA.1688.F32.TF32 R24, R4.reuse, R142, R24 ;  /* 0x0000008e0418723c */ /* 0x040fe20000081018 */
[----:B------:R-:W-:Y:S04]  /*99c10*/  LDS R168, [R65+UR10+0xa100] ;  /* 0x00a1000a41a87984 */ /* 0x000fe80008000800 */
[----:B------:R-:W-:Y:S04]  /*99c20*/  STL.64 [R1+0x4b0], R220 ;  /* 0x0004b0dc01007387 */ /* 0x000fe80000100a00 */
[----:B------:R-:W-:Y:S04]  /*99c30*/  STL.64 [R1+0x4b8], R222 ;  /* 0x0004b8de01007387 */ /* 0x000fe80000100a00 */
[----:B------:R-:W-:Y:S04]  /*99c40*/  STL.64 [R1+0x4a0], R216 ;  /* 0x0004a0d801007387 */ /* 0x000fe80000100a00 */
[----:B------:R-:W-:Y:S04]  /*99c50*/  STL.64 [R1+0x4a8], R218 ;  /* 0x0004a8da01007387 */ /* 0x000fe80000100a00 */
[----:B------:R-:W-:Y:S04]  /*99c60*/  LDS R170, [R65+UR10+0xb100] ;  /* 0x00b1000a41aa7984 */ /* 0x000fe80008000800 */
[----:B------:R-:W-:Y:S01]  /*99c70*/  LDS R169, [R113+UR10+0xa100] ;  /* 0x00a1000a71a97984 */ /* 0x000fe20008000800 */
[C---:B------:R-:W-:Y:S06]  /*99c80*/  HMMA.1688.F32.TF32 R36, R4.reuse, R154, R36 ;  /* 0x0000009a0424723c */ /* 0x040fec0000081024 */
[C---:B--2---:R-:W-:Y:S01]  /*99c90*/  HMMA.1688.F32.TF32 R12, R4.reuse, R138, R12 ;  /* 0x0000008a040c723c */ /* 0x044fe2000008100c */
        /* <DEDUP_REMOVED lines=163> */
[C---:B-1----:R-:W-:Y:S06]  /*9a6d0*/  HMMA.1688.F32.TF32 R8, R4.reuse, R118, R208 ;  /* 0x000000760408723c */ /* 0x042fec00000810d0 */
[C---:B----4-:R-:W-:Y:S06]  /*9a6e0*/  HMMA.1688.F32.TF32 R204, R4.reuse, R114, R204 ;  /* 0x0000007204cc723c */ /* 0x050fec00000810cc */
[C---:B------:R-:W-:Y:S05]  /*9a6f0*/  HMMA.1688.F32.TF32 R200, R4.reuse, R110, R200 ;  /* 0x0000006e04c8723c */ /* 0x040fea00000810c8 */
        /* <DEDUP_REMOVED lines=33> */
[C---:B-1----:R-:W-:Y:S06]  /*9a910*/  HMMA.1688.F32.TF32 R8, R4.reuse, R70, R44 ;  /* 0x000000460408723c */ /* 0x042fec000008102c */
[----:B------:R-:W-:Y:S01]  /*9a920*/  HMMA.1688.F32.TF32 R4, R4, R66, R40 ;  /* 0x000000420404723c */ /* 0x000fe20000081028 */
[----:B------:R-:W-:Y:S04]  /*9a930*/  STL.64 [R1+0x280], R176 ;  /* 0x000280b001007387 */ /* 0x000fe80000100a00 */
[----:B------:R-:W-:Y:S04]  /*9a940*/  STL.64 [R1+0x288], R178 ;  /* 0x000288b201007387 */ /* 0x000fe80000100a00 */
[----:B------:R-:W-:Y:S04]  /*9a950*/  STL.64 [R1+0x270], R172 ;  /* 0x000270ac01007387 */ /* 0x000fe80000100a00 */
[----:B------:R-:W-:Y:S01]  /*9a960*/  STL.64 [R1+0x278], R174 ;  /* 0x000278ae01007387 */ /* 0x000fe20000100a00 */
[C---:B------:R-:W-:Y:S06]  /*9a970*/  HMMA.1688.F32.TF32 R36, R168.reuse, R18, R36 ;  /* 0x00000012a824723c */ /* 0x040fec0000081024 */
[C---:B------:R-:W-:Y:S01]  /*9a980*/  HMMA.1688.F32.TF32 R24, R168.reuse, R54, R24 ;  /* 0x00000036a818723c */ /* 0x040fe20000081018 */
[----:B------:R-:W-:Y:S04]  /*9a990*/  LDS R172, [R0+UR10+0xa180] ;  /* 0x00a1800a00ac7984 */ /* 0x000fe80008000800 */
[----:B------:R-:W-:Y:S04]  /*9a9a0*/  LDS R174, [R0+UR10+0xb180] ;  /* 0x00b1800a00ae7984 */ /* 0x000fe80008000800 */
[----:B------:R-:W-:Y:S04]  /*9a9b0*/  LDS R173, [R61+UR10+0xa180] ;  /* 0x00a1800a3dad7984 */ /* 0x000fe80008000800 */
        /* <DEDUP_REMOVED lines=10> */
[----:B------:R2:W-:Y:S04]  /*9aa60*/  STL.64 [R1+0x98], R10 ;  /* 0x0000980a01007387 */ /* 0x0005e80000100a00 */
[----:B------:R-:W-:Y:S04]  /*9aa70*/  STL.64 [R1+0x80], R4 ;  /* 0x0000800401007387 */ /* 0x000fe80000100a00 */
[----:B------:R3:W-:Y:S01]  /*9aa80*/  STL.64 [R1+0x88], R6 ;  /* 0x0000880601007387 */ /* 0x0007e20000100a00 */
[C---:B--2---:R-:W-:Y:S06]  /*9aa90*/  HMMA.1688.F32.TF32 R8, R168.reuse, R166, R12 ;  /* 0x000000a6a808723c */ /* 0x044fec000008100c */
[C---:B---3--:R-:W-:Y:S01]  /*9aaa0*/  HMMA.1688.F32.TF32 R4, R168.reuse, R162, R232 ;  /* 0x000000a2a804723c */ /* 0x048fe200000810e8 */
[----:B------:R-:W-:Y:S04]  /*9aab0*/  STL.64 [R1+0x70], R24 ;  /* 0x0000701801007387 */ /* 0x000fe80000100a00 */
[----:B------:R-:W-:Y:S04]  /*9aac0*/  STL.64 [R1+0x78], R26 ;  /* 0x0000781a01007387 */ /* 0x000fe80000100a00 */
[----:B------:R-:W-:Y:S08]  /*9aad0*/  STL.64 [R1+0x5900], R162 ;  /* 0x005900a201007387 */ /* 0x000ff00000100a00 */
[----:B------:R-:W-:Y:S04]  /*9aae0*/  STL.64 [R1+0x60], R8 ;  /* 0x0000600801007387 */ /* 0x000fe80000100a00 */
[----:B------:R-:W-:Y:S04]  /*9aaf0*/  STL.64 [R1+0x68], R10 ;  /* 0x0000680a01007387 */ /* 0x000fe80000100a00 */
[----:B------:R-:W-:Y:S04]  /*9ab00*/  STL.64 [R1+0x58f8], R160 ;  /* 0x0058f8a001007387 */ /* 0x000fe80000100a00 */
        /* <DEDUP_REMOVED lines=11> */
[----:B------:R2:W-:Y:S04]  /*9abc0*/  STL.64 [R1+0x38], R6 ;  /* 0x0000380601007387 */ /* 0x0005e80000100a00 */
[----:B------:R-:W3:Y:S01]  /*9abd0*/  LDL.LU R32, [R1+0x26f0] ;  /* 0x0026f00001207983 */ /* 0x000ee20000300800 */
[----:B--2---:R-:W-:-:S15]  /*9abe0*/  HMMA.1688.F32.TF32 R4, R168, R150, R240 ;  /* 0x00000096a804723c */ /* 0x004fde00000810f0 */
[----:B------:R-:W-:-:S08]  /*9abf0*/  NOP ;  /* 0x0000000000007918 */ /* 0x000fd00000000000 */
        /* <DEDUP_REMOVED lines=46> */
[----:B----4-:R-:W-:-:S15]  /*9aee0*/  HMMA.1688.F32.TF32 R248, R168, R138, R248 ;  /* 0x0000008aa8f8723c */ /* 0x010fde00000810f8 */
[----:B------:R-:W-:-:S02]  /*9aef0*/  NOP ;  /* 0x0000000000007918 */ /* 0x000fc40000000000 */
[----:B------:R-:W-:Y:S04]  /*9af00*/  STL.64 [R1+0x10], R4 ;  /* 0x0000100401007387 */ /* 0x000fe80000100a00 */
[----:B------:R3:W-:Y:S02]  /*9af10*/  STL.64 [R1+0x18], R6 ;  /* 0x0000180601007387 */ /* 0x0007e40000100a00 */
[C---:B---3--:R-:W-:Y:S06]  /*9af20*/  HMMA.1688.F32.TF32 R4, R168.reuse, R142, R40 ;  /* 0x0000008ea804723c */ /* 0x048fec0000081028 */
[C---:B------:R-:W-:Y:S06]  /*9af30*/  HMMA.1688.F32.TF32 R244, R168.reuse, R134, R244 ;  /* 0x00000086a8f4723c */ /* 0x040fec00000810f4 */
[C---:B------:R-:W-:Y:S06]  /*9af40*/  HMMA.1688.F32.TF32 R240, R168.reuse, R130, R240 ;  /* 0x00000082a8f0723c */ /* 0x040fec00000810f0 */
[C---:B------:R-:W-:Y:S01]  /*9af50*/  HMMA.1688.F32.TF32 R236, R168.reuse, R126, R36 ;  /* 0x0000007ea8ec723c */ /* 0x040fe20000081024 */
[----:B------:R-:W-:Y:S05]  /*9af60*/  STL.64 [R1+0x5720], R250 ;  /* 0x005720fa01007387 */ /* 0x000fea0000100a00 */
[C---:B------:R-:W-:Y:S06]  /*9af70*/  HMMA.1688.F32.TF32 R232, R168.reuse, R62, R232 ;  /* 0x0000003ea8e8723c */ /* 0x040fec00000810e8 */
[C---:B------:R-:W-:Y:S06]  /*9af80*/  HMMA.1688.F32.TF32 R8, R168.reuse, R122, R28 ;  /* 0x0000007aa808723c */ /* 0x040fec000008101c */
[C---:B------:R-:W-:Y:S01]  /*9af90*/  HMMA.1688.F32.TF32 R12, R168.reuse, R118, R12 ;  /* 0x00000076a80c723c */ /* 0x040fe2000008100c */
[----:B------:R-:W-:Y:S04]  /*9afa0*/  STL.64 [R1], R4 ;  /* 0x0000000401007387 */ /* 0x000fe80000100a00 */
[----:B------:R2:W-:Y:S02]  /*9afb0*/  STL.64 [R1+0x8], R6 ;  /* 0x0000080601007387 */ /* 0x0005e40000100a00 */
[C---:B--2---:R-:W-:Y:S02]  /*9afc0*/  HMMA.1688.F32.TF32 R4, R168.reuse, R58, R32 ;  /* 0x0000003aa804723c */ /* 0x044fe40000081020 */
        /* <DEDUP_REMOVED lines=12> */
[----:B------:R-:W-:Y:S04]  /*9b090*/  STL.64 [R1+0x5778], R8 ;  /* 0x0057780801007387 */ /* 0x000fe80000100a00 */
        /* <DEDUP_REMOVED lines=63> */
[----:B------:R-:W2:Y:S04]  /*9b490*/  LDL.LU R225, [R1+0x25e4] ;  /* 0x0025e40001e17983 */ /* 0x000ea80000300800 */
[----:B------:R-:W2:Y:S04]  /*9b4a0*/  LDL.LU R226, [R1+0x25e8] ;  /* 0x0025e80001e27983 */ /* 0x000ea80000300800 */
[----:B------:R-:W2:Y:S01]  /*9b4b0*/  LDL.LU R227, [R1+0x25ec] ;  /* 0x0025ec0001e37983 */ /* 0x000ea20000300800 */
[----:B------:R-:W-:-:S15]  /*9b4c0*/  HMMA.1688.F32.TF32 R24, R168, R114, R24 ;  /* 0x00000072a818723c */ /* 0x000fde0000081018 */
[----:B------:R-:W-:-:S08]  /*9b4d0*/  NOP ;  /* 0x0000000000007918 */ /* 0x000fd00000000000 */
[----:B------:R-:W-:Y:S04]  /*9b4e0*/  STL.64 [R1+0x57a0], R26 ;  /* 0x0057a01a01007387 */ /* 0x000fe80000100a00 */
[----:B------:R-:W-:Y:S01]  /*9b4f0*/  STL.64 [R1+0x5798], R24 ;  /* 0x0057981801007387 */ /* 0x000fe20000100a00 */
[C---:B---3--:R-:W-:Y:S06]  /*9b500*/  HMMA.1688.F32.TF32 R32, R168.reuse, R106, R32 ;  /* 0x0000006aa820723c */ /* 0x048fec0000081020 */
[C---:B----4-:R-:W-:Y:S06]  /*9b510*/  HMMA.1688.F32.TF32 R28, R168.reuse, R110, R28 ;  /* 0x0000006ea81c723c */ /* 0x050fec000008101c */
[C---:B--2---:R-:W-:Y:S06]  /*9b520*/  HMMA.1688.F32.TF32 R4, R168.reuse, R90, R208 ;  /* 0x0000005aa804723c */ /* 0x044fec00000810d0 */
        /* <DEDUP_REMOVED lines=26> */
[----:B--2---:R-:W-:Y:S02]  /*9b6d0*/  HMMA.1688.F32.TF32 R4, R168, R66, R184 ;  /* 0x00000042a804723c */ /* 0x004fe400000810b8 */
[----:B------:R-:W-:Y:S07]  /*9b6e0*/  LDS R168, [R65+UR10+0xa180] ;  /* 0x00a1800a41a87984 */ /* 0x000fee0008000800 */
[----:B------:R-:W-:Y:S04]  /*9b6f0*/  STL.64 [R1+0xa80], R12 ;  /* 0x000a800c01007387 */ /* 0x000fe80000100a00 */
[----:B------:R-:W-:Y:S04]  /*9b700*/  STL.64 [R1+0xa88], R14 ;  /* 0x000a880e01007387 */ /* 0x000fe80000100a00 */
[----:B------:R-:W-:Y:S04]  /*9b710*/  STL.64 [R1+0xaa0], R8 ;  /* 0x000aa00801007387 */ /* 0x000fe80000100a00 */
[----:B------:R-:W-:Y:S04]  /*9b720*/  STL.64 [R1+0xaa8], R10 ;  /* 0x000aa80a01007387 */ /* 0x000fe80000100a00 */
[----:B------:R-:W-:Y:S04]  /*9b730*/  LDS R170, [R65+UR10+0xb180] ;  /* 0x00b1800a41aa7984 */ /* 0x000fe80008000800 */
[----:B------:R-:W-:Y:S04]  /*9b740*/  LDS R169, [R113+UR10+0xa180] ;  /* 0x00a1800a71a97984 */ /* 0x000fe80008000800 */
[----:B------:R-:W2:Y:S04]  /*9b750*/  LDS R171, [R113+UR10+0xb180] ;  /* 0x00b1800a71ab7984 */ /* 0x000ea80008000800 */
        /* <DEDUP_REMOVED lines=10> */
[----:B------:R-:W3:Y:S04]  /*9b800*/  LDL.LU R224, [R1+0x1fa0] ;  /* 0x001fa00001e07983 */ /* 0x000ee80000300800 */
[----:B------:R-:W-:Y:S04]  /*9b810*/  STL.64 [R1+0xca0], R8 ;  /* 0x000ca00801007387 */ /* 0x000fe80000100a00 */
[----:B------:R-:W-:Y:S05]  /*9b820*/  STL.64 [R1+0xca8], R10 ;  /* 0x000ca80a01007387 */ /* 0x000fea0000100a00 */
        /* <DEDUP_REMOVED lines=128> */
[----:B------:R1:W-:Y:S04]  /*9c030*/  STL.64 [R1+0xc88], R162 ;  /* 0x000c88a201007387 */ /* 0x0003e80000100a00 */
[----:B-1----:R-:W4:Y:S04]  /*9c040*/  LDL.LU.64 R162, [R1+0x5900] ;  /* 0x0059000001a27983 */ /* 0x002f280000300a00 */
[----:B------:R-:W2:Y:S01]  /*9c050*/  LDL.LU.64 R160, [R1+0x58f8] ;  /* 0x0058f80001a07983 */ /* 0x000ea20000300a00 */
        /* <DEDUP_REMOVED lines=10> */
[----:B-1----:R-:W3:Y:S04]  /*9c100*/  LDL.LU.64 R154, [R1+0x58e0] ;  /* 0x0058e000019a7983 */ /* 0x002ee80000300a00 */
[----:B------:R-:W2:Y:S01]  /*9c110*/  LDL.LU.64 R152, [R1+0x58d8] ;  /* 0x0058d80001987983 */ /* 0x000ea20000300a00 */
[----:B---3--:R-:W-:-:S15]  /*9c120*/  HMMA.1688.F32.TF32 R44, R172, R154, R44 ;  /* 0x0000009aac2c723c */ /* 0x008fde000008102c */
        /* <DEDUP_REMOVED lines=68> */
[----:B----4-:R-:W-:Y:S01]  /*9c570*/  HMMA.1688.F32.TF32 R4, R172, R66, R180 ;  /* 0x00000042ac04723c */ /* 0x010fe200000810b4 */
[----:B------:R-:W-:Y:S04]  /*9c580*/  LDS R172, [R0+UR10+0xa200] ;  /* 0x00a2000a00ac7984 */ /* 0x000fe80008000800 */
[----:B------:R-:W-:Y:S04]  /*9c590*/  LDS R174, [R0+UR10+0xb200] ;  /* 0x00b2000a00ae7984 */ /* 0x000fe80008000800 */
[----:B------:R-:W-:Y:S04]  /*9c5a0*/  LDS R173, [R61+UR10+0xa200] ;  /* 0x00a2000a3dad7984 */ /* 0x000fe80008000800 */
[----:B------:R-:W1:Y:S04]  /*9c5b0*/  LDS R175, [R61+UR10+0xb200] ;  /* 0x00b2000a3daf7984 */ /* 0x000e680008000800 */
[----:B------:R-:W-:Y:S04]  /*9c5c0*/  STL.64 [R1+0xaf0], R12 ;  /* 0x000af00c01007387 */ /* 0x000fe80000100a00 */
[----:B------:R3:W-:Y:S04]  /*9c5d0*/  STL.64 [R1+0xaf8], R14 ;  /* 0x000af80e01007387 */ /* 0x0007e80000100a00 */
[----:B------:R-:W-:Y:S04]  /*9c5e0*/  STL.64 [R1+0xae0], R8 ;  /* 0x000ae00801007387 */ /* 0x000fe80000100a00 */
[----:B------:R4:W-:Y:S04]  /*9c5f0*/  STL.64 [R1+0xae8], R10 ;  /* 0x000ae80a01007387 */ /* 0x0009e80000100a00 */
[----:B------:R-:W-:Y:S04]  /*9c600*/  STL.64 [R1+0xac0], R4 ;  /* 0x000ac00401007387 */ /* 0x000fe80000100a00 */
[----:B------:R2:W-:Y:S01]  /*9c610*/  STL.64 [R1+0xac8], R6 ;  /* 0x000ac80601007387 */ /* 0x0005e20000100a00 */
[C---:B---3--:R-:W-:Y:S06]  /*9c620*/  HMMA.1688.F32.TF32 R12, R168.reuse, R18, R228 ;  /* 0x00000012a80c723c */ /* 0x048fec00000810e4 */
[C---:B----4-:R-:W-:Y:S06]  /*9c630*/  HMMA.1688.F32.TF32 R8, R168.reuse, R50, R224 ;  /* 0x00000032a808723c */ /* 0x050fec00000810e0 */
[C---:B--2---:R-:W-:Y:S11]  /*9c640*/  HMMA.1688.F32.TF32 R4, R168.reuse, R22, R176 ;  /* 0x00000016a804723c */ /* 0x044ff600000810b0 */
        /* <DEDUP_REMOVED lines=190> */
[----:B------:R-:W-:Y:S04]  /*9d230*/  STL.64 [R1+0xe68], R14 ;  /* 0x000e680e01007387 */ /* 0x000fe80000100a00 */
[----:B------:R-:W2:Y:S08]  /*9d240*/  LDL.LU R224, [R1+0x2150] ;  /* 0x0021500001e07983 */ /* 0x000eb00000300800 */
        /* <DEDUP_REMOVED lines=112> */
[----:B---3--:R-:W-:Y:S01]  /*9d950*/  HMMA.1688.F32.TF32 R40, R168, R70, R40 ;  /* 0x00000046a828723c */ /* 0x008fe20000081028 */
[----:B------:R-:W-:Y:S04]  /*9d960*/  LDS R168, [R65+UR10+0xa200] ;  /* 0x00a2000a41a87984 */ /* 0x000fe80008000800 */
[----:B------:R-:W-:Y:S04]  /*9d970*/  LDS R170, [R65+UR10+0xb200] ;  /* 0x00b2000a41aa7984 */ /* 0x000fe80008000800 */
[----:B------:R-:W-:Y:S04]  /*9d980*/  LDS R169, [R113+UR10+0xa200] ;  /* 0x00a2000a71a97984 */ /* 0x000fe80008000800 */
[----:B------:R-:W1:Y:S10]  /*9d990*/  LDS R171, [R113+UR10+0xb200] ;  /* 0x00b2000a71ab7984 */ /* 0x000e740008000800 */
[----:B------:R-:W-:Y:S04]  /*9d9a0*/  STL.64 [R1+0xea0], R40 ;  /* 0x000ea02801007387 */ /* 0x000fe80000100a00 */
[----:B------:R-:W-:Y:S04]  /*9d9b0*/  STL.64 [R1+0xea8], R42 ;  /* 0x000ea82a01007387 */ /* 0x000fe80000100a00 */
        /* <DEDUP_REMOVED lines=178> */
[----:B--2---:R-:W-:Y:S06]  /*9e4e0*/  HMMA.1688.F32.TF32 R8, R172, R66, R248 ;  /* 0x00000042ac08723c */ /* 0x004fec00000810f8 */
[C---:B-1----:R-:W-:Y:S01]  /*9e4f0*/  HMMA.1688.F32.TF32 R4, R168.reuse, R18, R220 ;  /* 0x00000012a804723c */ /* 0x042fe200000810dc */
        /* <DEDUP_REMOVED lines=30> */
[----:B---3--:R-:W-:Y:S01]  /*9e6e0*/  HMMA.1688.F32.TF32 R4, R168, R146, R184 ;  /* 0x00000092a804723c */ /* 0x008fe200000810b8 */
[----:B------:R-:W-:Y:S04]  /*9e6f0*/  STL.64 [R1+0x1120], R12 ;  /* 0x0011200c01007387 */ /* 0x000fe80000100a00 */
[----:B------:R-:W-:-:S12]  /*9e700*/  STL.64 [R1+0x1128], R14 ;  /* 0x0011280e01007387 */ /* 0x000fd80000100a00 */
        /* <DEDUP_REMOVED lines=18> */
[----:B------:R1:W-:Y:S04]  /*9e830*/  STL.64 [R1+0x1178], R6 ;  /* 0x0011780601007387 */ /* 0x0003e80000100a00 */
[----:B------:R-:W3:Y:S01]  /*9e840*/  LDL.LU R224, [R1+0x1dd0] ;  /* 0x001dd00001e07983 */ /* 0x000ee20000300800 */
[----:B-1----:R-:W-:-:S15]  /*9e850*/  HMMA.1688.F32.TF32 R4, R168, R130, R176 ;  /* 0x00000082a804723c */ /* 0x002fde00000810b0 */
        /* <DEDUP_REMOVED lines=157> */
[----:B---3--:R-:W-:Y:S01]  /*9f230*/  HMMA.1688.F32.TF32 R4, R168, R66, R204 ;  /* 0x00000042a804723c */ /* 0x008fe200000810cc */
        /* <DEDUP_REMOVED lines=165> */
[----:B--2---:R-:W4:Y:S04]  /*9fc90*/  LDL.LU.64 R142, [R1+0x58d0] ;  /* 0x0058d000018e7983 */ /* 0x004f280000300a00 */
[----:B------:R-:W2:Y:S01]  /*9fca0*/  LDL.LU.64 R140, [R1+0x58c8] ;  /* 0x0058c800018c7983 */ /* 0x000ea20000300a00 */
[----:B----4-:R-:W-:-:S15]  /*9fcb0*/  HMMA.1688.F32.TF32 R136, R172, R142, R136 ;  /* 0x0000008eac88723c */ /* 0x010fde0000081088 */
[----:B------:R-:W-:-:S08]  /*9fcc0*/  NOP ;  /* 0x0000000000007918 */ /* 0x000fd00000000000 */
[----:B------:R-:W-:Y:S04]  /*9fcd0*/  STL.64 [R1+0x1e40], R136 ;  /* 0x001e408801007387 */ /* 0x000fe80000100a00 */
[----:B------:R4:W-:Y:S04]  /*9fce0*/  STL.64 [R1+0x1e48], R138 ;  /* 0x001e488a01007387 */ /* 0x0009e80000100a00 */
[----:B----4-:R-:W3:Y:S04]  /*9fcf0*/  LDL.LU.64 R138, [R1+0x58c0] ;  /* 0x0058c000018a7983 */ /* 0x010ee80000300a00 */
        /* <DEDUP_REMOVED lines=38> */
[C---:B---3--:R-:W-:Y:S06]  /*9ff60*/  HMMA.1688.F32.TF32 R12, R172.reuse, R102, R236 ;  /* 0x00000066ac0c723c */ /* 0x048fec00000810ec */
[C---:B-1----:R-:W-:Y:S06]  /*9ff70*/  HMMA.1688.F32.TF32 R8, R172.reuse, R98, R240 ;  /* 0x00000062ac08723c */ /* 0x042fec00000810f0 */
[C---:B--2---:R-:W-:Y:S11]  /*9ff80*/  HMMA.1688.F32.TF32 R4, R172.reuse, R94, R244 ;  /* 0x0000005eac04723c */ /* 0x044ff600000810f4 */
        /* <DEDUP_REMOVED lines=24> */
[----:B-1----:R-:W-:Y:S06]  /*a0110*/  HMMA.1688.F32.TF32 R12, R172, R66, R200 ;  /* 0x00000042ac0c723c */ /* 0x002fec00000810c8 */
[C---:B--2---:R-:W-:Y:S06]  /*a0120*/  HMMA.1688.F32.TF32 R8, R168.reuse, R18, R196 ;  /* 0x00000012a808723c */ /* 0x044fec00000810c4 */
[C---:B---3--:R-:W-:Y:S01]  /*a0130*/  HMMA.1688.F32.TF32 R4, R168.reuse, R50, R192 ;  /* 0x00000032a804723c */ /* 0x048fe200000810c0 */
        /* <DEDUP_REMOVED lines=22> */
[----:B------:R-:W-:-:S02]  /*a02a0*/  IMAD.MOV.U32 R225, RZ, RZ, R2 ;  /* 0x000000ffffe17224 */ /* 0x000fc400078e0002 */
[----:B------:R-:W-:Y:S02]  /*a02b0*/  IMAD.MOV.U32 R226, RZ, RZ, R3 ;  /* 0x000000ffffe27224 */ /* 0x000fe400078e0003 */
[----:B------:R-:W-:-:S06]  /*a02c0*/  IMAD.MOV.U32 R227, RZ, RZ, R252 ;  /* 0x000000ffffe37224 */ /* 0x000fcc00078e00fc */
        /* <DEDUP_REMOVED lines=87> */
[----:B--2---:R-:W-:-:S02]  /*a0840*/  IMAD.MOV.U32 R183, RZ, RZ, R2 ;  /* 0x000000ffffb77224 */ /* 0x004fc400078e0002 */
[----:B------:R-:W-:Y:S02]  /*a0850*/  IMAD.MOV.U32 R182, RZ, RZ, R3 ;  /* 0x000000ffffb67224 */ /* 0x000fe400078e0003 */
[----:B------:R-:W-:Y:S01]  /*a0860*/  IMAD.MOV.U32 R181, RZ, RZ, R252 ;  /* 0x000000ffffb57224 */ /* 0x000fe200078e00fc */
[C---:B---3--:R-:W-:Y:S06]  /*a0870*/  HMMA.1688.F32.TF32 R8, R168.reuse, R150, R8 ;  /* 0x00000096a808723c */ /* 0x048fec0000081008 */
[C---:B----4-:R-:W-:Y:S06]  /*a0880*/  HMMA.1688.F32.TF32 R4, R168.reuse, R146, R4 ;  /* 0x00000092a804723c */ /* 0x050fec0000081004 */
[----:B------:R-:W-:-:S12]  /*a0890*/  HMMA.1688.F32.TF32 R12, R168, R142, R232 ;  /* 0x0000008ea80c723c */ /* 0x000fd800000810e8 */
[----:B------:R-:W-:Y:S02]  /*a08a0*/  IMAD.MOV.U32 R2, RZ, RZ, R11 ;  /* 0x000000ffff027224 */ /* 0x000fe400078e000b */
[----:B------:R-:W-:Y:S02]  /*a08b0*/  IMAD.MOV.U32 R3, RZ, RZ, R10 ;  /* 0x000000ffff037224 */ /* 0x000fe400078e000a */
[----:B------:R-:W-:Y:S01]  /*a08c0*/  IMAD.MOV.U32 R252, RZ, RZ, R9 ;  /* 0x000000fffffc7224 */ /* 0x000fe200078e0009 */
[----:B------:R1:W-:Y:S04]  /*a08d0*/  STL [R1+0x1b20], R8 ;  /* 0x001b200801007387 */ /* 0x0003e80000100800 */
[----:B------:R-:W-:Y:S04]  /*a08e0*/  STL [R1+0x56b4], R2 ;  /* 0x0056b40201007387 */ /* 0x000fe80000100800 */
[----:B------:R-:W-:Y:S04]  /*a08f0*/  STL [R1+0x56b0], R3 ;  /* 0x0056b00301007387 */ /* 0x000fe80000100800 */
[----:B------:R-:W-:Y:S04]  /*a0900*/  STL [R1+0x56ac], R252 ;  /* 0x0056acfc01007387 */ /* 0x000fe80000100800 */
        /* <DEDUP_REMOVED lines=25> */
[----:B------:R-:W-:Y:S04]  /*a0aa0*/  STL.64 [R1+0x1c98], R10 ;  /* 0x001c980a01007387 */ /* 0x000fe80000100a00 */
[----:B------:R1:W-:Y:S01]  /*a0ab0*/  STL [R1+0x1c80], R4 ;  /* 0x001c800401007387 */ /* 0x0003e20000100800 */
[----:B------:R-:W-:Y:S01]  /*a0ac0*/  MOV R2, R5 ;  /* 0x0000000500027202 */ /* 0x000fe20000000f00 */
[----:B------:R-:W-:-:S02]  /*a0ad0*/  IMAD.MOV.U32 R3, RZ, RZ, R6 ;  /* 0x000000ffff037224 */ /* 0x000fc400078e0006 */
[----:B------:R-:W-:Y:S02]  /*a0ae0*/  IMAD.MOV.U32 R252, RZ, RZ, R7 ;  /* 0x000000fffffc7224 */ /* 0x000fe400078e0007 */
[C---:B-1----:R-:W-:Y:S06]  /*a0af0*/  HMMA.1688.F32.TF32 R4, R168.reuse, R114, R204 ;  /* 0x00000072a804723c */ /* 0x042fec00000810cc */
        /* <DEDUP_REMOVED lines=139> */
[----:B----4-:R-:W-:Y:S01]  /*a13b0*/  HMMA.1688.F32.TF32 R32, R168, R66, R32 ;  /* 0x00000042a820723c */ /* 0x010fe20000081020 */
        /* <DEDUP_REMOVED lines=195> */
[----:B------:R-:W-:Y:S04]  /*a1ff0*/  STL.64 [R1+0x21d8], R10 ;  /* 0x0021d80a01007387 */ /* 0x000fe80000100a00 */
[----:B------:R-:W-:Y:S04]  /*a2000*/  STL.64 [R1+0x21c0], R4 ;  /* 0x0021c00401007387 */ /* 0x000fe80000100a00 */
[----:B------:R3:W-:Y:S01]  /*a2010*/  STL.64 [R1+0x21c8], R6 ;  /* 0x0021c80601007387 */ /* 0x0007e20000100a00 */
[C---:B--2---:R-:W-:Y:S06]  /*a2020*/  HMMA.1688.F32.TF32 R12, R168.reuse, R18, R220 ;  /* 0x00000012a80c723c */ /* 0x044fec00000810dc */
[C---:B---3--:R-:W-:Y:S06]  /*a2030*/  HMMA.1688.F32.TF32 R4, R168.reuse, R22, R212 ;  /* 0x00000016a804723c */ /* 0x048fec00000810d4 */
[----:B------:R-:W-:Y:S11]  /*a2040*/  HMMA.1688.F32.TF32 R8, R168, R50, R216 ;  /* 0x00000032a808723c */ /* 0x000ff600000810d8 */
[----:B------:R-:W-:Y:S04]  /*a2050*/  STL.64 [R1+0x18e0], R12 ;  /* 0x0018e00c01007387 */ /* 0x000fe80000100a00 */
[----:B------:R-:W-:Y:S04]  /*a2060*/  STL.64 [R1+0x18e8], R14 ;  /* 0x0018e80e01007387 */ /* 0x000fe80000100a00 */
[----:B------:R-:W-:Y:S04]  /*a2070*/  STL.64 [R1+0x18c0], R4 ;  /* 0x0018c00401007387 */ /* 0x000fe80000100a00 */
[----:B------:R-:W-:Y:S04]  /*a2080*/  STL.64 [R1+0x18d0], R8 ;  /* 0x0018d00801007387 */ /* 0x000fe80000100a00 */
[----:B------:R-:W-:Y:S04]  /*a2090*/  STL.64 [R1+0x18d8], R10 ;  /* 0x0018d80a01007387 */ /* 0x000fe80000100a00 */
[----:B------:R2:W-:Y:S01]  /*a20a0*/  STL.64 [R1+0x18c8], R6 ;  /* 0x0018c80601007387 */ /* 0x0005e20000100a00 */
[----:B------:R-:W-:-:S02]  /*a20b0*/  IMAD.MOV.U32 R64, RZ, RZ, R7 ;  /* 0x000000ffff407224 */ /* 0x000fc400078e0007 */
        /* <DEDUP_REMOVED lines=26> */
[C---:B--2---:R-:W-:Y:S06]  /*a2260*/  HMMA.1688.F32.TF32 R4, R168.reuse, R138, R228 ;  /* 0x0000008aa804723c */ /* 0x044fec00000810e4 */
[----:B------:R-:W-:Y:S04]  /*a2270*/  STL.64 [R1+0x5880], R138 ;  /* 0x0058808a01007387 */ /* 0x000fe80000100a00 */
[----:B------:R-:W-:Y:S01]  /*a2280*/  STL.64 [R1+0x5878], R136 ;  /* 0x0058788801007387 */ /* 0x000fe20000100a00 */
[----:B------:R-:W-:-:S12]  /*a2290*/  HMMA.1688.F32.TF32 R8, R168, R134, R224 ;  /* 0x00000086a808723c */ /* 0x000fd800000810e0 */
        /* <DEDUP_REMOVED lines=52> */
[----:B------:R-:W3:Y:S04]  /*a25e0*/  LDL R236, [R1+0x13f0] ;  /* 0x0013f00001ec7983 */ /* 0x000ee80000100800 */
[----:B------:R-:W3:Y:S04]  /*a25f0*/  LDL R237, [R1+0x13f4] ;  /* 0x0013f40001ed7983 */ /* 0x000ee80000100800 */
[----:B------:R-:W3:Y:S04]  /*a2600*/  LDL.LU R238, [R1+0x13f8] ;  /* 0x0013f80001ee7983 */ /* 0x000ee80000300800 */
[----:B------:R-:W3:Y:S04]  /*a2610*/  LDL.LU R239, [R1+0x13fc] ;  /* 0x0013fc0001ef7983 */ /* 0x000ee80000300800 */
[----:B------:R-:W3:Y:S04]  /*a2620*/  LDL R232, [R1+0x1400] ;  /* 0x0014000001e87983 */ /* 0x000ee80000100800 */
[----:B------:R-:W3:Y:S04]  /*a2630*/  LDL R233, [R1+0x1404] ;  /* 0x0014040001e97983 */ /* 0x000ee80000100800 */
[----:B------:R-:W3:Y:S04]  /*a2640*/  LDL.LU R234, [R1+0x1408] ;  /* 0x0014080001ea7983 */ /* 0x000ee80000300800 */
[----:B------:R-:W3:Y:S04]  /*a2650*/  LDL.LU R235, [R1+0x140c] ;  /* 0x00140c0001eb7983 */ /* 0x000ee80000300800 */
[----:B--2---:R-:W2:Y:S04]  /*a2660*/  LDL R4, [R1+0x1420] ;  /* 0x0014200001047983 */ /* 0x004ea80000100800 */
[----:B------:R-:W2:Y:S04]  /*a2670*/  LDL R5, [R1+0x1424] ;  /* 0x0014240001057983 */ /* 0x000ea80000100800 */
        /* <DEDUP_REMOVED lines=294> */
[----:B------:R-:W2:Y:S04]  /*a38e0*/  LDL.LU R113, [R1+0x31a0] ;  /* 0x0031a00001717983 */ /* 0x000ea80000300800 */
        /* <DEDUP_REMOVED lines=36> */
[----:B---3--:R-:W-:Y:S06]  /*a3b30*/  HMMA.1688.F32.TF32 R8, R172, R66, R196 ;  /* 0x00000042ac08723c */ /* 0x008fec00000810c4 */
        /* <DEDUP_REMOVED lines=11> */
[----:B------:R-:W-:Y:S01]  /*a3bf0*/  LDS R50, [R0+UR10+0xd000] ;  /* 0x00d0000a00327984 */ /* 0x000fe20008000800 */
[----:B------:R-:W-:-:S02]  /*a3c00*/  IMAD.MOV.U32 R240, RZ, RZ, R17 ;  /* 0x000000fffff07224 */ /* 0x000fc400078e0011 */
[----:B------:R-:W-:Y:S02]  /*a3c10*/  IMAD.MOV.U32 R241, RZ, RZ, R20 ;  /* 0x000000fffff17224 */ /* 0x000fe400078e0014 */
[----:B------:R-:W-:Y:S02]  /*a3c20*/  IMAD.MOV.U32 R242, RZ, RZ, R21 ;  /* 0x000000fffff27224 */ /* 0x000fe400078e0015 */
[----:B------:R-:W-:Y:S01]  /*a3c30*/  IMAD.MOV.U32 R27, RZ, RZ, R117 ;  /* 0x000000ffff1b7224 */ /* 0x000fe200078e0075 */
[----:B------:R-:W-:Y:S04]  /*a3c40*/  STL.64 [R1+0x15a0], R12 ;  /* 0x0015a00c01007387 */ /* 0x000fe80000100a00 */
[----:B------:R1:W-:Y:S04]  /*a3c50*/  STL.64 [R1+0x15a8], R14 ;  /* 0x0015a80e01007387 */ /* 0x0003e80000100a00 */
[----:B------:R-:W-:Y:S04]  /*a3c60*/  STL.64 [R1+0x1590], R8 ;  /* 0x0015900801007387 */ /* 0x000fe80000100a00 */
[----:B------:R3:W-:Y:S04]  /*a3c70*/  STL.64 [R1+0x1598], R10 ;  /* 0x0015980a01007387 */ /* 0x0007e80000100a00 */
[----:B------:R-:W-:Y:S04]  /*a3c80*/  STL.64 [R1+0x1580], R4 ;  /* 0x0015800401007387 */ /* 0x000fe80000100a00 */
[----:B------:R4:W-:Y:S01]  /*a3c90*/  STL.64 [R1+0x1588], R6 ;  /* 0x0015880601007387 */ /* 0x0009e20000100a00 */
[----:B------:R-:W-:Y:S01]  /*a3ca0*/  IMAD.MOV.U32 R232, RZ, RZ, R156 ;  /* 0x000000ffffe87224 */ /* 0x000fe200078e009c */
[----:B------:R-:W-:Y:S01]  /*a3cb0*/  MOV R233, R153 ;  /* 0x0000009900e97202 */ /* 0x000fe20000000f00 */
[----:B------:R-:W-:-:S02]  /*a3cc0*/  IMAD.MOV.U32 R234, RZ, RZ, R152 ;  /* 0x000000ffffea7224 */ /* 0x000fc400078e0098 */
[----:B------:R-:W-:Y:S02]  /*a3cd0*/  IMAD.MOV.U32 R235, RZ, RZ, R149 ;  /* 0x000000ffffeb7224 */ /* 0x000fe400078e0095 */
[----:B------:R-:W-:Y:S02]  /*a3ce0*/  IMAD.MOV.U32 R236, RZ, RZ, R164 ;  /* 0x000000ffffec7224 */ /* 0x000fe400078e00a4 */
[----:B------:R-:W-:Y:S02]  /*a3cf0*/  IMAD.MOV.U32 R237, RZ, RZ, R161 ;  /* 0x000000ffffed7224 */ /* 0x000fe400078e00a1 */
[----:B------:R-:W-:Y:S01]  /*a3d00*/  IMAD.MOV.U32 R238, RZ, RZ, R160 ;  /* 0x000000ffffee7224 */ /* 0x000fe200078e00a0 */
[C---:B-1----:R-:W-:Y:S06]  /*a3d10*/  HMMA.1688.F32.TF32 R12, R168.reuse, R166, R228 ;  /* 0x000000a6a80c723c */ /* 0x042fec00000810e4 */
[C---:B---3--:R-:W-:Y:S06]  /*a3d20*/  HMMA.1688.F32.TF32 R8, R168.reuse, R162, R224 ;  /* 0x000000a2a808723c */ /* 0x048fec00000810e0 */
[----:B----4-:R-:W-:Y:S01]  /*a3d30*/  HMMA.1688.F32.TF32 R4, R168, R158, R176 ;  /* 0x0000009ea804723c */ /* 0x010fe200000810b0 */
[----:B------:R-:W-:-:S02]  /*a3d40*/  IMAD.MOV.U32 R239, RZ, RZ, R157 ;  /* 0x000000ffffef7224 */ /* 0x000fc400078e009d */
[----:B------:R-:W-:Y:S01]  /*a3d50*/  IMAD.MOV.U32 R243, RZ, RZ, R165 ;  /* 0x000000fffff37224 */ /* 0x000fe200078e00a5 */
[----:B------:R-:W-:Y:S07]  /*a3d60*/  LDS R54, [R65+UR10+0xd000] ;  /* 0x00d0000a41367984 */ /* 0x000fee0008000800 */
[----:B------:R-:W-:Y:S04]  /*a3d70*/  STL.64 [R1+0x1560], R12 ;  /* 0x0015600c01007387 */ /* 0x000fe80000100a00 */
[----:B------:R-:W-:Y:S04]  /*a3d80*/  STL.64 [R1+0x1568], R14 ;  /* 0x0015680e01007387 */ /* 0x000fe80000100a00 */
[----:B------:R-:W3:Y:S04]  /*a3d90*/  LDL.LU R188, [R1+0x2b40] ;  /* 0x002b400001bc7983 */ /* 0x000ee80000300800 */
[----:B------:R-:W-:Y:S04]  /*a3da0*/  STL.64 [R1+0x1540], R8 ;  /* 0x0015400801007387 */ /* 0x000fe80000100a00 */
[----:B------:R1:W-:Y:S04]  /*a3db0*/  STL.64 [R1+0x1548], R10 ;  /* 0x0015480a01007387 */ /* 0x0003e80000100a00 */
[----:B------:R-:W-:Y:S04]  /*a3dc0*/  STL.64 [R1+0x1520], R4 ;  /* 0x0015200401007387 */ /* 0x000fe80000100a00 */
        /* <DEDUP_REMOVED lines=58> */
[----:B------:R-:W-:Y:S02]  /*a4170*/  IMAD.MOV.U32 R177, RZ, RZ, R56 ;  /* 0x000000ffffb17224 */ /* 0x000fe400078e0038 */
[----:B------:R-:W-:Y:S02]  /*a4180*/  IMAD.MOV.U32 R181, RZ, RZ, R109 ;  /* 0x000000ffffb57224 */ /* 0x000fe400078e006d */
[----:B------:R-:W-:Y:S02]  /*a4190*/  IMAD.MOV.U32 R182, RZ, RZ, R108 ;  /* 0x000000ffffb67224 */ /* 0x000fe400078e006c */
[----:B------:R-:W-:Y:S02]  /*a41a0*/  IMAD.MOV.U32 R183, RZ, RZ, R60 ;  /* 0x000000ffffb77224 */ /* 0x000fe400078e003c */
[----:B------:R-:W-:Y:S02]  /*a41b0*/  IMAD.MOV.U32 R178, RZ, RZ, R49 ;  /* 0x000000ffffb27224 */ /* 0x000fe400078e0031 */
[----:B------:R-:W-:Y:S01]  /*a41c0*/  LDS R49, [R61+UR10+0xc000] ;  /* 0x00c0000a3d317984 */ /* 0x000fe20008000800 */
[----:B------:R-:W-:-:S03]  /*a41d0*/  IMAD.MOV.U32 R179, RZ, RZ, R48 ;  /* 0x000000ffffb37224 */ /* 0x000fc600078e0030 */
[----:B------:R-:W-:Y:S04]  /*a41e0*/  LDS R48, [R0+UR10+0xc000] ;  /* 0x00c0000a00307984 */ /* 0x000fe80008000800 */
[----:B--2---:R-:W-:Y:S04]  /*a41f0*/  LDSM.16.M88.4 R172, [R113+UR10+0x27080] ;  /* 0x0270800a71ac783b */ /* 0x004fe80008000200 */
[----:B------:R-:W-:Y:S04]  /*a4200*/  LDSM.16.M88.4 R164, [R113+UR10+0x29080] ;  /* 0x0290800a71a4783b */ /* 0x000fe80008000200 */
[----:B------:R-:W-:Y:S04]  /*a4210*/  LDSM.16.M88.4 R160, [R113+UR10+0x29880] ;  /* 0x0298800a71a0783b */ /* 0x000fe80008000200 */
[----:B------:R-:W-:Y:S01]  /*a4220*/  LDSM.16.M88.4 R156, [R113+UR10+0x2a080] ;  /* 0x02a0800a719c783b */ /* 0x000fe20008000200 */
[C---:B-1----:R-:W-:Y:S06]  /*a4230*/  HMMA.1688.F32.TF32 R8, R168.reuse, R150, R248 ;  /* 0x00000096a808723c */ /* 0x042fec00000810f8 */
[C---:B----4-:R-:W-:Y:S01]  /*a4240*/  HMMA.1688.F32.TF32 R12, R168.reuse, R154, R244 ;  /* 0x0000009aa80c723c */ /* 0x050fe200000810f4 */
[----:B------:R-:W-:Y:S05]  /*a4250*/  LDSM.16.M88.4 R152, [R113+UR10+0x2a880] ;  /* 0x02a8800a7198783b */ /* 0x000fea0008000200 */
[----:B---3--:R-:W-:Y:S01]  /*a4260*/  HMMA.1688.F32.TF32 R4, R168, R146, R228 ;  /* 0x00000092a804723c */ /* 0x008fe200000810e4 */
[----:B------:R-:W1:-:S15]  /*a4270*/  LDSM.16.M88.4 R228, [R113+UR10+0x20080] ;  /* 0x0200800a71e4783b */ /* 0x000e5e0008000200 */
[----:B------:R-:W-:-:S01]  /*a4280*/  NOP ;  /* 0x0000000000007918 */ /* 0x000fc20000000000 */
[----:B------:R-:W-:Y:S04]  /*a4290*/  STL.64 [R1+0x1500], R12 ;  /* 0x0015000c01007387 */ /* 0x000fe80000100a00 */
[----:B------:R-:W-:Y:S04]  /*a42a0*/  STL.64 [R1+0x1508], R14 ;  /* 0x0015080e01007387 */ /* 0x000fe80000100a00 */
[----:B------:R-:W-:Y:S04]  /*a42b0*/  STL.64 [R1+0x14e0], R8 ;  /* 0x0014e00801007387 */ /* 0x000fe80000100a00 */
[----:B------:R-:W-:Y:S04]  /*a42c0*/  STL.64 [R1+0x14e8], R10 ;  /* 0x0014e80a01007387 */ /* 0x000fe80000100a00 */
[----:B------:R2:W-:Y:S01]  /*a42d0*/  STL.64 [R1+0x14c8], R6 ;  /* 0x0014c80601007387 */ /* 0x0005e20000100a00 */
[----:B------:R-:W-:-:S02]  /*a42e0*/  IMAD.MOV.U32 R56, RZ, RZ, R4 ;  /* 0x000000ffff387224 */ /* 0x000fc400078e0004 */
[----:B------:R-:W-:Y:S02]  /*a42f0*/  IMAD.MOV.U32 R57, RZ, RZ, R5 ;  /* 0x000000ffff397224 */ /* 0x000fe400078e0005 */
[C---:B--2---:R-:W-:Y:S06]  /*a4300*/  HMMA.1688.F32.TF32 R4, R168.reuse, R142, R224 ;  /* 0x0000008ea804723c */ /* 0x044fec00000810e0 */
[C---:B------:R-:W-:Y:S06]  /*a4310*/  HMMA.1688.F32.TF32 R12, R168.reuse, R138, R220 ;  /* 0x0000008aa80c723c */ /* 0x040fec00000810dc */
[----:B------:R-:W-:Y:S01]  /*a4320*/  HMMA.1688.F32.TF32 R8, R168, R134, R216 ;  /* 0x00000086a808723c */ /* 0x000fe200000810d8 */
[----:B------:R-:W2:Y:S01]  /*a4330*/  LDSM.16.M88.4 R224, [R113+UR10+0x20880] ;  /* 0x0208800a71e0783b */ /* 0x000ea20008000200 */
[----:B------:R-:W-:-:S02]  /*a4340*/  IMAD.MOV.U32 R248, RZ, RZ, R120 ;  /* 0x000000fffff87224 */ /* 0x000fc400078e0078 */
[----:B------:R-:W-:Y:S02]  /*a4350*/  IMAD.MOV.U32 R249, RZ, RZ, R121 ;  /* 0x000000fffff97224 */ /* 0x000fe400078e0079 */
[----:B------:R-:W-:Y:S02]  /*a4360*/  IMAD.MOV.U32 R250, RZ, RZ, R124 ;  /* 0x000000fffffa7224 */ /* 0x000fe400078e007c */
[----:B------:R-:W-:Y:S02]  /*a4370*/  IMAD.MOV.U32 R251, RZ, RZ, R52 ;  /* 0x000000fffffb7224 */ /* 0x000fe400078e0034 */
[----:B------:R-:W-:Y:S02]  /*a4380*/  IMAD.MOV.U32 R244, RZ, RZ, R53 ;  /* 0x000000fffff47224 */ /* 0x000fe400078e0035 */
[----:B------:R-:W-:Y:S02]  /*a4390*/  IMAD.MOV.U32 R245, RZ, RZ, R112 ;  /* 0x000000fffff57224 */ /* 0x000fe400078e0070 */
[----:B------:R-:W-:-:S02]  /*a43a0*/  IMAD.MOV.U32 R246, RZ, RZ, R116 ;  /* 0x000000fffff67224 */ /* 0x000fc400078e0074 */
[----:B------:R-:W-:Y:S01]  /*a43b0*/  IMAD.MOV.U32 R247, RZ, RZ, R16 ;  /* 0x000000fffff77224 */ /* 0x000fe200078e0010 */
[----:B------:R-:W-:Y:S04]  /*a43c0*/  LDSM.16.M88.4 R220, [R113+UR10+0x21080] ;  /* 0x0210800a71dc783b */ /* 0x000fe80008000200 */
[----:B------:R-:W-:Y:S04]  /*a43d0*/  STL.64 [R1+0x14b0], R4 ;  /* 0x0014b00401007387 */ /* 0x000fe80000100a00 */
[----:B------:R3:W-:Y:S02]  /*a43e0*/  STL.64 [R1+0x14b8], R6 ;  /* 0x0014b80601007387 */ /* 0x0007e40000100a00 */
[C---:B---3--:R-:W-:Y:S02]  /*a43f0*/  HMMA.1688.F32.TF32 R4, R168.reuse, R130, R212 ;  /* 0x00000082a804723c */ /* 0x048fe400000810d4 */
[----:B------:R-:W-:Y:S04]  /*a4400*/  STL.64 [R1+0x14a0], R12 ;  /* 0x0014a00c01007387 */ /* 0x000fe80000100a00 */
[----:B------:R3:W-:Y:S04]  /*a4410*/  STL.64 [R1+0x14a8], R14 ;  /* 0x0014a80e01007387 */ /* 0x0007e80000100a00 */
[----:B------:R-:W-:Y:S04]  /*a4420*/  STL.64 [R1+0x1490], R8 ;  /* 0x0014900801007387 */ /* 0x000fe80000100a00 */
[----:B------:R4:W-:Y:S01]  /*a4430*/  STL.64 [R1+0x1498], R10 ;  /* 0x0014980a01007387 */ /* 0x0009e20000100a00 */
[C---:B---3--:R-:W-:Y:S06]  /*a4440*/  HMMA.1688.F32.TF32 R12, R168.reuse, R126, R208 ;  /* 0x0000007ea80c723c */ /* 0x048fec00000810d0 */
[C---:B----4-:R-:W-:Y:S02]  /*a4450*/  HMMA.1688.F32.TF32 R8, R168.reuse, R62, R204 ;  /* 0x0000003ea808723c */ /* 0x050fe400000810cc */
[----:B------:R-:W-:Y:S04]  /*a4460*/  STL.64 [R1+0x1480], R4 ;  /* 0x0014800401007387 */ /* 0x000fe80000100a00 */
[----:B------:R3:W-:Y:S02]  /*a4470*/  STL.64 [R1+0x1488], R6 ;  /* 0x0014880601007387 */ /* 0x0007e40000100a00 */
[C---:B---3--:R-:W-:Y:S09]  /*a4480*/  HMMA.1688.F32.TF32 R4, R168.reuse, R58, R200 ;  /* 0x0000003aa804723c */ /* 0x048ff200000810c8 */
[----:B------:R-:W-:Y:S04]  /*a4490*/  STL.64 [R1+0x1470], R12 ;  /* 0x0014700c01007387 */ /* 0x000fe80000100a00 */
[----:B------:R3:W-:Y:S04]  /*a44a0*/  STL.64 [R1+0x1478], R14 ;  /* 0x0014780e01007387 */ /* 0x0007e80000100a00 */
[----:B------:R-:W-:Y:S04]  /*a44b0*/  STL.64 [R1+0x1460], R8 ;  /* 0x0014600801007387 */ /* 0x000fe80000100a00 */
[----:B------:R4:W-:Y:S01]  /*a44c0*/  STL.64 [R1+0x1468], R10 ;  /* 0x0014680a01007387 */ /* 0x0009e20000100a00 */
[C---:B---3--:R-:W-:Y:S06]  /*a44d0*/  HMMA.1688.F32.TF32 R12, R168.reuse, R122, R196 ;  /* 0x0000007aa80c723c */ /* 0x048fec00000810c4 */
[C---:B----4-:R-:W-:Y:S01]  /*a44e0*/  HMMA.1688.F32.TF32 R8, R168.reuse, R118, R192 ;  /* 0x00000076a808723c */ /* 0x050fe200000810c0 */
[----:B------:R-:W-:Y:S04]  /*a44f0*/  STL.64 [R1+0x1450], R4 ;  /* 0x0014500401007387 */ /* 0x000fe80000100a00 */
[----:B------:R3:W-:Y:S02]  /*a4500*/  STL.64 [R1+0x1458], R6 ;  /* 0x0014580601007387 */ /* 0x0007e40000100a00 */
[C---:B---3--:R-:W-:Y:S10]  /*a4510*/  HMMA.1688.F32.TF32 R4, R168.reuse, R114, R188 ;  /* 0x00000072a804723c */ /* 0x048ff400000810bc */
[----:B------:R-:W-:Y:S04]  /*a4520*/  STL.64 [R1+0x1440], R12 ;  /* 0x0014400c01007387 */ /* 0x000fe80000100a00 */
[----:B------:R-:W-:Y:S04]  /*a4530*/  STL.64 [R1+0x1448], R14 ;  /* 0x0014480e01007387 */ /* 0x000fe80000100a00 */
[----:B------:R-:W-:Y:S04]  /*a4540*/  STL.64 [R1+0x1430], R8 ;  /* 0x0014300801007387 */ /* 0x000fe80000100a00 */
[----:B------:R-:W-:Y:S01]  /*a4550*/  STL.64 [R1+0x1438], R10 ;  /* 0x0014380a01007387 */ /* 0x000fe20000100a00 */
[----:B------:R-:W-:Y:S03]  /*a4560*/  HMMA.1688.F32.TF32 R60, R168, R110, R184 ;  /* 0x0000006ea83c723c */ /* 0x000fe600000810b8 */
[----:B------:R3:W-:Y:S01]  /*a4570*/  STL.64 [R1+0x1428], R6 ;  /* 0x0014280601007387 */ /* 0x0007e20000100a00 */
[----:B------:R-:W-:-:S02]  /*a4580*/  IMAD.MOV.U32 R108, RZ, RZ, R4 ;  /* 0x000000ffff6c7224 */ /* 0x000fc400078e0004 */
[----:B------:R-:W-:Y:S02]  /*a4590*/  IMAD.MOV.U32 R109, RZ, RZ, R5 ;  /* 0x000000ffff6d7224 */ /* 0x000fe400078e0005 */
[----:B---3--:R-:W-:-:S15]  /*a45a0*/  HMMA.1688.F32.TF32 R4, R168, R106, R180 ;  /* 0x0000006aa804723c */ /* 0x008fde00000810b4 */
[----:B------:R-:W-:Y:S04]  /*a45b0*/  STL.64 [R1+0x55e8], R62 ;  /* 0x0055e83e01007387 */ /* 0x000fe80000100a00 */
[----:B------:R-:W-:Y:S04]  /*a45c0*/  STL.64 [R1+0x55e0], R60 ;  /* 0x0055e03c01007387 */ /* 0x000fe80000100a00 */
[----:B------:R-:W-:Y:S04]  /*a45d0*/  STL.64 [R1+0x55d8], R108 ;  /* 0x0055d86c01007387 */ /* 0x000fe80000100a00 */
[----:B------:R3:W-:Y:S01]  /*a45e0*/  STL.64 [R1+0x1418], R6 ;  /* 0x0014180601007387 */ /* 0x0007e20000100a00 */
[----:B------:R-:W-:-:S02]  /*a45f0*/  IMAD.MOV.U32 R68, RZ, RZ, R4 ;  /* 0x000000ffff447224 */ /* 0x000fc400078e0004 */
[----:B------:R-:W-:Y:S02]  /*a4600*/  IMAD.MOV.U32 R69, RZ, RZ, R5 ;  /* 0x000000ffff457224 */ /* 0x000fe400078e0005 */
[----:B---3--:R-:W-:Y:S07]  /*a4610*/  HMMA.1688.F32.TF32 R4, R168, R102, R176 ;  /* 0x00000066a804723c */ /* 0x008fee00000810b0 */
[----:B------:R-:W-:Y:S02]  /*a4620*/  IMAD.MOV.U32 R176, RZ, RZ, R100 ;  /* 0x000000ffffb07224 */ /* 0x000fe400078e0064 */
[----:B------:R-:W-:-:S02]  /*a4630*/  IMAD.MOV.U32 R177, RZ, RZ, R101 ;  /* 0x000000ffffb17224 */ /* 0x000fc400078e0065 */
[----:B------:R-:W-:Y:S02]  /*a4640*/  IMAD.MOV.U32 R178, RZ, RZ, R104 ;  /* 0x000000ffffb27224 */ /* 0x000fe400078e0068 */
[----:B------:R-:W-:-:S10]  /*a4650*/  IMAD.MOV.U32 R179, RZ, RZ, R105 ;  /* 0x000000ffffb37224 */ /* 0x000fd400078e0069 */
[----:B------:R3:W-:Y:S04]  /*a4660*/  STL.64 [R1+0x1408], R6 ;  /* 0x0014080601007387 */ /* 0x0007e80000100a00 */
[----:B------:R-:W4:Y:S04]  /*a4670*/  LDL.LU R100, [R1+0x5870] ;  /* 0x0058700001647983 */ /* 0x000f280000300800 */
[----:B------:R-:W2:Y:S04]  /*a4680*/  LDL.LU R101, [R1+0x586c] ;  /* 0x00586c0001657983 */ /* 0x000ea80000300800 */
[----:B------:R-:W4:Y:S04]  /*a4690*/  LDL.LU R104, [R1+0x5868] ;  /* 0x0058680001687983 */ /* 0x000f280000300800 */
        /* <DEDUP_REMOVED lines=30> */
[----:B------:R-:W-:Y:S01]  /*a4880*/  IMAD.MOV.U32 R181, RZ, RZ, R80 ;  /* 0x000000ffffb57224 */ /* 0x000fe200078e0050 */
[----:B------:R-:W-:Y:S01]  /*a4890*/  MOV R184, R89 ;  /* 0x0000005900b87202 */ /* 0x000fe20000000f00 */
[----:B------:R-:W-:-:S02]  /*a48a0*/  IMAD.MOV.U32 R185, RZ, RZ, R88 ;  /* 0x000000ffffb97224 */ /* 0x000fc400078e0058 */
[----:B------:R-:W-:Y:S02]  /*a48b0*/  IMAD.MOV.U32 R190, RZ, RZ, R93 ;  /* 0x000000ffffbe7224 */ /* 0x000fe400078e005d */
[----:B------:R-:W-:Y:S02]  /*a48c0*/  IMAD.MOV.U32 R191, RZ, RZ, R92 ;  /* 0x000000ffffbf7224 */ /* 0x000fe400078e005c */
[----:B------:R-:W-:Y:S02]  /*a48d0*/  IMAD.MOV.U32 R188, RZ, RZ, R97 ;  /* 0x000000ffffbc7224 */ /* 0x000fe400078e0061 */
[----:B------:R-:W-:Y:S02]  /*a48e0*/  IMAD.MOV.U32 R189, RZ, RZ, R96 ;  /* 0x000000ffffbd7224 */ /* 0x000fe400078e0060 */
[----:B------:R-:W-:Y:S02]  /*a48f0*/  IMAD.MOV.U32 R186, RZ, RZ, R85 ;  /* 0x000000ffffba7224 */ /* 0x000fe400078e0055 */
[----:B------:R-:W-:Y:S01]  /*a4900*/  IMAD.MOV.U32 R187, RZ, RZ, R84 ;  /* 0x000000ffffbb7224 */ /* 0x000fe200078e0054 */
[----:B-1----:R-:W-:Y:S01]  /*a4910*/  HMMA.1688.F32.TF32 R8, R48, R228, R180 ;  /* 0x000000e43008723c */ /* 0x002fe200000810b4 */
[----:B------:R-:W-:-:S02]  /*a4920*/  IMAD.MOV.U32 R12, RZ, RZ, R132 ;  /* 0x000000ffff0c7224 */ /* 0x000fc400078e0084 */
[----:B------:R-:W-:Y:S02]  /*a4930*/  IMAD.MOV.U32 R13, RZ, RZ, R129 ;  /* 0x000000ffff0d7224 */ /* 0x000fe400078e0081 */
[----:B------:R-:W-:Y:S02]  /*a4940*/  IMAD.MOV.U32 R14, RZ, RZ, R128 ;  /* 0x000000ffff0e7224 */ /* 0x000fe400078e0080 */
[----:B------:R-:W-:Y:S01]  /*a4950*/  IMAD.MOV.U32 R15, RZ, RZ, R125 ;  /* 0x000000ffff0f7224 */ /* 0x000fe200078e007d */
[----:B------:R-:W-:Y:S04]  /*a4960*/  LDSM.16.M88.4 R180, [R113+UR10+0x26080] ;  /* 0x0260800a71b4783b */ /* 0x000fe80008000200 */
[----:B------:R-:W-:Y:S01]  /*a4970*/  LDSM.16.M88.4 R128, [R113+UR10+0x2d880] ;  /* 0x02d8800a7180783b */ /* 0x000fe20008000200 */
[----:B---3--:R-:W-:Y:S01]  /*a4980*/  HMMA.1688.F32.TF32 R4, R168, R98, R216 ;  /* 0x00000062a804723c */ /* 0x008fe200000810d8 */
[----:B--2---:R-:W-:-:S02]  /*a4990*/  IMAD.MOV.U32 R192, RZ, RZ, R105 ;  /* 0x000000ffffc07224 */ /* 0x004fc400078e0069 */
[----:B----4-:R-:W-:Y:S02]  /*a49a0*/  IMAD.MOV.U32 R193, RZ, RZ, R104 ;  /* 0x000000ffffc17224 */ /* 0x010fe400078e0068 */
[----:B------:R-:W-:Y:S02]  /*a49b0*/  IMAD.MOV.U32 R194, RZ, RZ, R101 ;  /* 0x000000ffffc27224 */ /* 0x000fe400078e0065 */
[----:B------:R-:W-:Y:S01]  /*a49c0*/  IMAD.MOV.U32 R195, RZ, RZ, R100 ;  /* 0x000000ffffc37224 */ /* 0x000fe200078e0064 */
[----:B------:R-:W1:-:S15]  /*a49d0*/  LDSM.16.M88.4 R216, [R113+UR10+0x21880] ;  /* 0x0218800a71d8783b */ /* 0x000e5e0008000200 */
[----:B------:R2:W-:Y:S01]  /*a49e0*/  STL.64 [R1+0x13f8], R6 ;  /* 0x0013f80601007387 */ /* 0x0005e20000100a00 */
[----:B------:R-:W-:Y:S02]  /*a49f0*/  IMAD.MOV.U32 R76, RZ, RZ, R4 ;  /* 0x000000ffff4c7224 */ /* 0x000fe400078e0004 */
[----:B------:R-:W-:Y:S02]  /*a4a00*/  IMAD.MOV.U32 R77, RZ, RZ, R5 ;  /* 0x000000ffff4d7224 */ /* 0x000fe400078e0005 */
[C---:B--2---:R-:W-:Y:S06]  /*a4a10*/  HMMA.1688.F32.TF32 R4, R168.reuse, R94, R212 ;  /* 0x0000005ea804723c */ /* 0x044fec00000810d4 */
[C---:B------:R-:W-:Y:S06]  /*a4a20*/  HMMA.1688.F32.TF32 R92, R168.reuse, R82, R200 ;  /* 0x00000052a85c723c */ /* 0x040fec00000810c8 */
[C---:B------:R-:W-:Y:S06]  /*a4a30*/  HMMA.1688.F32.TF32 R96, R168.reuse, R78, R196 ;  /* 0x0000004ea860723c */ /* 0x040fec00000810c4 */
[C---:B------:R-:W-:Y:S06]  /*a4a40*/  HMMA.1688.F32.TF32 R100, R168.reuse, R74, R192 ;  /* 0x0000004aa864723c */ /* 0x040fec00000810c0 */
[----:B------:R-:W-:Y:S01]  /*a4a50*/  HMMA.1688.F32.TF32 R104, R168, R70, R188 ;  /* 0x00000046a868723c */ /* 0x000fe200000810bc */
[----:B------:R-:W2:Y:S04]  /*a4a60*/  LDSM.16.M88.4 R212, [R113+UR10+0x22080] ;  /* 0x0220800a71d4783b */ /* 0x000ea80008000200 */
[----:B------:R-:W-:Y:S04]  /*a4a70*/  LDSM.16.M88.4 R200, [R113+UR10+0x23880] ;  /* 0x0238800a71c8783b */ /* 0x000fe80008000200 */
[----:B------:R-:W-:Y:S04]  /*a4a80*/  LDSM.16.M88.4 R196, [R113+UR10+0x24080] ;  /* 0x0240800a71c4783b */ /* 0x000fe80008000200 */
[----:B------:R-:W-:Y:S04]  /*a4a90*/  LDSM.16.M88.4 R192, [R113+UR10+0x24880] ;  /* 0x0248800a71c0783b */ /* 0x000fe80008000200 */
[----:B------:R-:W-:Y:S04]  /*a4aa0*/  LDSM.16.M88.4 R188, [R113+UR10+0x25080] ;  /* 0x0250800a71bc783b */ /* 0x000fe80008000200 */
[----:B------:R3:W-:Y:S01]  /*a4ab0*/  STL.64 [R1+0x13e8], R6 ;  /* 0x0013e80601007387 */ /* 0x0007e20000100a00 */
[----:B------:R-:W-:-:S02]  /*a4ac0*/  IMAD.MOV.U32 R80, RZ, RZ, R4 ;  /* 0x000000ffff507224 */ /* 0x000fc400078e0004 */
[----:B------:R-:W-:Y:S02]  /*a4ad0*/  IMAD.MOV.U32 R81, RZ, RZ, R5 ;  /* 0x000000ffff517224 */ /* 0x000fe400078e0005 */
[C---:B---3--:R-:W-:Y:S06]  /*a4ae0*/  HMMA.1688.F32.TF32 R4, R168.reuse, R90, R208 ;  /* 0x0000005aa804723c */ /* 0x048fec00000810d0 */
[----:B------:R-:W-:Y:S01]  /*a4af0*/  HMMA.1688.F32.TF32 R88, R168, R86, R204 ;  /* 0x00000056a858723c */ /* 0x000fe200000810cc */
[----:B------:R-:W3:Y:S04]  /*a4b00*/  LDSM.16.M88.4 R208, [R113+UR10+0x22880] ;  /* 0x0228800a71d0783b */ /* 0x000ee80008000200 */
[----:B------:R-:W4:-:S12]  /*a4b10*/  LDSM.16.M88.4 R204, [R113+UR10+0x23080] ;  /* 0x0230800a71cc783b */ /* 0x000f180008000200 */
[----:B------:R1:W-:Y:S01]  /*a4b20*/  STL.64 [R1+0x13d8], R6 ;  /* 0x0013d80601007387 */ /* 0x0003e20000100a00 */
[----:B------:R-:W-:Y:S02]  /*a4b30*/  IMAD.MOV.U32 R84, RZ, RZ, R4 ;  /* 0x000000ffff547224 */ /* 0x000fe400078e0004 */
[----:B------:R-:W-:-:S03]  /*a4b40*/  IMAD.MOV.U32 R85, RZ, RZ, R5 ;  /* 0x000000ffff557224 */ /* 0x000fc600078e0005 */
[----:B------:R-:W-:Y:S01]  /*a4b50*/  STL.64 [R1+0x5600], R90 ;  /* 0x0056005a01007387 */ /* 0x000fe20000100a00 */
[----:B-1----:R-:W-:Y:S03]  /*a4b60*/  HMMA.1688.F32.TF32 R4, R168, R66, R184 ;  /* 0x00000042a804723c */ /* 0x002fe600000810b8 */
        /* <DEDUP_REMOVED lines=14> */
[----:B------:R-:W1:Y:S04]  /*a4c50*/  LDSM.16.M88.4 R184, [R113+UR10+0x25880] ;  /* 0x0258800a71b8783b */ /* 0x000e680008000200 */
[----:B------:R-:W-:Y:S04]  /*a4c60*/  LDSM.16.M88.4 R168, [R113+UR10+0x28880] ;  /* 0x0288800a71a8783b */ /* 0x000fe80008000200 */
[----:B------:R-:W-:Y:S04]  /*a4c70*/  STL.64 [R1+0x13c0], R4 ;  /* 0x0013c00401007387 */ /* 0x000fe80000100a00 */
[----:B------:R2:W-:Y:S02]  /*a4c80*/  STL.64 [R1+0x13c8], R6 ;  /* 0x0013c80601007387 */ /* 0x0005e40000100a00 */
[----:B--2---:R-:W-:Y:S02]  /*a4c90*/  HMMA.1688.F32.TF32 R4, R48, R224, R176 ;  /* 0x000000e03004723c */ /* 0x004fe400000810b0 */
[----:B------:R2:W-:Y:S04]  /*a4ca0*/  STL.64 [R1+0x3490], R8 ;  /* 0x0034900801007387 */ /* 0x0005e80000100a00 */
[----:B------:R3:W-:Y:S04]  /*a4cb0*/  STL.64 [R1+0x3498], R10 ;  /* 0x0034980a01007387 */ /* 0x0007e80000100a00 */
[----:B------:R-:W4:Y:S04]  /*a4cc0*/  LDL.LU R120, [R1+0x5860] ;  /* 0x0058600001787983 */ /* 0x000f280000300800 */
[----:B------:R-:W1:Y:S09]  /*a4cd0*/  LDSM.16.M88.4 R176, [R113+UR10+0x26880] ;  /* 0x0268800a71b0783b */ /* 0x000e720008000200 */
        /* <DEDUP_REMOVED lines=14> */
[----:B---3--:R-:W-:Y:S02]  /*a4dc0*/  IMAD.MOV.U32 R10, RZ, RZ, R136 ;  /* 0x000000ffff0a7224 */ /* 0x008fe400078e0088 */
[----:B------:R-:W-:Y:S02]  /*a4dd0*/  IMAD.MOV.U32 R11, RZ, RZ, R133 ;  /* 0x000000ffff0b7224 */ /* 0x000fe400078e0085 */
[----:B------:R-:W-:Y:S02]  /*a4de0*/  IMAD.MOV.U32 R4, RZ, RZ, R148 ;  /* 0x000000ffff047224 */ /* 0x000fe400078e0094 */
[----:B------:R-:W-:Y:S02]  /*a4df0*/  IMAD.MOV.U32 R5, RZ, RZ, R145 ;  /* 0x000000ffff057224 */ /* 0x000fe400078e0091 */
[----:B------:R-:W-:-:S02]  /*a4e00*/  IMAD.MOV.U32 R6, RZ, RZ, R144 ;  /* 0x000000ffff067224 */ /* 0x000fc400078e0090 */
[----:B------:R-:W-:Y:S01]  /*a4e10*/  IMAD.MOV.U32 R7, RZ, RZ, R141 ;  /* 0x000000ffff077224 */ /* 0x000fe200078e008d */
[----:B------:R-:W-:Y:S04]  /*a4e20*/  LDSM.16.M88.4 R148, [R113+UR10+0x2b080] ;  /* 0x02b0800a7194783b */ /* 0x000fe80008000200 */
[----:B------:R-:W-:Y:S04]  /*a4e30*/  LDSM.16.M88.4 R144, [R113+UR10+0x2b880] ;  /* 0x02b8800a7190783b */ /* 0x000fe80008000200 */
[----:B------:R-:W-:Y:S04]  /*a4e40*/  LDSM.16.M88.4 R140, [R113+UR10+0x2c080] ;  /* 0x02c0800a718c783b */ /* 0x000fe80008000200 */
[----:B------:R-:W-:Y:S04]  /*a4e50*/  LDSM.16.M88.4 R136, [R113+UR10+0x2c880] ;  /* 0x02c8800a7188783b */ /* 0x000fe80008000200 */
[----:B------:R-:W-:Y:S01]  /*a4e60*/  LDSM.16.M88.4 R132, [R113+UR10+0x2d080] ;  /* 0x02d0800a7184783b */ /* 0x000fe20008000200 */
[----:B----4-:R-:W-:-:S02]  /*a4e70*/  IMAD.MOV.U32 R26, RZ, RZ, R120 ;  /* 0x000000ffff1a7224 */ /* 0x010fc400078e0078 */
        /* <DEDUP_REMOVED lines=9> */
[----:B------:R-:W-:Y:S01]  /*a4f10*/  IMAD.MOV.U32 R24, RZ, RZ, R124 ;  /* 0x000000ffff187224 */ /* 0x000fe200078e007c */
[----:B------:R-:W-:Y:S01]  /*a4f20*/  LDSM.16.M88.4 R20, [R113+UR10+0x27880] ;  /* 0x0278800a7114783b */ /* 0x000fe20008000200 */
        /* <DEDUP_REMOVED lines=8> */
[----:B------:R-:W2:Y:S04]  /*a4fb0*/  LDSM.16.M88.4 R16, [R113+UR10+0x28080] ;  /* 0x0280800a7110783b */ /* 0x000ea80008000200 */
[----:B------:R-:W3:Y:S04]  /*a4fc0*/  LDSM.16.M88.4 R124, [R113+UR10+0x2e080] ;  /* 0x02e0800a717c783b */ /* 0x000ee80008000200 */
[----:B------:R-:W4:Y:S01]  /*a4fd0*/  LDSM.16.M88.4 R120, [R113+UR10+0x2e880] ;  /* 0x02e8800a7178783b */ /* 0x000f220008000200 */
[----:B------:R-:W-:-:S03]  /*a4fe0*/  LOP3.LUT R59, R0, 0x60, RZ, 0x3c, !PT ;  /* 0x00000060003b7812 */ /* 0x000fc600078e3cff */
[----:B------:R-:W4:Y:S04]  /*a4ff0*/  LDSM.16.M88.4 R116, [R113+UR10+0x2f080] ;  /* 0x02f0800a7174783b */ /* 0x000f280008000200 */
[----:B------:R-:W4:Y:S04]  /*a5000*/  LDSM.16.M88.4 R112, [R113+UR10+0x2f880] ;  /* 0x02f8800a7170783b */ /* 0x000f280008000200 */
[----:B------:R-:W-:Y:S04]  /*a5010*/  LDS R52, [R65+UR10+0xc000] ;  /* 0x00c0000a41347984 */ /* 0x000fe80008000800 */
[----:B------:R-:W-:Y:S04]  /*a5020*/  LDS R53, [R59+UR10+0xc000] ;  /* 0x00c0000a3b357984 */ /* 0x000fe80008000800 */
[----:B------:R-:W4:Y:S04]  /*a5030*/  LDS R55, [R59+UR10+0xd000] ;  /* 0x00d0000a3b377984 */ /* 0x000f280008000800 */
        /* <DEDUP_REMOVED lines=160> */
[----:B------:R-:W-:Y:S05]  /*a5a40*/  STL.64 [R1+0x3340], R76 ;  /* 0x0033404c01007387 */ /* 0x000fea0000100a00 */
[C---:B------:R-:W-:Y:S01]  /*a5a50*/  HMMA.1688.F32.TF32 R8, R52.reuse, R228, R4 ;  /* 0x000000e43408723c */ /* 0x040fe20000081004 */
        /* <DEDUP_REMOVED lines=40> */
[----:B------:R1:W-:Y:S04]  /*a5ce0*/  STL.64 [R1+0x1ab8], R6 ;  /* 0x001ab80601007387 */ /* 0x0003e80000100a00 */
[----:B------:R-:W2:Y:S01]  /*a5cf0*/  LDL.LU R244, [R1+0x6c0] ;  /* 0x0006c00001f47983 */ /* 0x000ea20000300800 */
[----:B-1----:R-:W-:Y:S03]  /*a5d00*/  HMMA.1688.F32.TF32 R4, R52, R208, R248 ;  /* 0x000000d03404723c */ /* 0x002fe600000810f8 */
[----:B------:R-:W-:Y:S04]  /*a5d10*/  STL.64 [R1+0x1aa0], R8 ;  /* 0x001aa00801007387 */ /* 0x000fe80000100a00 */
[----:B------:R-:W-:-:S15]  /*a5d20*/  STL.64 [R1+0x1aa8], R10 ;  /* 0x001aa80a01007387 */ /* 0x000fde0000100a00 */
[----:B------:R-:W-:-:S01]  /*a5d30*/  NOP ;  /* 0x0000000000007918 */ /* 0x000fc20000000000 */
        /* <DEDUP_REMOVED lines=107> */
[C---:B----4-:R-:W-:Y:S11]  /*a63f0*/  HMMA.1688.F32.TF32 R48, R52.reuse, R196, R72 ;  /* 0x000000c43430723c */ /* 0x050ff60000081048 */
[----:B------:R-:W-:Y:S04]  /*a6400*/  STL.64 [R1+0x1a80], R216 ;  /* 0x001a80d801007387 */ /* 0x000fe80000100a00 */
[----:B------:R-:W-:Y:S04]  /*a6410*/  STL.64 [R1+0x1a88], R218 ;  /* 0x001a88da01007387 */ /* 0x000fe80000100a00 */
[----:B------:R-:W-:Y:S04]  /*a6420*/  STL.64 [R1+0x1a70], R68 ;  /* 0x001a704401007387 */ /* 0x000fe80000100a00 */
[----:B------:R1:W-:Y:S02]  /*a6430*/  STL.64 [R1+0x1a78], R70 ;  /* 0x001a784601007387 */ /* 0x0003e40000100a00 */
[C---:B-1----:R-:W-:Y:S02]  /*a6440*/  HMMA.1688.F32.TF32 R68, R52.reuse, R192, R100 ;  /* 0x000000c03444723c */ /* 0x042fe40000081064 */
[----:B------:R-:W-:Y:S04]  /*a6450*/  STL.64 [R1+0x1a60], R48 ;  /* 0x001a603001007387 */ /* 0x000fe80000100a00 */
[C---:B------:R-:W-:Y:S01]  /*a6460*/  HMMA.1688.F32.TF32 R76, R52.reuse, R188, R76 ;  /* 0x000000bc344c723c */ /* 0x040fe2000008104c */
[----:B------:R-:W-:Y:S05]  /*a6470*/  STL.64 [R1+0x1a68], R50 ;  /* 0x001a683201007387 */ /* 0x000fea0000100a00 */
[C---:B------:R-:W-:Y:S01]  /*a6480*/  HMMA.1688.F32.TF32 R72, R52.reuse, R184, R96 ;  /* 0x000000b83448723c */ /* 0x040fe20000081060 */
[----:B------:R-:W-:Y:S01]  /*a6490*/  LOP3.LUT R58, R0, 0x20, RZ, 0x3c, !PT ;  /* 0x00000020003a7812 */ /* 0x000fe200078e3cff */
        /* <DEDUP_REMOVED lines=21> */
[C---:B---3--:R-:W-:Y:S06]  /*a65f0*/  HMMA.1688.F32.TF32 R72, R52.reuse, R168, R60 ;  /* 0x000000a83448723c */ /* 0x048fec000008103c */
[C---:B------:R-:W-:Y:S01]  /*a6600*/  HMMA.1688.F32.TF32 R60, R52.reuse, R160, R40 ;  /* 0x000000a0343c723c */ /* 0x040fe20000081028 */
[----:B------:R-:W-:Y:S04]  /*a6610*/  STL.64 [R1+0x19f0], R68 ;  /* 0x0019f04401007387 */ /* 0x000fe80000100a00 */
[----:B------:R2:W-:Y:S01]  /*a6620*/  STL.64 [R1+0x19f8], R70 ;  /* 0x0019f84601007387 */ /* 0x0005e20000100a00 */
[C---:B------:R-:W-:Y:S06]  /*a6630*/  HMMA.1688.F32.TF32 R40, R52.reuse, R152, R32 ;  /* 0x000000983428723c */ /* 0x040fec0000081020 */
[C---:B------:R-:W-:Y:S06]  /*a6640*/  HMMA.1688.F32.TF32 R32, R52.reuse, R144, R24 ;  /* 0x000000903420723c */ /* 0x040fec0000081018 */
[C---:B--2---:R-:W-:Y:S06]  /*a6650*/  HMMA.1688.F32.TF32 R68, R52.reuse, R164, R44 ;  /* 0x000000a43444723c */ /* 0x044fec000008102c */
        /* <DEDUP_REMOVED lines=162> */
[----:B------:R-:W-:Y:S04]  /*a7080*/  STL.64 [R1+0x5800], R114 ;  /* 0x0058007201007387 */ /* 0x000fe80000100a00 */
[----:B------:R1:W-:Y:S04]  /*a7090*/  STL.64 [R1+0x57f8], R112 ;  /* 0x0057f87001007387 */ /* 0x0003e80000100a00 */
[----:B-1----:R-:W2:Y:S04]  /*a70a0*/  LDL.LU R112, [R1+0x680] ;  /* 0x0006800001707983 */ /* 0x002ea80000300800 */
[----:B------:R-:W2:Y:S04]  /*a70b0*/  LDL.LU R113, [R1+0x684] ;  /* 0x0006840001717983 */ /* 0x000ea80000300800 */
[----:B------:R-:W2:Y:S04]  /*a70c0*/  LDL.LU R114, [R1+0x688] ;  /* 0x0006880001727983 */ /* 0x000ea80000300800 */
[----:B------:R-:W2:Y:S01]  /*a70d0*/  LDL.LU R115, [R1+0x68c] ;  /* 0x00068c0001737983 */ /* 0x000ea20000300800 */
        /* <DEDUP_REMOVED lines=17> */
[----:B------:R-:W4:Y:S01]  /*a71f0*/  LDL.LU.64 R216, [R1+0x5808] ;  /* 0x0058080001d87983 */ /* 0x000f220000300a00 */
[C---:B------:R-:W-:Y:S06]  /*a7200*/  HMMA.1688.F32.TF32 R68, R48.reuse, R212, R68 ;  /* 0x000000d43044723c */ /* 0x040fec0000081044 */
[C---:B------:R-:W-:Y:S06]  /*a7210*/  HMMA.1688.F32.TF32 R104, R48.reuse, R208, R104 ;  /* 0x000000d03068723c */ /* 0x040fec0000081068 */
[C---:B------:R-:W-:Y:S06]  /*a7220*/  HMMA.1688.F32.TF32 R72, R48.reuse, R204, R72 ;  /* 0x000000cc3048723c */ /* 0x040fec0000081048 */
[C---:B------:R-:W-:Y:S06]  /*a7230*/  HMMA.1688.F32.TF32 R76, R48.reuse, R196, R76 ;  /* 0x000000c4304c723c */ /* 0x040fec000008104c */
[----:B----4-:R-:W-:-:S15]  /*a7240*/  HMMA.1688.F32.TF32 R112, R48, R216, R112 ;  /* 0x000000d83070723c */ /* 0x010fde0000081070 */
[----:B------:R-:W-:-:S08]  /*a7250*/  NOP ;  /* 0x0000000000007918 */ /* 0x000fd00000000000 */
        /* <DEDUP_REMOVED lines=18> */
[C---:B----4-:R-:W-:Y:S02]  /*a7380*/  HMMA.1688.F32.TF32 R72, R48.reuse, R180, R84 ;  /* 0x000000b43048723c */ /* 0x050fe40000081054 */
        /* <DEDUP_REMOVED lines=8> */
[C---:B----4-:R-:W-:Y:S06]  /*a7410*/  HMMA.1688.F32.TF32 R72, R48.reuse, R20, R60 ;  /* 0x000000143048723c */ /* 0x050fec000008103c */
[C---:B------:R-:W-:Y:S01]  /*a7420*/  HMMA.1688.F32.TF32 R60, R48.reuse, R168, R40 ;  /* 0x000000a8303c723c */ /* 0x040fe20000081028 */
[----:B------:R-:W-:Y:S04]  /*a7430*/  STL.64 [R1+0x31c0], R68 ;  /* 0x0031c04401007387 */ /* 0x000fe80000100a00 */
[----:B------:R1:W-:Y:S01]  /*a7440*/  STL.64 [R1+0x31c8], R70 ;  /* 0x0031c84601007387 */ /* 0x0003e20000100a00 */
[C---:B------:R-:W-:Y:S06]  /*a7450*/  HMMA.1688.F32.TF32 R40, R48.reuse, R160, R32 ;  /* 0x000000a03028723c */ /* 0x040fec0000081020 */
        /* <DEDUP_REMOVED lines=36> */
[C---:B----4-:R-:W-:Y:S06]  /*a76a0*/  HMMA.1688.F32.TF32 R8, R48.reuse, R124, R244 ;  /* 0x0000007c3008723c */ /* 0x050fec00000810f4 */
[C---:B---3--:R-:W-:Y:S11]  /*a76b0*/  HMMA.1688.F32.TF32 R4, R48.reuse, R120, R248 ;  /* 0x000000783004723c */ /* 0x048ff600000810f8 */
        /* <DEDUP_REMOVED lines=120> */
[----:B---3--:R-:W-:Y:S06]  /*a7e40*/  HMMA.1688.F32.TF32 R48, R48, R112, R68 ;  /* 0x000000703030723c */ /* 0x008fec0000081044 */
[----:B----4-:R-:W-:-:S15]  /*a7e50*/  HMMA.1688.F32.TF32 R68, R52, R228, R104 ;  /* 0x000000e43444723c */ /* 0x010fde0000081068 */
[----:B------:R-:W-:-:S02]  /*a7e60*/  NOP ;  /* 0x0000000000007918 */ /* 0x000fc40000000000 */
[----:B------:R-:W-:Y:S04]  /*a7e70*/  STL.64 [R1+0x2ea0], R48 ;  /* 0x002ea03001007387 */ /* 0x000fe80000100a00 */
[----:B------:R1:W-:Y:S04]  /*a7e80*/  STL.64 [R1+0x2ea8], R50 ;  /* 0x002ea83201007387 */ /* 0x0003e80000100a00 */
[----:B------:R-:W-:Y:S04]  /*a7e90*/  STL.64 [R1+0x16d0], R68 ;  /* 0x0016d04401007387 */ /* 0x000fe80000100a00 */
[----:B------:R3:W-:Y:S01]  /*a7ea0*/  STL.64 [R1+0x16d8], R70 ;  /* 0x0016d84601007387 */ /* 0x0007e20000100a00 */
[C---:B-1----:R-:W-:Y:S06]  /*a7eb0*/  HMMA.1688.F32.TF32 R48, R52.reuse, R224, R72 ;  /* 0x000000e03430723c */ /* 0x042fec0000081048 */
[C---:B------:R-:W-:Y:S06]  /*a7ec0*/  HMMA.1688.F32.TF32 R72, R52.reuse, R220, R100 ;  /* 0x000000dc3448723c */ /* 0x040fec0000081064 */
        /* <DEDUP_REMOVED lines=21> */
[----:B------:R-:W-:Y:S04]  /*a8020*/  STL.64 [R1+0x1650], R72 ;  /* 0x0016504801007387 */ /* 0x000fe80000100a00 */
[----:B------:R1:W-:Y:S04]  /*a8030*/  STL.64 [R1+0x1658], R74 ;  /* 0x0016584a01007387 */ /* 0x0003e80000100a00 */
[----:B------:R-:W-:Y:S04]  /*a8040*/  STL.64 [R1+0x1640], R68 ;  /* 0x0016404401007387 */ /* 0x000fe80000100a00 */
[----:B------:R3:W-:Y:S04]  /*a8050*/  STL.64 [R1+0x1648], R70 ;  /* 0x0016484601007387 */ /* 0x0007e80000100a00 */
[----:B------:R-:W-:Y:S04]  /*a8060*/  LDS R48, [R0+UR10+0xc100] ;  /* 0x00c1000a00307984 */ /* 0x000fe80008000800 */
[----:B------:R-:W-:Y:S04]  /*a8070*/  LDS R50, [R0+UR10+0xd100] ;  /* 0x00d1000a00327984 */ /* 0x000fe80008000800 */
[----:B------:R-:W-:Y:S04]  /*a8080*/  LDS R49, [R58+UR10+0xc100] ;  /* 0x00c1000a3a317984 */ /* 0x000fe80008000800 */
[----:B------:R-:W4:Y:S01]  /*a8090*/  LDS R51, [R58+UR10+0xd100] ;  /* 0x00d1000a3a337984 */ /* 0x000f220008000800 */
[C---:B-1----:R-:W-:Y:S06]  /*a80a0*/  HMMA.1688.F32.TF32 R72, R52.reuse, R188, R60 ;  /* 0x000000bc3448723c */ /* 0x042fec000008103c */
        /* <DEDUP_REMOVED lines=37> */
[C---:B--2---:R-:W-:Y:S11]  /*a8300*/  HMMA.1688.F32.TF32 R4, R52.reuse, R140, R248 ;  /* 0x0000008c3404723c */ /* 0x044ff600000810f8 */
        /* <DEDUP_REMOVED lines=114> */
[C---:B------:R-:W-:Y:S05]  /*a8a30*/  HMMA.1688.F32.TF32 R68, R52.reuse, R120, R68 ;  /* 0x000000783444723c */ /* 0x040fea0000081044 */
[----:B------:R-:W-:Y:S04]  /*a8a40*/  STL.64 [R1+0x13a0], R44 ;  /* 0x0013a02c01007387 */ /* 0x000fe80000100a00 */
[----:B------:R1:W-:Y:S04]  /*a8a50*/  STL.64 [R1+0x13a8], R46 ;  /* 0x0013a82e01007387 */ /* 0x0003e80000100a00 */
        /* <DEDUP_REMOVED lines=16> */
[----:B------:R1:W-:Y:S02]  /*a8b60*/  STL.64 [R1+0x11e8], R70 ;  /* 0x0011e84601007387 */ /* 0x0003e40000100a00 */
[----:B-1----:R-:W-:Y:S02]  /*a8b70*/  HMMA.1688.F32.TF32 R68, R52, R112, R72 ;  /* 0x000000703444723c */ /* 0x002fe40000081048 */
        /* <DEDUP_REMOVED lines=18> */
[----:B------:R1:W-:Y:S02]  /*a8ca0*/  STL.64 [R1+0x2c78], R70 ;  /* 0x002c784601007387 */ /* 0x0003e40000100a00 */
[C---:B-1----:R-:W-:Y:S06]  /*a8cb0*/  HMMA.1688.F32.TF32 R72, R48.reuse, R212, R92 ;  /* 0x000000d43048723c */ /* 0x042fec000008105c */
[C---:B------:R-:W-:Y:S01]  /*a8cc0*/  HMMA.1688.F32.TF32 R68, R48.reuse, R208, R84 ;  /* 0x000000d03044723c */ /* 0x040fe20000081054 */
[----:B------:R-:W-:Y:S04]  /*a8cd0*/  STL.64 [R1+0x2c60], R64 ;  /* 0x002c604001007387 */ /* 0x000fe80000100a00 */
[----:B------:R1:W-:Y:S02]  /*a8ce0*/  STL.64 [R1+0x2c68], R66 ;  /* 0x002c684201007387 */ /* 0x0003e40000100a00 */
[C---:B-1----:R-:W-:Y:S10]  /*a8cf0*/  HMMA.1688.F32.TF32 R64, R48.reuse, R204, R88 ;  /* 0x000000cc3040723c */ /* 0x042ff40000081058 */
[----:B------:R-:W-:Y:S04]  /*a8d00*/  STL.64 [R1+0x2c50], R72 ;  /* 0x002c504801007387 */ /* 0x000fe80000100a00 */
[----:B------:R1:W-:Y:S04]  /*a8d10*/  STL.64 [R1+0x2c58], R74 ;  /* 0x002c584a01007387 */ /* 0x0003e80000100a00 */
[----:B------:R-:W-:Y:S04]  /*a8d20*/  STL.64 [R1+0x2c40], R68 ;  /* 0x002c404401007387 */ /* 0x000fe80000100a00 */
[----:B------:R1:W-:Y:S02]  /*a8d30*/  STL.64 [R1+0x2c48], R70 ;  /* 0x002c484601007387 */ /* 0x0003e40000100a00 */
[C---:B-1----:R-:W-:Y:S06]  /*a8d40*/  HMMA.1688.F32.TF32 R72, R48.reuse, R200, R108 ;  /* 0x000000c83048723c */ /* 0x042fec000008106c */
[C---:B------:R-:W-:Y:S06]  /*a8d50*/  HMMA.1688.F32.TF32 R68, R48.reuse, R196, R60 ;  /* 0x000000c43044723c */ /* 0x040fec000008103c */
[C---:B------:R-:W-:Y:S01]  /*a8d60*/  HMMA.1688.F32.TF32 R60, R48.reuse, R188, R24 ;  /* 0x000000bc303c723c */ /* 0x040fe20000081018 */
[----:B------:R-:W-:Y:S04]  /*a8d70*/  STL.64 [R1+0x2c30], R64 ;  /* 0x002c304001007387 */ /* 0x000fe80000100a00 */
[----:B------:R1:W-:Y:S01]  /*a8d80*/  STL.64 [R1+0x2c38], R66 ;  /* 0x002c384201007387 */ /* 0x0003e20000100a00 */
[C---:B------:R-:W-:Y:S06]  /*a8d90*/  HMMA.1688.F32.TF32 R24, R48.reuse, R180, R8 ;  /* 0x000000b43018723c */ /* 0x040fec0000081008 */
[C---:B-1----:R-:W-:Y:S06]  /*a8da0*/  HMMA.1688.F32.TF32 R64, R48.reuse, R192, R28 ;  /* 0x000000c03040723c */ /* 0x042fec000008101c */
        /* <DEDUP_REMOVED lines=130> */
[C---:B------:R-:W-:Y:S01]  /*a95d0*/  HMMA.1688.F32.TF32 R236, R48.reuse, R132, R236 ;  /* 0x0000008430ec723c */ /* 0x040fe200000810ec */
[----:B------:R1:W-:Y:S04]  /*a95e0*/  STL.64 [R1+0x2b60], R108 ;  /* 0x002b606c01007387 */ /* 0x0003e80000100a00 */
[----:B------:R2:W-:Y:S01]  /*a95f0*/  STL.64 [R1+0x2b68], R110 ;  /* 0x002b686e01007387 */ /* 0x0005e20000100a00 */
[C---:B------:R-:W-:Y:S03]  /*a9600*/  HMMA.1688.F32.TF32 R240, R48.reuse, R128, R240 ;  /* 0x0000008030f0723c */ /* 0x040fe600000810f0 */
[----:B-1----:R-:W3:Y:S04]  /*a9610*/  LDL.LU R108, [R1] ;  /* 0x00000000016c7983 */ /* 0x002ee80000300800 */
[----:B------:R-:W3:Y:S04]  /*a9620*/  LDL.LU R109, [R1+0x4] ;  /* 0x00000400016d7983 */ /* 0x000ee80000300800 */
[----:B--2---:R-:W3:Y:S04]  /*a9630*/  LDL.LU R110, [R1+0x8] ;  /* 0x00000800016e7983 */ /* 0x004ee80000300800 */
[----:B------:R-:W3:Y:S04]  /*a9640*/  LDL.LU R111, [R1+0xc] ;  /* 0x00000c00016f7983 */ /* 0x000ee80000300800 */
        /* <DEDUP_REMOVED lines=42> */
[----:B------:R-:W-:-:S15]  /*a98f0*/  HMMA.1688.F32.TF32 R60, R48, R116, R60 ;  /* 0x00000074303c723c */ /* 0x000fde000008103c */
[----:B------:R-:W-:-:S08]  /*a9900*/  NOP ;  /* 0x0000000000007918 */ /* 0x000fd00000000000 */
[----:B------:R1:W-:Y:S04]  /*a9910*/  STL.64 [R1+0x2ab0], R60 ;  /* 0x002ab03c01007387 */ /* 0x0003e80000100a00 */
[----:B------:R1:W-:Y:S04]  /*a9920*/  STL.64 [R1+0x2ab8], R62 ;  /* 0x002ab83e01007387 */ /* 0x0003e80000100a00 */
[----:B-1----:R-:W4:Y:S04]  /*a9930*/  LDL.LU R60, [R1+0xa30] ;  /* 0x000a3000013c7983 */ /* 0x002f280000300800 */
[----:B------:R-:W4:Y:S04]  /*a9940*/  LDL.LU R61, [R1+0xa34] ;  /* 0x000a3400013d7983 */ /* 0x000f280000300800 */
[----:B------:R-:W4:Y:S04]  /*a9950*/  LDL.LU R62, [R1+0xa38] ;  /* 0x000a3800013e7983 */ /* 0x000f280000300800 */
[----:B------:R-:W4:Y:S01]  /*a9960*/  LDL.LU R63, [R1+0xa3c] ;  /* 0x000a3c00013f7983 */ /* 0x000f220000300800 */
[----:B------:R-:W-:Y:S06]  /*a9970*/  HMMA.1688.F32.TF32 R48, R48, R112, R64 ;  /* 0x000000703030723c */ /* 0x000fec0000081040 */
[C---:B------:R-:W-:Y:S06]  /*a9980*/  HMMA.1688.F32.TF32 R64, R52.reuse, R228, R68 ;  /* 0x000000e43440723c */ /* 0x040fec0000081044 */
[C---:B------:R-:W-:Y:S11]  /*a9990*/  HMMA.1688.F32.TF32 R68, R52.reuse, R220, R72 ;  /* 0x000000dc3444723c */ /* 0x040ff60000081048 */
[----:B------:R-:W-:Y:S04]  /*a99a0*/  STL.64 [R1+0x2aa0], R48 ;  /* 0x002aa03001007387 */ /* 0x000fe80000100a00 */
[----:B------:R1:W-:Y:S04]  /*a99b0*/  STL.64 [R1+0x2aa8], R50 ;  /* 0x002aa83201007387 */ /* 0x0003e80000100a00 */
[----:B------:R-:W-:Y:S04]  /*a99c0*/  STL.64 [R1+0xa40], R64 ;  /* 0x000a404001007387 */ /* 0x000fe80000100a00 */
[----:B------:R3:W-:Y:S01]  /*a99d0*/  STL.64 [R1+0xa48], R66 ;  /* 0x000a484201007387 */ /* 0x0007e20000100a00 */
[C---:B-1----:R-:W-:Y:S06]  /*a99e0*/  HMMA.1688.F32.TF32 R48, R52.reuse, R224, R104 ;  /* 0x000000e03430723c */ /* 0x042fec0000081068 */
[----:B---3--:R-:W-:-:S15]  /*a99f0*/  HMMA.1688.F32.TF32 R64, R52, R216, R100 ;  /* 0x000000d83440723c */ /* 0x008fde0000081064 */
        /* <DEDUP_REMOVED lines=9> */
[C---:B------:R-:W-:Y:S11]  /*a9a90*/  HMMA.1688.F32.TF32 R64, R52.reuse, R204, R80 ;  /* 0x000000cc3440723c */ /* 0x040ff60000081050 */
        /* <DEDUP_REMOVED lines=8> */
[C---:B--2---:R-:W-:Y:S06]  /*a9b20*/  HMMA.1688.F32.TF32 R64, R52.reuse, R192, R88 ;  /* 0x000000c03440723c */ /* 0x044fec0000081058 */
[C---:B------:R-:W-:Y:S05]  /*a9b30*/  HMMA.1688.F32.TF32 R72, R52.reuse, R188, R108 ;  /* 0x000000bc3448723c */ /* 0x040fea000008106c */
[----:B------:R-:W-:Y:S04]  /*a9b40*/  STL.64 [R1+0x9c0], R48 ;  /* 0x0009c03001007387 */ /* 0x000fe80000100a00 */
[----:B------:R-:W-:Y:S04]  /*a9b50*/  STL.64 [R1+0x9c8], R50 ;  /* 0x0009c83201007387 */ /* 0x000fe80000100a00 */
[----:B------:R-:W-:Y:S04]  /*a9b60*/  STL.64 [R1+0x9b0], R68 ;  /* 0x0009b04401007387 */ /* 0x000fe80000100a00 */
[----:B------:R4:W-:Y:S04]  /*a9b70*/  STL.64 [R1+0x9b8], R70 ;  /* 0x0009b84601007387 */ /* 0x0009e80000100a00 */
[----:B------:R-:W-:Y:S04]  /*a9b80*/  STL.64 [R1+0x9a0], R64 ;  /* 0x0009a04001007387 */ /* 0x000fe80000100a00 */
[----:B------:R1:W-:Y:S04]  /*a9b90*/  STL.64 [R1+0x9a8], R66 ;  /* 0x0009a84201007387 */ /* 0x0003e80000100a00 */
[----:B------:R-:W-:Y:S04]  /*a9ba0*/  STL.64 [R1+0x990], R72 ;  /* 0x0009904801007387 */ /* 0x000fe80000100a00 */
[----:B------:R2:W-:Y:S04]  /*a9bb0*/  STL.64 [R1+0x998], R74 ;  /* 0x0009984a01007387 */ /* 0x0005e80000100a00 */
[----:B------:R-:W-:Y:S04]  /*a9bc0*/  LDS R48, [R0+UR10+0xc180] ;  /* 0x00c1800a00307984 */ /* 0x000fe80008000800 */
[----:B------:R-:W-:Y:S04]  /*a9bd0*/  LDS R50, [R0+UR10+0xd180] ;  /* 0x00d1800a00327984 */ /* 0x000fe80008000800 */
[----:B------:R-:W-:Y:S04]  /*a9be0*/  LDS R49, [R58+UR10+0xc180] ;  /* 0x00c1800a3a317984 */ /* 0x000fe80008000800 */
[----:B------:R-:W3:Y:S01]  /*a9bf0*/  LDS R51, [R58+UR10+0xd180] ;  /* 0x00d1800a3a337984 */ /* 0x000ee20008000800 */
[C---:B------:R-:W-:Y:S06]  /*a9c00*/  HMMA.1688.F32.TF32 R4, R52.reuse, R16, R4 ;  /* 0x000000103404723c */ /* 0x040fec0000081004 */
[C---:B----4-:R-:W-:Y:S06]  /*a9c10*/  HMMA.1688.F32.TF32 R68, R52.reuse, R180, R244 ;  /* 0x000000b43444723c */ /* 0x050fec00000810f4 */
[C---:B-1----:R-:W-:Y:S06]  /*a9c20*/  HMMA.1688.F32.TF32 R64, R52.reuse, R184, R248 ;  /* 0x000000b83440723c */ /* 0x042fec00000810f8 */
[----:B--2---:R-:W-:-:S15]  /*a9c30*/  HMMA.1688.F32.TF32 R72, R52, R176, R240 ;  /* 0x000000b03448723c */ /* 0x004fde00000810f0 */
[----:B------:R-:W-:-:S02]  /*a9c40*/  NOP ;  /* 0x0000000000007918 */ /* 0x000fc40000000000 */
        /* <DEDUP_REMOVED lines=11> */
[----:B------:R-:W-:Y:S04]  /*a9d00*/  STL.64 [R1+0x948], R70 ;  /* 0x0009484601007387 */ /* 0x000fe80000100a00 */
[----:B------:R-:W-:Y:S04]  /*a9d10*/  STL.64 [R1+0x930], R4 ;  /* 0x0009300401007387 */ /* 0x000fe80000100a00 */
[----:B------:R2:W-:Y:S01]  /*a9d20*/  STL.64 [R1+0x938], R6 ;  /* 0x0009380601007387 */ /* 0x0005e20000100a00 */
[C---:B-1----:R-:W-:Y:S06]  /*a9d30*/  HMMA.1688.F32.TF32 R64, R52.reuse, R168, R8 ;  /* 0x000000a83440723c */ /* 0x042fec0000081008 */
[C---:B------:R-:W-:Y:S06]  /*a9d40*/  HMMA.1688.F32.TF32 R8, R52.reuse, R164, R12 ;  /* 0x000000a43408723c */ /* 0x040fec000008100c */
[C---:B--2---:R-:W-:Y:S06]  /*a9d50*/  HMMA.1688.F32.TF32 R4, R52.reuse, R160, R24 ;  /* 0x000000a03404723c */ /* 0x044fec0000081018 */
[C---:B------:R-:W-:Y:S05]  /*a9d60*/  HMMA.1688.F32.TF32 R12, R52.reuse, R156, R28 ;  /* 0x0000009c340c723c */ /* 0x040fea000008101c */
        /* <DEDUP_REMOVED lines=132> */
[----:B--2---:R-:W-:-:S15]  /*aa5b0*/  HMMA.1688.F32.TF32 R64, R52, R132, R64 ;  /* 0x000000843440723c */ /* 0x004fde0000081040 */
[----:B------:R-:W-:-:S08]  /*aa5c0*/  NOP ;  /* 0x0000000000007918 */ /* 0x000fd00000000000 */
[----:B------:R1:W-:Y:S04]  /*aa5d0*/  STL.64 [R1+0x890], R64 ;  /* 0x0008904001007387 */ /* 0x0003e80000100a00 */
[----:B------:R-:W-:Y:S04]  /*aa5e0*/  STL.64 [R1+0x898], R66 ;  /* 0x0008984201007387 */ /* 0x000fe80000100a00 */
[----:B-1----:R-:W2:Y:S04]  /*aa5f0*/  LDL.LU.64 R64, [R1+0x5710] ;  /* 0x0057100001407983 */ /* 0x002ea80000300a00 */
[----:B------:R-:W-:Y:S04]  /*aa600*/  STL.64 [R1+0x880], R44 ;  /* 0x0008802c01007387 */ /* 0x000fe80000100a00 */
[----:B------:R4:W-:Y:S02]  /*aa610*/  STL.64 [R1+0x888], R46 ;  /* 0x0008882e01007387 */ /* 0x0009e40000100a00 */
[C---:B----4-:R-:W-:Y:S06]  /*aa620*/  HMMA.1688.F32.TF32 R44, R52.reuse, R124, R40 ;  /* 0x0000007c342c723c */ /* 0x050fec0000081028 */
[C---:B------:R-:W-:Y:S06]  /*aa630*/  HMMA.1688.F32.TF32 R40, R52.reuse, R120, R36 ;  /* 0x000000783428723c */ /* 0x040fec0000081024 */
[C---:B------:R-:W-:Y:S06]  /*aa640*/  HMMA.1688.F32.TF32 R36, R52.reuse, R116, R32 ;  /* 0x000000743424723c */ /* 0x040fec0000081020 */
[----:B------:R-:W-:Y:S01]  /*aa650*/  HMMA.1688.F32.TF32 R32, R52, R112, R4 ;  /* 0x000000703420723c */ /* 0x000fe20000081004 */
        /* <DEDUP_REMOVED lines=11> */
[C---:B---3--:R-:W-:Y:S06]  /*aa710*/  HMMA.1688.F32.TF32 R32, R48.reuse, R224, R24 ;  /* 0x000000e03020723c */ /* 0x048fec0000081018 */
        /* <DEDUP_REMOVED lines=138> */
[----:B------:R-:W1:Y:S01]  /*aafc0*/  LDS R6, [R65+UR10+0xd180] ;  /* 0x00d1800a41067984 */ /* 0x000e620008000800 */
[----:B---3--:R-:W-:Y:S03]  /*aafd0*/  HMMA.1688.F32.TF32 R24, R48, R152, R108 ;  /* 0x000000983018723c */ /* 0x008fe6000008106c */
[----:B------:R-:W3:-:S15]  /*aafe0*/  LDL.LU R108, [R1+0xd30] ;  /* 0x000d3000016c7983 */ /* 0x000ede0000300800 */
[----:B------:R-:W-:-:S05]  /*aaff0*/  NOP ;  /* 0x0000000000007918 */ /* 0x000fca0000000000 */
[----:B------:R-:W-:Y:S04]  /*ab000*/  STL.64 [R1+0x2750], R24 ;  /* 0x0027501801007387 */ /* 0x000fe80000100a00 */
[----:B------:R4:W-:Y:S04]  /*ab010*/  STL.64 [R1+0x2758], R26 ;  /* 0x0027581a01007387 */ /* 0x0009e80000100a00 */
[----:B------:R-:W3:Y:S04]  /*ab020*/  LDL.LU R109, [R1+0xd34] ;  /* 0x000d3400016d7983 */ /* 0x000ee80000300800 */
[----:B------:R-:W3:Y:S04]  /*ab030*/  LDL.LU R110, [R1+0xd38] ;  /* 0x000d3800016e7983 */ /* 0x000ee80000300800 */
[----:B------:R-:W3:Y:S01]  /*ab040*/  LDL.LU R111, [R1+0xd3c] ;  /* 0x000d3c00016f7983 */ /* 0x000ee20000300800 */
[C---:B----4-:R-:W-:Y:S06]  /*ab050*/  HMMA.1688.F32.TF32 R24, R48.reuse, R148, R12 ;  /* 0x000000943018723c */ /* 0x050fec000008100c */
[----:B------:R-:W-:Y:S01]  /*ab060*/  HMMA.1688.F32.TF32 R12, R48, R144, R60 ;  /* 0x00000090300c723c */ /* 0x000fe2000008103c */
[----:B------:R-:W4:-:S15]  /*ab070*/  LDL.LU R60, [R1+0xd40] ;  /* 0x000d4000013c7983 */ /* 0x000f1e0000300800 */
[----:B------:R-:W-:-:S01]  /*ab080*/  NOP ;  /* 0x0000000000007918 */ /* 0x000fc20000000000 */
[----:B------:R-:W-:Y:S04]  /*ab090*/  STL.64 [R1+0x2740], R24 ;  /* 0x0027401801007387 */ /* 0x000fe80000100a00 */
[----:B------:R-:W-:Y:S04]  /*ab0a0*/  STL.64 [R1+0x2748], R26 ;  /* 0x0027481a01007387 */ /* 0x000fe80000100a00 */
[----:B------:R-:W-:Y:S04]  /*ab0b0*/  STL.64 [R1+0x2730], R12 ;  /* 0x0027300c01007387 */ /* 0x000fe80000100a00 */
[----:B------:R2:W-:Y:S04]  /*ab0c0*/  STL.64 [R1+0x2738], R14 ;  /* 0x0027380e01007387 */ /* 0x0005e80000100a00 */
[----:B------:R-:W4:Y:S04]  /*ab0d0*/  LDL.LU R61, [R1+0xd44] ;  /* 0x000d4400013d7983 */ /* 0x000f280000300800 */
[----:B------:R-:W4:Y:S04]  /*ab0e0*/  LDL.LU R62, [R1+0xd48] ;  /* 0x000d4800013e7983 */ /* 0x000f280000300800 */
[----:B------:R-:W4:Y:S01]  /*ab0f0*/  LDL.LU R63, [R1+0xd4c] ;  /* 0x000d4c00013f7983 */ /* 0x000f220000300800 */
[C---:B--2---:R-:W-:Y:S06]  /*ab100*/  HMMA.1688.F32.TF32 R12, R48.reuse, R140, R8 ;  /* 0x0000008c300c723c */ /* 0x044fec0000081008 */
[C---:B------:R-:W-:Y:S06]  /*ab110*/  HMMA.1688.F32.TF32 R8, R48.reuse, R136, R232 ;  /* 0x000000883008723c */ /* 0x040fec00000810e8 */
[C---:B------:R-:W-:Y:S11]  /*ab120*/  HMMA.1688.F32.TF32 R24, R48.reuse, R132, R236 ;  /* 0x000000843018723c */ /* 0x040ff600000810ec */
[----:B------:R-:W-:Y:S04]  /*ab130*/  STL.64 [R1+0x2720], R12 ;  /* 0x0027200c01007387 */ /* 0x000fe80000100a00 */
[----:B------:R2:W-:Y:S04]  /*ab140*/  STL.64 [R1+0x2728], R14 ;  /* 0x0027280e01007387 */ /* 0x0005e80000100a00 */
[----:B------:R-:W-:Y:S04]  /*ab150*/  STL.64 [R1+0x2710], R8 ;  /* 0x0027100801007387 */ /* 0x000fe80000100a00 */
[----:B------:R1:W-:Y:S01]  /*ab160*/  STL.64 [R1+0x2718], R10 ;  /* 0x0027180a01007387 */ /* 0x0003e20000100a00 */
[C---:B--2---:R-:W-:Y:S06]  /*ab170*/  HMMA.1688.F32.TF32 R12, R48.reuse, R128, R240 ;  /* 0x00000080300c723c */ /* 0x044fec00000810f0 */
[C---:B-1----:R-:W-:Y:S01]  /*ab180*/  HMMA.1688.F32.TF32 R8, R48.reuse, R124, R244 ;  /* 0x0000007c3008723c */ /* 0x042fe200000810f4 */
        /* <DEDUP_REMOVED lines=29> */
[----:B------:R-:W-:Y:S01]  /*ab360*/  STL.64 [R1+0x5708], R210 ;  /* 0x005708d201007387 */ /* 0x000fe20000100a00 */
[C---:B------:R-:W-:Y:S07]  /*ab370*/  HMMA.1688.F32.TF32 R248, R4.reuse, R200, R88 ;  /* 0x000000c804f8723c */ /* 0x040fee0000081058 */
        /* <DEDUP_REMOVED lines=9> */
[----:B------:R-:W-:Y:S04]  /*ab410*/  STL.64 [R1], R8 ;  /* 0x0000000801007387 */ /* 0x000fe80000100a00 */
[----:B------:R-:W-:Y:S04]  /*ab420*/  STL.64 [R1+0x8], R10 ;  /* 0x0000080a01007387 */ /* 0x000fe80000100a00 */
[----:B------:R-:W-:Y:S04]  /*ab430*/  STL.64 [R1+0x56e8], R202 ;  /* 0x0056e8ca01007387 */ /* 0x000fe80000100a00 */
[----:B------:R1:W-:Y:S04]  /*ab440*/  STL.64 [R1+0x56e0], R200 ;  /* 0x0056e0c801007387 */ /* 0x0003e80000100a00 */
[----:B------:R-:W-:Y:S04]  /*ab450*/  STL.64 [R1+0x5680], R250 ;  /* 0x005680fa01007387 */ /* 0x000fe80000100a00 */
[----:B------:R2:W-:Y:S04]  /*ab460*/  STL.64 [R1+0x5678], R248 ;  /* 0x005678f801007387 */ /* 0x0005e80000100a00 */
[----:B------:R-:W-:Y:S04]  /*ab470*/  STL.64 [R1+0x56d8], R198 ;  /* 0x0056d8c601007387 */ /* 0x000fe80000100a00 */
[----:B------:R-:W-:Y:S01]  /*ab480*/  STL.64 [R1+0x56d0], R196 ;  /* 0x0056d0c401007387 */ /* 0x000fe20000100a00 */
[----:B------:R-:W-:-:S03]  /*ab490*/  LOP3.LUT R239, R0, 0x20, RZ, 0x3c, !PT ;  /* 0x0000002000ef7812 */ /* 0x000fc600078e3cff */
[----:B------:R-:W-:Y:S04]  /*ab4a0*/  LDS R8, [R0+UR10+0xc200] ;  /* 0x00c2000a00087984 */ /* 0x000fe80008000800 */
[----:B------:R-:W-:Y:S04]  /*ab4b0*/  LDS R10, [R0+UR10+0xd200] ;  /* 0x00d2000a000a7984 */ /* 0x000fe80008000800 */
[----:B------:R-:W-:Y:S04]  /*ab4c0*/  LDS R9, [R239+UR10+0xc200] ;  /* 0x00c2000aef097984 */ /* 0x000fe80008000800 */
[----:B------:R-:W2:Y:S01]  /*ab4d0*/  LDS R11, [R239+UR10+0xd200] ;  /* 0x00d2000aef0b7984 */ /* 0x000ea20008000800 */
[----:B---3--:R-:W-:-:S15]  /*ab4e0*/  HMMA.1688.F32.TF32 R244, R4, R196, R108 ;  /* 0x000000c404f4723c */ /* 0x008fde000008106c */
[----:B------:R-:W-:-:S08]  /*ab4f0*/  NOP ;  /* 0x0000000000007918 */ /* 0x000fd00000000000 */
[----:B------:R-:W-:Y:S04]  /*ab500*/  STL.64 [R1+0x5690], R246 ;  /* 0x005690f601007387 */ /* 0x000fe80000100a00 */
[----:B------:R-:W-:Y:S01]  /*ab510*/  STL.64 [R1+0x5688], R244 ;  /* 0x005688f401007387 */ /* 0x000fe20000100a00 */
[C---:B----4-:R-:W-:Y:S03]  /*ab520*/  HMMA.1688.F32.TF32 R240, R4.reuse, R192, R60 ;  /* 0x000000c004f0723c */ /* 0x050fe6000008103c */
        /* <DEDUP_REMOVED lines=106> */
[----:B------:R-:W-:Y:S04]  /*abbd0*/  STL.64 [R1+0x56a0], R242 ;  /* 0x0056a0f201007387 */ /* 0x000fe80000100a00 */
[----:B------:R-:W-:Y:S01]  /*abbe0*/  STL.64 [R1+0x5698], R240 ;  /* 0x005698f001007387 */ /* 0x000fe20000100a00 */
[C---:B---3--:R-:W-:Y:S06]  /*abbf0*/  HMMA.1688.F32.TF32 R192, R4.reuse, R184, R200 ;  /* 0x000000b804c0723c */ /* 0x048fec00000810c8 */
[C---:B--2---:R-:W-:Y:S06]  /*abc00*/  HMMA.1688.F32.TF32 R196, R4.reuse, R188, R248 ;  /* 0x000000bc04c4723c */ /* 0x044fec00000810f8 */
[C---:B----4-:R-:W-:Y:S06]  /*abc10*/  HMMA.1688.F32.TF32 R200, R4.reuse, R180, R204 ;  /* 0x000000b404c8723c */ /* 0x050fec00000810cc */
[C---:B------:R-:W-:Y:S06]  /*abc20*/  HMMA.1688.F32.TF32 R44, R4.reuse, R16, R44 ;  /* 0x00000010042c723c */ /* 0x040fec000008102c */
[C---:B------:R-:W-:Y:S06]  /*abc30*/  HMMA.1688.F32.TF32 R40, R4.reuse, R168, R40 ;  /* 0x000000a80428723c */ /* 0x040fec0000081028 */
[C---:B------:R-:W-:Y:S01]  /*abc40*/  HMMA.1688.F32.TF32 R36, R4.reuse, R164, R36 ;  /* 0x000000a40424723c */ /* 0x040fe20000081024 */
[----:B------:R-:W-:Y:S04]  /*abc50*/  STL.64 [R1+0x840], R196 ;  /* 0x000840c401007387 */ /* 0x000fe80000100a00 */
[----:B------:R1:W-:Y:S04]  /*abc60*/  STL.64 [R1+0x848], R198 ;  /* 0x000848c601007387 */ /* 0x0003e80000100a00 */
[----:B------:R-:W-:Y:S04]  /*abc70*/  STL.64 [R1+0x830], R192 ;  /* 0x000830c001007387 */ /* 0x000fe80000100a00 */
[----:B------:R2:W-:Y:S01]  /*abc80*/  STL.64 [R1+0x838], R194 ;  /* 0x000838c201007387 */ /* 0x0005e20000100a00 */
[C---:B-1----:R-:W-:Y:S06]  /*abc90*/  HMMA.1688.F32.TF32 R196, R4.reuse, R176, R208 ;  /* 0x000000b004c4723c */ /* 0x042fec00000810d0 */
        /* <DEDUP_REMOVED lines=60> */
[C---:B------:R-:W-:Y:S01]  /*ac060*/  HMMA.1688.F32.TF32 R28, R8.reuse, R224, R88 ;  /* 0x000000e0081c723c */ /* 0x040fe20000081058 */
[----:B------:R-:W-:Y:S05]  /*ac070*/  STL.64 [R1+0x56b8], R64 ;  /* 0x0056b84001007387 */ /* 0x000fea0000100a00 */
[C---:B------:R-:W-:Y:S11]  /*ac080*/  HMMA.1688.F32.TF32 R24, R8.reuse, R220, R108 ;  /* 0x000000dc0818723c */ /* 0x040ff6000008106c */
[----:B------:R-:W-:Y:S04]  /*ac090*/  STL.64 [R1+0x1380], R12 ;  /* 0x0013800c01007387 */ /* 0x000fe80000100a00 */
[----:B------:R2:W-:Y:S02]  /*ac0a0*/  STL.64 [R1+0x1388], R14 ;  /* 0x0013880e01007387 */ /* 0x0005e40000100a00 */
[C---:B--2---:R-:W-:Y:S02]  /*ac0b0*/  HMMA.1688.F32.TF32 R12, R8.reuse, R216, R60 ;  /* 0x000000d8080c723c */ /* 0x044fe4000008103c */
[----:B------:R-:W-:Y:S04]  /*ac0c0*/  STL.64 [R1+0x1370], R28 ;  /* 0x0013701c01007387 */ /* 0x000fe80000100a00 */
[----:B------:R-:W-:Y:S04]  /*ac0d0*/  STL.64 [R1+0x1378], R30 ;  /* 0x0013781e01007387 */ /* 0x000fe80000100a00 */
[----:B------:R-:W2:Y:S04]  /*ac0e0*/  LDL.LU R108, [R1+0xed0] ;  /* 0x000ed000016c7983 */ /* 0x000ea80000300800 */
[----:B------:R-:W-:Y:S04]  /*ac0f0*/  STL.64 [R1+0x1360], R24 ;  /* 0x0013601801007387 */ /* 0x000fe80000100a00 */
[----:B------:R-:W-:Y:S05]  /*ac100*/  STL.64 [R1+0x1368], R26 ;  /* 0x0013681a01007387 */ /* 0x000fea0000100a00 */
[----:B------:R3:W-:Y:S04]  /*ac110*/  STL.64 [R1+0x1350], R12 ;  /* 0x0013500c01007387 */ /* 0x0007e80000100a00 */
[----:B------:R4:W-:Y:S04]  /*ac120*/  STL.64 [R1+0x1358], R14 ;  /* 0x0013580e01007387 */ /* 0x0009e80000100a00 */
        /* <DEDUP_REMOVED lines=127> */
[----:B--2---:R-:W2:Y:S04]  /*ac920*/  LDL.LU.64 R210, [R1+0x5708] ;  /* 0x0057080001d27983 */ /* 0x004ea80000300a00 */
[----:B------:R-:W3:Y:S02]  /*ac930*/  LDL.LU.64 R208, [R1+0x5700] ;  /* 0x0057000001d07983 */ /* 0x000ee40000300a00 */
        /* <DEDUP_REMOVED lines=65> */
[C---:B----4-:R-:W-:Y:S06]  /*acd50*/  HMMA.1688.F32.TF32 R28, R8.reuse, R148, R232 ;  /* 0x00000094081c723c */ /* 0x050fec00000810e8 */
        /* <DEDUP_REMOVED lines=19> */
[C---:B----4-:R-:W-:Y:S06]  /*ace90*/  HMMA.1688.F32.TF32 R12, R8.reuse, R116, R92 ;  /* 0x00000074080c723c */ /* 0x050fec000008105c */
[----:B------:R-:W-:Y:S05]  /*acea0*/  HMMA.1688.F32.TF32 R8, R8, R112, R84 ;  /* 0x000000700808723c */ /* 0x000fea0000081054 */
        /* <DEDUP_REMOVED lines=153> */
[----:B------:R-:W-:Y:S04]  /*ad840*/  STL [R1+0x56a8], R239 ;  /* 0x0056a8ef01007387 */ /* 0x000fe80000100800 */
        /* <DEDUP_REMOVED lines=159> */
[----:B---3--:R-:W-:-:S15]  /*ae240*/  HMMA.1688.F32.TF32 R64, R4, R120, R64 ;  /* 0x000000780440723c */ /* 0x008fde0000081040 */
[----:B------:R-:W-:-:S08]  /*ae250*/  NOP ;  /* 0x0000000000007918 */ /* 0x000fd00000000000 */
[----:B------:R1:W-:Y:S04]  /*ae260*/  STL.64 [R1+0x5f0], R64 ;  /* 0x0005f04001007387 */ /* 0x0003e80000100a00 */
[----:B------:R-:W-:Y:S04]  /*ae270*/  STL.64 [R1+0x5f8], R66 ;  /* 0x0005f84201007387 */ /* 0x000fe80000100a00 */
[----:B-1----:R-:W3:Y:S04]  /*ae280*/  LDL.LU.64 R64, [R1+0x56b8] ;  /* 0x0056b80001407983 */ /* 0x002ee80000300a00 */
[----:B------:R-:W-:Y:S04]  /*ae290*/  STL.64 [R1+0x5e0], R236 ;  /* 0x0005e0ec01007387 */ /* 0x000fe80000100a00 */
[----:B------:R2:W-:Y:S02]  /*ae2a0*/  STL.64 [R1+0x5e8], R238 ;  /* 0x0005e8ee01007387 */ /* 0x0005e40000100a00 */
[----:B--2---:R-:W-:Y:S06]  /*ae2b0*/  HMMA.1688.F32.TF32 R236, R4, R112, R240 ;  /* 0x0000007004ec723c */ /* 0x004fec00000810f0 */
[C---:B------:R-:W-:Y:S06]  /*ae2c0*/  HMMA.1688.F32.TF32 R240, R8.reuse, R224, R248 ;  /* 0x000000e008f0723c */ /* 0x040fec00000810f8 */
[C---:B------:R-:W-:Y:S01]  /*ae2d0*/  HMMA.1688.F32.TF32 R48, R8.reuse, R220, R48 ;  /* 0x000000dc0830723c */ /* 0x040fe20000081030 */
[----:B------:R-:W-:Y:S04]  /*ae2e0*/  LDS R5, [R59+UR10+0xc280] ;  /* 0x00c2800a3b057984 */ /* 0x000fe80008000800 */
[----:B------:R-:W-:Y:S06]  /*ae2f0*/  LDS R7, [R59+UR10+0xd280] ;  /* 0x00d2800a3b077984 */ /* 0x000fec0008000800 */
[----:B------:R-:W-:Y:S04]  /*ae300*/  STL.64 [R1+0x5d0], R236 ;  /* 0x0005d0ec01007387 */ /* 0x000fe80000100a00 */
[----:B------:R1:W-:Y:S02]  /*ae310*/  STL.64 [R1+0x5d8], R238 ;  /* 0x0005d8ee01007387 */ /* 0x0003e40000100a00 */
[----:B-1----:R-:W-:-:S15]  /*ae320*/  HMMA.1688.F32.TF32 R236, R8, R228, R244 ;  /* 0x000000e408ec723c */ /* 0x002fde00000810f4 */
[----:B------:R-:W-:-:S08]  /*ae330*/  NOP ;  /* 0x0000000000007918 */ /* 0x000fd00000000000 */
        /* <DEDUP_REMOVED lines=65> */
[----:B-1----:R-:W4:Y:S08]  /*ae750*/  LDL.LU R12, [R1+0x1c90] ;  /* 0x001c9000010c7983 */ /* 0x002f300000300800 */
[----:B------:R-:W-:Y:S04]  /*ae760*/  STL.64 [R1+0xf70], R28 ;  /* 0x000f701c01007387 */ /* 0x000fe80000100a00 */
[----:B------:R-:W-:Y:S04]  /*ae770*/  STL.64 [R1+0xf78], R30 ;  /* 0x000f781e01007387 */ /* 0x000fe80000100a00 */
[----:B------:R1:W-:Y:S04]  /*ae780*/  STL.64 [R1+0xf60], R24 ;  /* 0x000f601801007387 */ /* 0x0003e80000100a00 */
[----:B------:R3:W-:Y:S04]  /*ae790*/  STL.64 [R1+0xf68], R26 ;  /* 0x000f681a01007387 */ /* 0x0007e80000100a00 */
[----:B------:R-:W4:Y:S04]  /*ae7a0*/  LDL.LU R13, [R1+0x1c94] ;  /* 0x001c9400010d7983 */ /* 0x000f280000300800 */
[----:B--2---:R-:W4:Y:S04]  /*ae7b0*/  LDL.LU R14, [R1+0x1c98] ;  /* 0x001c9800010e7983 */ /* 0x004f280000300800 */
        /* <DEDUP_REMOVED lines=100> */
[----:B------:R-:W-:Y:S02]  /*aee00*/  IMAD.MOV.U32 R234, RZ, RZ, R3 ;  /* 0x000000ffffea7224 */ /* 0x000fe400078e0003 */
[----:B------:R-:W-:Y:S01]  /*aee10*/  IMAD.MOV.U32 R235, RZ, RZ, R252 ;  /* 0x000000ffffeb7224 */ /* 0x000fe200078e00fc */
[----:B------:R-:W4:Y:S04]  /*aee20*/  LDL.LU R3, [R1+0x56b0] ;  /* 0x0056b00001037983 */ /* 0x000f280000300800 */
[----:B------:R-:W4:Y:S04]  /*aee30*/  LDL.LU R252, [R1+0x56ac] ;  /* 0x0056ac0001fc7983 */ /* 0x000f280000300800 */
[----:B------:R-:W-:Y:S04]  /*aee40*/  LDS R4, [R65+UR10+0xc280] ;  /* 0x00c2800a41047984 */ /* 0x000fe80008000800 */
[----:B------:R-:W1:Y:S01]  /*aee50*/  LDS R6, [R65+UR10+0xd280] ;  /* 0x00d2800a41067984 */ /* 0x000e620008000800 */
[C---:B--2---:R-:W-:Y:S06]  /*aee60*/  HMMA.1688.F32.TF32 R240, R8.reuse, R136, R240 ;  /* 0x0000008808f0723c */ /* 0x044fec00000810f0 */
[C---:B---3--:R-:W-:Y:S06]  /*aee70*/  HMMA.1688.F32.TF32 R236, R8.reuse, R140, R236 ;  /* 0x0000008c08ec723c */ /* 0x048fec00000810ec */
[C---:B----4-:R-:W-:Y:S06]  /*aee80*/  HMMA.1688.F32.TF32 R248, R8.reuse, R128, R248 ;  /* 0x0000008008f8723c */ /* 0x050fec00000810f8 */
[C---:B------:R-:W-:Y:S06]  /*aee90*/  HMMA.1688.F32.TF32 R244, R8.reuse, R132, R244 ;  /* 0x0000008408f4723c */ /* 0x040fec00000810f4 */
[C---:B------:R-:W-:Y:S06]  /*aeea0*/  HMMA.1688.F32.TF32 R104, R8.reuse, R124, R104 ;  /* 0x0000007c0868723c */ /* 0x040fec0000081068 */
[C---:B------:R-:W-:Y:S06]  /*aeeb0*/  HMMA.1688.F32.TF32 R68, R8.reuse, R120, R68 ;  /* 0x000000780844723c */ /* 0x040fec0000081044 */
[C---:B------:R-:W-:Y:S06]  /*aeec0*/  HMMA.1688.F32.TF32 R100, R8.reuse, R116, R100 ;  /* 0x000000740864723c */ /* 0x040fec0000081064 */
[----:B------:R-:W-:Y:S01]  /*aeed0*/  HMMA.1688.F32.TF32 R8, R8, R112, R72 ;  /* 0x000000700808723c */ /* 0x000fe20000081048 */
[----:B------:R-:W-:Y:S04]  /*aeee0*/  STL.64 [R1+0xf50], R236 ;  /* 0x000f50ec01007387 */ /* 0x000fe80000100a00 */
[----:B------:R2:W-:Y:S04]  /*aeef0*/  STL.64 [R1+0xf58], R238 ;  /* 0x000f58ee01007387 */ /* 0x0005e80000100a00 */
[----:B--2---:R-:W2:Y:S04]  /*aef00*/  LDL.LU R239, [R1+0x56a8] ;  /* 0x0056a80001ef7983 */ /* 0x004ea80000300800 */
[----:B------:R-:W-:Y:S04]  /*aef10*/  STL.64 [R1+0xf40], R240 ;  /* 0x000f40f001007387 */ /* 0x000fe80000100a00 */
[----:B------:R3:W-:Y:S04]  /*aef20*/  STL.64 [R1+0xf48], R242 ;  /* 0x000f48f201007387 */ /* 0x0007e80000100a00 */
[----:B---3--:R-:W3:Y:S04]  /*aef30*/  LDL.LU.64 R242, [R1+0x56a0] ;  /* 0x0056a00001f27983 */ /* 0x008ee80000300a00 */
[----:B------:R-:W4:Y:S04]  /*aef40*/  LDL.LU.64 R240, [R1+0x5698] ;  /* 0x0056980001f07983 */ /* 0x000f280000300a00 */
[----:B------:R-:W-:Y:S04]  /*aef50*/  STL.64 [R1+0xf30], R244 ;  /* 0x000f30f401007387 */ /* 0x000fe80000100a00 */
[----:B------:R1:W-:Y:S04]  /*aef60*/  STL.64 [R1+0xf38], R246 ;  /* 0x000f38f601007387 */ /* 0x0003e80000100a00 */
[----:B-1----:R-:W3:Y:S04]  /*aef70*/  LDL.LU.64 R246, [R1+0x5690] ;  /* 0x0056900001f67983 */ /* 0x002ee80000300a00 */
        /* <DEDUP_REMOVED lines=9> */
[----:B------:R1:W-:Y:S04]  /*af010*/  STL.64 [R1+0xf00], R68 ;  /* 0x000f004401007387 */ /* 0x0003e80000100a00 */
[----:B------:R-:W-:Y:S04]  /*af020*/  STL.64 [R1+0xf08], R70 ;  /* 0x000f084601007387 */ /* 0x000fe80000100a00 */
[----:B-1----:R-:W4:Y:S04]  /*af030*/  LDL.LU.64 R68, [R1+0x5660] ;  /* 0x0056600001447983 */ /* 0x002f280000300a00 */
[----:B------:R-:W-:Y:S04]  /*af040*/  STL.64 [R1+0xef0], R100 ;  /* 0x000ef06401007387 */ /* 0x000fe80000100a00 */
[----:B------:R1:W-:Y:S04]  /*af050*/  STL.64 [R1+0xef8], R102 ;  /* 0x000ef86601007387 */ /* 0x0003e80000100a00 */
[----:B-1----:R-:W3:Y:S04]  /*af060*/  LDL.LU.64 R102, [R1+0x5658] ;  /* 0x0056580001667983 */ /* 0x002ee80000300a00 */
[----:B------:R-:W4:Y:S04]  /*af070*/  LDL.LU.64 R100, [R1+0x5650] ;  /* 0x0056500001647983 */ /* 0x000f280000300a00 */
[----:B------:R-:W4:Y:S04]  /*af080*/  LDL.LU.64 R72, [R1+0x5648] ;  /* 0x0056480001487983 */ /* 0x000f280000300a00 */
[----:B------:R1:W-:Y:S04]  /*af090*/  STL.64 [R1+0xe40], R8 ;  /* 0x000e400801007387 */ /* 0x0003e80000100a00 */
[----:B------:R1:W-:Y:S04]  /*af0a0*/  STL.64 [R1+0xe48], R10 ;  /* 0x000e480a01007387 */ /* 0x0003e80000100a00 */
[----:B-1----:R-:W2:Y:S01]  /*af0b0*/  LDL.LU R8, [R1+0x1b20] ;  /* 0x001b200001087983 */ /* 0x002ea20000300800 */
[C---:B------:R-:W-:Y:S06]  /*af0c0*/  HMMA.1688.F32.TF32 R96, R4.reuse, R228, R96 ;  /* 0x000000e40460723c */ /* 0x040fec0000081060 */
[C---:B------:R-:W-:Y:S06]  /*af0d0*/  HMMA.1688.F32.TF32 R76, R4.reuse, R224, R76 ;  /* 0x000000e0044c723c */ /* 0x040fec000008104c */
[C---:B------:R-:W-:Y:S06]  /*af0e0*/  HMMA.1688.F32.TF32 R92, R4.reuse, R220, R92 ;  /* 0x000000dc045c723c */ /* 0x040fec000008105c */
[C---:B------:R-:W-:Y:S06]  /*af0f0*/  HMMA.1688.F32.TF32 R80, R4.reuse, R216, R80 ;  /* 0x000000d80450723c */ /* 0x040fec0000081050 */
[C---:B------:R-:W-:Y:S06]  /*af100*/  HMMA.1688.F32.TF32 R88, R4.reuse, R212, R88 ;  /* 0x000000d40458723c */ /* 0x040fec0000081058 */
[C---:B------:R-:W-:Y:S01]  /*af110*/  HMMA.1688.F32.TF32 R84, R4.reuse, R208, R84 ;  /* 0x000000d00454723c */ /* 0x040fe20000081054 */
[----:B------:R-:W-:Y:S01]  /*af120*/  IMAD.MOV.U32 R9, RZ, RZ, R252 ;  /* 0x000000ffff097224 */ /* 0x000fe200078e00fc */
[----:B------:R-:W-:Y:S01]  /*af130*/  MOV R10, R3 ;  /* 0x00000003000a7202 */ /* 0x000fe20000000f00 */
[----:B------:R-:W4:Y:S04]  /*af140*/  LDL.LU R252, [R1+0x5640] ;  /* 0x0056400001fc7983 */ /* 0x000f280000300800 */
[----:B------:R-:W4:Y:S01]  /*af150*/  LDL.LU R3, [R1+0x563c] ;  /* 0x00563c0001037983 */ /* 0x000f220000300800 */
[----:B------:R-:W-:Y:S01]  /*af160*/  IMAD.MOV.U32 R11, RZ, RZ, R2 ;  /* 0x000000ffff0b7224 */ /* 0x000fe200078e0002 */
[C---:B------:R-:W-:Y:S02]  /*af170*/  HMMA.1688.F32.TF32 R60, R4.reuse, R204, R60 ;  /* 0x000000cc043c723c */ /* 0x040fe4000008103c */
[----:B------:R-:W4:Y:S04]  /*af180*/  LDL.LU R2, [R1+0x5638] ;  /* 0x0056380001027983 */ /* 0x000f280000300800 */
[C---:B------:R-:W-:Y:S01]  /*af190*/  HMMA.1688.F32.TF32 R108, R4.reuse, R200, R108 ;  /* 0x000000c8046c723c */ /* 0x040fe2000008106c */
        /* <DEDUP_REMOVED lines=20> */
[----:B-1----:R-:W3:Y:S04]  /*af2e0*/  LDL.LU.64 R84, [R1+0x55f0] ;  /* 0x0055f00001547983 */ /* 0x002ee80000300a00 */
[----:B------:R-:W-:Y:S04]  /*af2f0*/  STL.64 [R1+0x190], R60 ;  /* 0x0001903c01007387 */ /* 0x000fe80000100a00 */
[----:B------:R1:W-:Y:S04]  /*af300*/  STL.64 [R1+0x198], R62 ;  /* 0x0001983e01007387 */ /* 0x0003e80000100a00 */
[----:B-1----:R-:W4:Y:S04]  /*af310*/  LDL.LU.64 R62, [R1+0x55e8] ;  /* 0x0055e800013e7983 */ /* 0x002f280000300a00 */
[----:B------:R-:W4:Y:S04]  /*af320*/  LDL.LU.64 R60, [R1+0x55e0] ;  /* 0x0055e000013c7983 */ /* 0x000f280000300a00 */
[----:B------:R1:W-:Y:S04]  /*af330*/  STL.64 [R1+0x180], R108 ;  /* 0x0001806c01007387 */ /* 0x0003e80000100a00 */
[----:B------:R-:W-:Y:S04]  /*af340*/  STL.64 [R1+0x188], R110 ;  /* 0x0001886e01007387 */ /* 0x000fe80000100a00 */
[----:B-1----:R-:W4:Y:S01]  /*af350*/  LDL.LU.64 R108, [R1+0x55d8] ;  /* 0x0055d800016c7983 */ /* 0x002f220000300a00 */
        /* <DEDUP_REMOVED lines=38> */
[----:B------:R2:W-:Y:S04]  /*af5c0*/  STL.64 [R1+0x548], R14 ;  /* 0x0005480e01007387 */ /* 0x0005e80000100a00 */
        /* <DEDUP_REMOVED lines=40> */
[----:B---3--:R1:W-:Y:S04]  /*af850*/  STL.64 [R1+0x5b50], R84 ;  /* 0x005b505401007387 */ /* 0x0083e80000100a00 */
[----:B------:R-:W-:Y:S04]  /*af860*/  LDS R66, [R65+UR10+0xd380] ;  /* 0x00d3800a41427984 */ /* 0x000fe80008000800 */
[----:B------:R-:W-:Y:S04]  /*af870*/  LDS R67, [R59+UR10+0xd380] ;  /* 0x00d3800a3b437984 */ /* 0x000fe80008000800 */
[----:B-1----:R-:W3:Y:S04]  /*af880*/  LDL.LU R84, [R1+0x1c30] ;  /* 0x001c300001547983 */ /* 0x002ee80000300800 */
[----:B------:R-:W3:Y:S04]  /*af890*/  LDL.LU R85, [R1+0x1c34] ;  /* 0x001c340001557983 */ /* 0x000ee80000300800 */
[----:B------:R-:W3:Y:S04]  /*af8a0*/  LDL.LU R86, [R1+0x1c38] ;  /* 0x001c380001567983 */ /* 0x000ee80000300800 */
[----:B------:R-:W3:Y:S04]  /*af8b0*/  LDL.LU R87, [R1+0x1c3c] ;  /* 0x001c3c0001577983 */ /* 0x000ee80000300800 */
[----:B----4-:R-:W-:Y:S04]  /*af8c0*/  STL.64 [R1+0x5b48], R62 ;  /* 0x005b483e01007387 */ /* 0x010fe80000100a00 */
[----:B------:R1:W-:Y:S04]  /*af8d0*/  STL.64 [R1+0x5b40], R60 ;  /* 0x005b403c01007387 */ /* 0x0003e80000100a00 */
[----:B------:R-:W-:Y:S04]  /*af8e0*/  LDS R237, [R239+UR10+0xc380] ;  /* 0x00c3800aefed7984 */ /* 0x000fe80008000800 */
[----:B------:R-:W-:Y:S04]  /*af8f0*/  LDS R236, [R0+UR10+0xc380] ;  /* 0x00c3800a00ec7984 */ /* 0x000fe80008000800 */
[----:B-1----:R-:W4:Y:S04]  /*af900*/  LDL.LU R60, [R1+0x1c40] ;  /* 0x001c4000013c7983 */ /* 0x002f280000300800 */
[----:B------:R-:W4:Y:S04]  /*af910*/  LDL.LU R61, [R1+0x1c44] ;  /* 0x001c4400013d7983 */ /* 0x000f280000300800 */
[----:B------:R-:W4:Y:S04]  /*af920*/  LDL.LU R62, [R1+0x1c48] ;  /* 0x001c4800013e7983 */ /* 0x000f280000300800 */
[----:B------:R-:W4:Y:S04]  /*af930*/  LDL.LU R63, [R1+0x1c4c] ;  /* 0x001c4c00013f7983 */ /* 0x000f280000300800 */
[----:B------:R-:W-:Y:S04]  /*af940*/  STL.64 [R1+0x5b38], R90 ;  /* 0x005b385a01007387 */ /* 0x000fe80000100a00 */
[----:B------:R1:W-:Y:S04]  /*af950*/  STL.64 [R1+0x5b30], R88 ;  /* 0x005b305801007387 */ /* 0x0003e80000100a00 */
[----:B------:R-:W-:Y:S04]  /*af960*/  LDS R238, [R0+UR10+0xd380] ;  /* 0x00d3800a00ee7984 */ /* 0x000fe80008000800 */
[----:B-1----:R-:W4:Y:S04]  /*af970*/  LDL.LU R88, [R1+0x1c50] ;  /* 0x001c500001587983 */ /* 0x002f280000300800 */
[----:B------:R-:W4:Y:S04]  /*af980*/  LDL.LU R89, [R1+0x1c54] ;  /* 0x001c540001597983 */ /* 0x000f280000300800 */
[----:B------:R-:W4:Y:S04]  /*af990*/  LDL.LU R90, [R1+0x1c58] ;  /* 0x001c5800015a7983 */ /* 0x000f280000300800 */
[----:B------:R-:W4:Y:S04]  /*af9a0*/  LDL.LU R91, [R1+0x1c5c] ;  /* 0x001c5c00015b7983 */ /* 0x000f280000300800 */
        /* <DEDUP_REMOVED lines=23> */
[----:B------:R-:W-:Y:S01]  /*afb20*/  STL [R1+0x56f4], R3 ;  /* 0x0056f40301007387 */ /* 0x000fe20000100800 */
[C---:B--2---:R-:W-:Y:S03]  /*afb30*/  HMMA.1688.F32.TF32 R28, R4.reuse, R116, R28 ;  /* 0x00000074041c723c */ /* 0x044fe6000008101c */
[----:B------:R-:W-:Y:S03]  /*afb40*/  STL [R1+0x56f0], R252 ;  /* 0x0056f0fc01007387 */ /* 0x000fe60000100800 */
[C---:B------:R-:W-:Y:S06]  /*afb50*/  HMMA.1688.F32.TF32 R32, R4.reuse, R120, R32 ;  /* 0x000000780420723c */ /* 0x040fec0000081020 */
[C---:B------:R-:W-:Y:S06]  /*afb60*/  HMMA.1688.F32.TF32 R36, R4.reuse, R124, R36 ;  /* 0x0000007c0424723c */ /* 0x040fec0000081024 */
[C---:B------:R-:W-:Y:S06]  /*afb70*/  HMMA.1688.F32.TF32 R44, R4.reuse, R132, R44 ;  /* 0x00000084042c723c */ /* 0x040fec000008102c */
[C---:B------:R-:W-:Y:S06]  /*afb80*/  HMMA.1688.F32.TF32 R40, R4.reuse, R128, R40 ;  /* 0x000000800428723c */ /* 0x040fec0000081028 */
[C---:B---3--:R-:W-:Y:S06]  /*afb90*/  HMMA.1688.F32.TF32 R84, R4.reuse, R144, R84 ;  /* 0x000000900454723c */ /* 0x048fec0000081054 */
[C---:B----4-:R-:W-:Y:S06]  /*afba0*/  HMMA.1688.F32.TF32 R100, R4.reuse, R160, R96 ;  /* 0x000000a00464723c */ /* 0x050fec0000081060 */
[C---:B------:R-:W-:Y:S06]  /*afbb0*/  HMMA.1688.F32.TF32 R96, R4.reuse, R156, R92 ;  /* 0x0000009c0460723c */ /* 0x040fec000008105c */
[C---:B------:R-:W-:Y:S06]  /*afbc0*/  HMMA.1688.F32.TF32 R92, R4.reuse, R152, R88 ;  /* 0x00000098045c723c */ /* 0x040fec0000081058 */
[C---:B------:R-:W-:Y:S05]  /*afbd0*/  HMMA.1688.F32.TF32 R88, R4.reuse, R148, R60 ;  /* 0x000000940458723c */ /* 0x040fea000008103c */
[----:B------:R-:W-:Y:S01]  /*afbe0*/  STL.64 [R1+0x530], R100 ;  /* 0x0005306401007387 */ /* 0x000fe20000100a00 */
[C---:B------:R-:W-:Y:S03]  /*afbf0*/  HMMA.1688.F32.TF32 R60, R4.reuse, R140, R48 ;  /* 0x0000008c043c723c */ /* 0x040fe60000081030 */
[----:B------:R-:W-:Y:S03]  /*afc00*/  STL.64 [R1+0x538], R102 ;  /* 0x0005386601007387 */ /* 0x000fe60000100a00 */
        /* <DEDUP_REMOVED lines=23> */
[----:B------:R1:W-:Y:S04]  /*afd80*/  STL.64 [R1+0x480], R28 ;  /* 0x0004801c01007387 */ /* 0x0003e80000100a00 */
[----:B------:R-:W-:Y:S04]  /*afd90*/  STL.64 [R1+0x488], R30 ;  /* 0x0004881e01007387 */ /* 0x000fe80000100a00 */
[----:B------:R-:W2:Y:S04]  /*afda0*/  LDL.LU R233, [R1+0x18c4] ;  /* 0x0018c40001e97983 */ /* 0x000ea80000300800 */
[----:B------:R-:W2:Y:S01]  /*afdb0*/  LDL.LU R234, [R1+0x18c8] ;  /* 0x0018c80001ea7983 */ /* 0x000ea20000300800 */
[----:B------:R-:W-:Y:S01]  /*afdc0*/  HMMA.1688.F32.TF32 R24, R8, R228, R24 ;  /* 0x000000e40818723c */ /* 0x000fe20000081018 */
[----:B------:R-:W-:-:S02]  /*afdd0*/  IMAD.MOV.U32 R235, RZ, RZ, R64 ;  /* 0x000000ffffeb7224 */ /* 0x000fc400078e0040 */
[----:B------:R-:W-:Y:S04]  /*afde0*/  STL.64 [R1+0x59a8], R6 ;  /* 0x0059a80601007387 */ /* 0x000fe80000100a00 */
[----:B------:R3:W-:Y:S04]  /*afdf0*/  STL.64 [R1+0x59a0], R4 ;  /* 0x0059a00401007387 */ /* 0x0007e80000100a00 */
[----:B-1----:R-:W4:Y:S04]  /*afe00*/  LDL.LU R28, [R1+0x1860] ;  /* 0x00186000011c7983 */ /* 0x002f280000300800 */
[----:B------:R-:W-:Y:S01]  /*afe10*/  LDS R64, [R65+UR10+0xc380] ;  /* 0x00c3800a41407984 */ /* 0x000fe20008000800 */
[----:B---3--:R-:W-:Y:S03]  /*afe20*/  HMMA.1688.F32.TF32 R4, R8, R224, R12 ;  /* 0x000000e00804723c */ /* 0x008fe6000008100c */
[----:B------:R-:W1:Y:S04]  /*afe30*/  LDS R65, [R59+UR10+0xc380] ;  /* 0x00c3800a3b417984 */ /* 0x000e680008000800 */
[----:B------:R-:W-:Y:S04]  /*afe40*/  STL.64 [R1+0x470], R24 ;  /* 0x0004701801007387 */ /* 0x000fe80000100a00 */
[----:B------:R-:W-:-:S12]  /*afe50*/  STL.64 [R1+0x478], R26 ;  /* 0x0004781a01007387 */ /* 0x000fd80000100a00 */
        /* <DEDUP_REMOVED lines=27> */
[----:B---3--:R-:W-:Y:S02]  /*b0010*/  IMAD.MOV.U32 R7, RZ, RZ, R12 ;  /* 0x000000ffff077224 */ /* 0x008fe400078e000c */
        /* <DEDUP_REMOVED lines=15> */
[----:B------:R-:W-:Y:S01]  /*b0110*/  STL [R1+0x5a3c], R4 ;  /* 0x005a3c0401007387 */ /* 0x000fe20000100800 */
[C---:B----4-:R-:W-:Y:S03]  /*b0120*/  HMMA.1688.F32.TF32 R40, R8.reuse, R208, R40 ;  /* 0x000000d00828723c */ /* 0x050fe60000081028 */
[----:B------:R-:W-:Y:S04]  /*b0130*/  STL [R1+0x5a38], R6 ;  /* 0x005a380601007387 */ /* 0x000fe80000100800 */
[----:B------:R-:W-:Y:S04]  /*b0140*/  STL [R1+0x5a34], R7 ;  /* 0x005a340701007387 */ /* 0x000fe80000100800 */
[----:B------:R4:W-:Y:S02]  /*b0150*/  STL [R1+0x5a30], R5 ;  /* 0x005a300501007387 */ /* 0x0009e40000100800 */
[C---:B----4-:R-:W-:Y:S06]  /*b0160*/  HMMA.1688.F32.TF32 R4, R8.reuse, R216, R52 ;  /* 0x000000d80804723c */ /* 0x050fec0000081034 */
[----:B------:R-:W-:-:S15]  /*b0170*/  HMMA.1688.F32.TF32 R44, R8, R212, R44 ;  /* 0x000000d4082c723c */ /* 0x000fde000008102c */
[----:B------:R-:W-:-:S02]  /*b0180*/  NOP ;  /* 0x0000000000007918 */ /* 0x000fc40000000000 */
[----:B------:R4:W-:Y:S04]  /*b0190*/  STL.64 [R1+0x440], R4 ;  /* 0x0004400401007387 */ /* 0x0009e80000100a00 */
[----:B------:R1:W-:Y:S01]  /*b01a0*/  STL.64 [R1+0x448], R6 ;  /* 0x0004480601007387 */ /* 0x0003e20000100a00 */
[----:B----4-:R-:W-:-:S03]  /*b01b0*/  IMAD.MOV.U32 R5, RZ, RZ, R43 ;  /* 0x000000ffff057224 */ /* 0x010fc600078e002b */
[----:B------:R-:W-:Y:S01]  /*b01c0*/  STL.64 [R1+0x430], R44 ;  /* 0x0004302c01007387 */ /* 0x000fe20000100a00 */
[----:B------:R-:W-:Y:S02]  /*b01d0*/  IMAD.MOV.U32 R4, RZ, RZ, R40 ;  /* 0x000000ffff047224 */ /* 0x000fe400078e0028 */
[----:B-1----:R-:W-:Y:S01]  /*b01e0*/  IMAD.MOV.U32 R7, RZ, RZ, R42 ;  /* 0x000000ffff077224 */ /* 0x002fe200078e002a */
[----:B------:R-:W-:Y:S01]  /*b01f0*/  STL.64 [R1+0x438], R46 ;  /* 0x0004382e01007387 */ /* 0x000fe20000100a00 */
[----:B------:R-:W-:-:S03]  /*b0200*/  IMAD.MOV.U32 R6, RZ, RZ, R41 ;  /* 0x000000ffff067224 */ /* 0x000fc600078e0029 */
[----:B------:R-:W-:Y:S04]  /*b0210*/  STL [R1+0x5a4c], R5 ;  /* 0x005a4c0501007387 */ /* 0x000fe80000100800 */
[----:B------:R-:W-:Y:S01]  /*b0220*/  STL [R1+0x5a48], R7 ;  /* 0x005a480701007387 */ /* 0x000fe20000100800 */
[C---:B------:R-:W-:Y:S03]  /*b0230*/  HMMA.1688.F32.TF32 R28, R8.reuse, R196, R28 ;  /* 0x000000c4081c723c */ /* 0x040fe6000008101c */
[----:B------:R-:W-:Y:S04]  /*b0240*/  STL [R1+0x5a44], R4 ;  /* 0x005a440401007387 */ /* 0x000fe80000100800 */
[----:B------:R1:W-:Y:S01]  /*b0250*/  STL [R1+0x5a40], R6 ;  /* 0x005a400601007387 */ /* 0x0003e20000100800 */
[C---:B------:R-:W-:Y:S06]  /*b0260*/  HMMA.1688.F32.TF32 R32, R8.reuse, R200, R32 ;  /* 0x000000c80820723c */ /* 0x040fec0000081020 */
[----:B-1----:R-:W-:-:S15]  /*b0270*/  HMMA.1688.F32.TF32 R4, R8, R204, R36 ;  /* 0x000000cc0804723c */ /* 0x002fde0000081024 */
[----:B------:R-:W-:-:S08]  /*b0280*/  NOP ;  /* 0x0000000000007918 */ /* 0x000fd00000000000 */
[----:B------:R1:W-:Y:S04]  /*b0290*/  STL.64 [R1+0x410], R4 ;  /* 0x0004100401007387 */ /* 0x0003e80000100a00 */
[----:B------:R4:W-:Y:S04]  /*b02a0*/  STL.64 [R1+0x418], R6 ;  /* 0x0004180601007387 */ /* 0x0009e80000100a00 */
[----:B------:R-:W-:Y:S01]  /*b02b0*/  STL.64 [R1+0x400], R32 ;  /* 0x0004002001007387 */ /* 0x000fe20000100a00 */
[----:B-1----:R-:W-:Y:S02]  /*b02c0*/  IMAD.MOV.U32 R4, RZ, RZ, R30 ;  /* 0x000000ffff047224 */ /* 0x002fe400078e001e */
[----:B------:R-:W-:-:S02]  /*b02d0*/  IMAD.MOV.U32 R5, RZ, RZ, R28 ;  /* 0x000000ffff057224 */ /* 0x000fc400078e001c */
[----:B----4-:R-:W-:Y:S01]  /*b02e0*/  IMAD.MOV.U32 R6, RZ, RZ, R31 ;  /* 0x000000ffff067224 */ /* 0x010fe200078e001f */
[----:B------:R-:W-:Y:S01]  /*b02f0*/  STL.64 [R1+0x408], R34 ;  /* 0x0004082201007387 */ /* 0x000fe20000100a00 */
[----:B------:R-:W-:-:S03]  /*b0300*/  IMAD.MOV.U32 R7, RZ, RZ, R29 ;  /* 0x000000ffff077224 */ /* 0x000fc600078e001d */
[----:B------:R1:W-:Y:S04]  /*b0310*/  STL [R1+0x5a5c], R6 ;  /* 0x005a5c0601007387 */ /* 0x0003e80000100800 */
[----:B------:R-:W-:Y:S04]  /*b0320*/  STL [R1+0x5a58], R4 ;  /* 0x005a580401007387 */ /* 0x000fe80000100800 */
[----:B------:R-:W-:Y:S04]  /*b0330*/  STL [R1+0x5a54], R5 ;  /* 0x005a540501007387 */ /* 0x000fe80000100800 */
[----:B------:R4:W-:Y:S01]  /*b0340*/  STL [R1+0x5a50], R7 ;  /* 0x005a500701007387 */ /* 0x0009e20000100800 */
[C---:B--2---:R-:W-:Y:S06]  /*b0350*/  HMMA.1688.F32.TF32 R12, R8.reuse, R188, R12 ;  /* 0x000000bc080c723c */ /* 0x044fec000008100c */
[----:B---3--:R-:W-:-:S15]  /*b0360*/  HMMA.1688.F32.TF32 R24, R8, R192, R24 ;  /* 0x000000c00818723c */ /* 0x008fde0000081018 */
[----:B------:R-:W-:-:S03]  /*b0370*/  NOP ;  /* 0x0000000000007918 */ /* 0x000fc60000000000 */
[----:B-1----:R-:W-:Y:S02]  /*b0380*/  IMAD.MOV.U32 R6, RZ, RZ, R12 ;  /* 0x000000ffff067224 */ /* 0x002fe400078e000c */
[----:B----4-:R-:W-:Y:S02]  /*b0390*/  IMAD.MOV.U32 R7, RZ, RZ, R15 ;  /* 0x000000ffff077224 */ /* 0x010fe400078e000f */
[----:B------:R-:W-:Y:S02]  /*b03a0*/  IMAD.MOV.U32 R4, RZ, RZ, R13 ;  /* 0x000000ffff047224 */ /* 0x000fe400078e000d */
[----:B------:R-:W-:Y:S01]  /*b03b0*/  IMAD.MOV.U32 R5, RZ, RZ, R14 ;  /* 0x000000ffff057224 */ /* 0x000fe200078e000e */
[----:B------:R-:W-:Y:S04]  /*b03c0*/  STL.64 [R1+0x3e0], R24 ;  /* 0x0003e01801007387 */ /* 0x000fe80000100a00 */
[----:B------:R-:W-:Y:S04]  /*b03d0*/  STL.64 [R1+0x3e8], R26 ;  /* 0x0003e81a01007387 */ /* 0x000fe80000100a00 */
        /* <DEDUP_REMOVED lines=96> */
[----:B------:R-:W-:-:S15]  /*b09e0*/  HMMA.1688.F32.TF32 R88, R8, R172, R88 ;  /* 0x000000ac0858723c */ /* 0x000fde0000081058 */
[----:B------:R-:W-:-:S02]  /*b09f0*/  NOP ;  /* 0x0000000000007918 */ /* 0x000fc40000000000 */
[----:B------:R1:W-:Y:S04]  /*b0a00*/  STL.64 [R1+0x3b0], R84 ;  /* 0x0003b05401007387 */ /* 0x0003e80000100a00 */
[----:B------:R-:W-:Y:S01]  /*b0a10*/  STL.64 [R1+0x3b8], R86 ;  /* 0x0003b85601007387 */ /* 0x000fe20000100a00 */
[C---:B------:R-:W-:Y:S03]  /*b0a20*/  HMMA.1688.F32.TF32 R96, R8.reuse, R168, R96 ;  /* 0x000000a80860723c */ /* 0x040fe60000081060 */
[----:B-1----:R-:W2:Y:S04]  /*b0a30*/  LDL.LU.64 R84, [R1+0x5b50] ;  /* 0x005b500001547983 */ /* 0x002ea80000300a00 */
        /* <DEDUP_REMOVED lines=13> */
[----:B------:R1:W-:Y:S04]  /*b0b10*/  STL.64 [R1+0x370], R24 ;  /* 0x0003701801007387 */ /* 0x0003e80000100a00 */
[----:B------:R1:W-:Y:S04]  /*b0b20*/  STL.64 [R1+0x378], R26 ;  /* 0x0003781a01007387 */ /* 0x0003e80000100a00 */
[----:B-1----:R-:W3:Y:S04]  /*b0b30*/  LDL.LU R24, [R1+0x15a0] ;  /* 0x0015a00001187983 */ /* 0x002ee80000300800 */
[----:B------:R-:W3:Y:S04]  /*b0b40*/  LDL.LU R25, [R1+0x15a4] ;  /* 0x0015a40001197983 */ /* 0x000ee80000300800 */
[----:B------:R-:W3:Y:S04]  /*b0b50*/  LDL.LU R26, [R1+0x15a8] ;  /* 0x0015a800011a7983 */ /* 0x000ee80000300800 */
[----:B------:R-:W3:Y:S04]  /*b0b60*/  LDL.LU R27, [R1+0x15ac] ;  /* 0x0015ac00011b7983 */ /* 0x000ee80000300800 */
        /* <DEDUP_REMOVED lines=13> */
[----:B------:R1:W-:Y:S02]  /*b0c40*/  STL.64 [R1+0x338], R6 ;  /* 0x0003380601007387 */ /* 0x0003e40000100a00 */
[----:B-1----:R-:W-:Y:S02]  /*b0c50*/  HMMA.1688.F32.TF32 R4, R8, R152, R232 ;  /* 0x000000980804723c */ /* 0x002fe400000810e8 */
[----:B------:R-:W4:-:S15]  /*b0c60*/  LDL.LU R232, [R1+0x1590] ;  /* 0x0015900001e87983 */ /* 0x000f1e0000300800 */
[----:B------:R-:W-:-:S06]  /*b0c70*/  NOP ;  /* 0x0000000000007918 */ /* 0x000fcc0000000000 */
[----:B------:R-:W-:Y:S04]  /*b0c80*/  STL.64 [R1+0x320], R4 ;  /* 0x0003200401007387 */ /* 0x000fe80000100a00 */
[----:B------:R1:W-:Y:S04]  /*b0c90*/  STL.64 [R1+0x328], R6 ;  /* 0x0003280601007387 */ /* 0x0003e80000100a00 */
[----:B------:R-:W4:Y:S04]  /*b0ca0*/  LDL.LU R233, [R1+0x1594] ;  /* 0x0015940001e97983 */ /* 0x000f280000300800 */
[----:B------:R-:W4:Y:S04]  /*b0cb0*/  LDL.LU R234, [R1+0x1598] ;  /* 0x0015980001ea7983 */ /* 0x000f280000300800 */
[----:B------:R-:W4:Y:S01]  /*b0cc0*/  LDL.LU R235, [R1+0x159c] ;  /* 0x00159c0001eb7983 */ /* 0x000f220000300800 */
[C---:B------:R-:W-:Y:S06]  /*b0cd0*/  HMMA.1688.F32.TF32 R240, R8.reuse, R148, R240 ;  /* 0x0000009408f0723c */ /* 0x040fec00000810f0 */
[C---:B------:R-:W-:Y:S06]  /*b0ce0*/  HMMA.1688.F32.TF32 R244, R8.reuse, R144, R244 ;  /* 0x0000009008f4723c */ /* 0x040fec00000810f4 */
[C---:B-1----:R-:W-:Y:S11]  /*b0cf0*/  HMMA.1688.F32.TF32 R4, R8.reuse, R140, R248 ;  /* 0x0000008c0804723c */ /* 0x042ff600000810f8 */
[----:B------:R-:W-:Y:S04]  /*b0d00*/  STL.64 [R1+0x310], R240 ;  /* 0x000310f001007387 */ /* 0x000fe80000100a00 */
[----:B------:R1:W-:Y:S04]  /*b0d10*/  STL.64 [R1+0x318], R242 ;  /* 0x000318f201007387 */ /* 0x0003e80000100a00 */
[----:B------:R-:W-:Y:S04]  /*b0d20*/  STL.64 [R1+0x300], R244 ;  /* 0x000300f401007387 */ /* 0x000fe80000100a00 */
[----:B------:R-:W-:Y:S01]  /*b0d30*/  STL.64 [R1+0x308], R246 ;  /* 0x000308f601007387 */ /* 0x000fe20000100a00 */
[C---:B-1----:R-:W-:Y:S03]  /*b0d40*/  HMMA.1688.F32.TF32 R240, R8.reuse, R136, R48 ;  /* 0x0000008808f0723c */ /* 0x042fe60000081030 */
[----:B------:R-:W-:Y:S04]  /*b0d50*/  STL.64 [R1+0x2f0], R4 ;  /* 0x0002f00401007387 */ /* 0x000fe80000100a00 */
[----:B------:R1:W-:Y:S01]  /*b0d60*/  STL.64 [R1+0x2f8], R6 ;  /* 0x0002f80601007387 */ /* 0x0003e20000100a00 */
[C---:B------:R-:W-:Y:S06]  /*b0d70*/  HMMA.1688.F32.TF32 R48, R8.reuse, R132, R52 ;  /* 0x000000840830723c */ /* 0x040fec0000081034 */
[C---:B-1----:R-:W-:Y:S09]  /*b0d80*/  HMMA.1688.F32.TF32 R4, R8.reuse, R128, R44 ;  /* 0x000000800804723c */ /* 0x042ff2000008102c */
[----:B------:R-:W-:Y:S01]  /*b0d90*/  STL.64 [R1+0x2e0], R240 ;  /* 0x0002e0f001007387 */ /* 0x000fe20000100a00 */
[C---:B------:R-:W-:Y:S03]  /*b0da0*/  HMMA.1688.F32.TF32 R40, R8.reuse, R124, R40 ;  /* 0x0000007c0828723c */ /* 0x040fe60000081028 */
[----:B------:R-:W-:Y:S04]  /*b0db0*/  STL.64 [R1+0x2e8], R242 ;  /* 0x0002e8f201007387 */ /* 0x000fe80000100a00 */
[----:B------:R-:W-:Y:S01]  /*b0dc0*/  STL.64 [R1+0x2d0], R48 ;  /* 0x0002d03001007387 */ /* 0x000fe20000100a00 */
[----:B------:R-:W-:Y:S03]  /*b0dd0*/  HMMA.1688.F32.TF32 R36, R8, R120, R36 ;  /* 0x000000780824723c */ /* 0x000fe60000081024 */
[----:B------:R-:W-:Y:S04]  /*b0de0*/  STL.64 [R1+0x2d8], R50 ;  /* 0x0002d83201007387 */ /* 0x000fe80000100a00 */
[----:B------:R-:W-:Y:S04]  /*b0df0*/  STL.64 [R1+0x2c0], R4 ;  /* 0x0002c00401007387 */ /* 0x000fe80000100a00 */
[----:B------:R1:W-:Y:S01]  /*b0e00*/  STL.64 [R1+0x2c8], R6 ;  /* 0x0002c80601007387 */ /* 0x0003e20000100a00 */
[----:B------:R-:W-:Y:S06]  /*b0e10*/  HMMA.1688.F32.TF32 R12, R64, R228, R12 ;  /* 0x000000e4400c723c */ /* 0x000fec000008100c */
[C---:B-1----:R-:W-:Y:S06]  /*b0e20*/  HMMA.1688.F32.TF32 R4, R8.reuse, R116, R32 ;  /* 0x000000740804723c */ /* 0x042fec0000081020 */
[----:B------:R-:W-:Y:S01]  /*b0e30*/  HMMA.1688.F32.TF32 R8, R8, R112, R28 ;  /* 0x000000700808723c */ /* 0x000fe2000008101c */
[----:B------:R-:W-:Y:S04]  /*b0e40*/  STL.64 [R1+0x2b0], R40 ;  /* 0x0002b02801007387 */ /* 0x000fe80000100a00 */
[----:B------:R-:W-:Y:S04]  /*b0e50*/  STL.64 [R1+0x2b8], R42 ;  /* 0x0002b82a01007387 */ /* 0x000fe80000100a00 */
[----:B------:R1:W-:Y:S04]  /*b0e60*/  STL.64 [R1+0x2a0], R36 ;  /* 0x0002a02401007387 */ /* 0x0003e80000100a00 */
[----:B------:R1:W-:Y:S10]  /*b0e70*/  STL.64 [R1+0x2a8], R38 ;  /* 0x0002a82601007387 */ /* 0x0003f40000100a00 */
        /* <DEDUP_REMOVED lines=8> */
[----:B------:R-:W-:Y:S04]  /*b0f00*/  STL [R1+0x58b0], R12 ;  /* 0x0058b00c01007387 */ /* 0x000fe80000100800 */
[----:B------:R-:W-:Y:S04]  /*b0f10*/  STL [R1+0x587c], R13 ;  /* 0x00587c0d01007387 */ /* 0x000fe80000100800 */
[----:B------:R-:W-:Y:S04]  /*b0f20*/  STL [R1+0x5878], R14 ;  /* 0x0058780e01007387 */ /* 0x000fe80000100800 */
[----:B------:R-:W-:Y:S04]  /*b0f30*/  STL [R1+0x5874], R15 ;  /* 0x0058740f01007387 */ /* 0x000fe80000100800 */
[----:B-1----:R-:W2:Y:S04]  /*b0f40*/  LDL.LU R36, [R1+0x1560] ;  /* 0x0015600001247983 */ /* 0x002ea80000300800 */
[----:B------:R-:W2:Y:S04]  /*b0f50*/  LDL.LU R37, [R1+0x1564] ;  /* 0x0015640001257983 */ /* 0x000ea80000300800 */
[----:B------:R-:W2:Y:S04]  /*b0f60*/  LDL.LU R38, [R1+0x1568] ;  /* 0x0015680001267983 */ /* 0x000ea80000300800 */
[----:B------:R-:W2:Y:S01]  /*b0f70*/  LDL.LU R39, [R1+0x156c] ;  /* 0x00156c0001277983 */ /* 0x000ea20000300800 */
[----:B---3--:R-:W-:-:S15]  /*b0f80*/  HMMA.1688.F32.TF32 R24, R64, R224, R24 ;  /* 0x000000e04018723c */ /* 0x008fde0000081018 */
[----:B------:R-:W-:-:S08]  /*b0f90*/  NOP ;  /* 0x0000000000007918 */ /* 0x000fd00000000000 */
        /* <DEDUP_REMOVED lines=16> */
[C---:B----4-:R-:W-:Y:S03]  /*b10a0*/  HMMA.1688.F32.TF32 R28, R64.reuse, R220, R232 ;  /* 0x000000dc401c723c */ /* 0x050fe600000810e8 */
[----:B------:R-:W4:Y:S04]  /*b10b0*/  LDL.LU R232, [R1+0x14e0] ;  /* 0x0014e00001e87983 */ /* 0x000f280000300800 */
[----:B------:R-:W4:Y:S04]  /*b10c0*/  LDL.LU R233, [R1+0x14e4] ;  /* 0x0014e40001e97983 */ /* 0x000f280000300800 */
[----:B------:R-:W4:Y:S04]  /*b10d0*/  LDL.LU R234, [R1+0x14e8] ;  /* 0x0014e80001ea7983 */ /* 0x000f280000300800 */
[----:B------:R-:W4:Y:S08]  /*b10e0*/  LDL.LU R235, [R1+0x14ec] ;  /* 0x0014ec0001eb7983 */ /* 0x000f300000300800 */
[----:B------:R-:W-:Y:S04]  /*b10f0*/  STL [R1+0x585c], R28 ;  /* 0x00585c1c01007387 */ /* 0x000fe80000100800 */
[----:B------:R-:W-:Y:S04]  /*b1100*/  STL [R1+0x5858], R29 ;  /* 0x0058581d01007387 */ /* 0x000fe80000100800 */
[----:B------:R-:W-:Y:S04]  /*b1110*/  STL [R1+0x5854], R30 ;  /* 0x0058541e01007387 */ /* 0x000fe80000100800 */
[----:B------:R-:W-:Y:S04]  /*b1120*/  STL [R1+0x5850], R31 ;  /* 0x0058501f01007387 */ /* 0x000fe80000100800 */
[----:B------:R-:W4:Y:S04]  /*b1130*/  LDL.LU R58, [R1+0x14c8] ;  /* 0x0014c800013a7983 */ /* 0x000f280000300800 */
[----:B------:R-:W4:Y:S01]  /*b1140*/  LDL.LU R59, [R1+0x14cc] ;  /* 0x0014cc00013b7983 */ /* 0x000f220000300800 */
[C---:B--2---:R-:W-:Y:S06]  /*b1150*/  HMMA.1688.F32.TF32 R32, R64.reuse, R216, R32 ;  /* 0x000000d84020723c */ /* 0x044fec0000081020 */
        /* <DEDUP_REMOVED lines=12> */
[----:B------:R-:W2:Y:S04]  /*b1220*/  LDL.LU R242, [R1+0x14b8] ;  /* 0x0014b80001f27983 */ /* 0x000ea80000300800 */
[----:B------:R-:W2:Y:S01]  /*b1230*/  LDL.LU R243, [R1+0x14bc] ;  /* 0x0014bc0001f37983 */ /* 0x000ea20000300800 */
[C---:B---3--:R-:W-:Y:S06]  /*b1240*/  HMMA.1688.F32.TF32 R40, R64.reuse, R208, R40 ;  /* 0x000000d04028723c */ /* 0x048fec0000081028 */
[C---:B------:R-:W-:Y:S06]  /*b1250*/  HMMA.1688.F32.TF32 R48, R64.reuse, R200, R52 ;  /* 0x000000c84030723c */ /* 0x040fec0000081034 */
[C---:B------:R-:W-:Y:S11]  /*b1260*/  HMMA.1688.F32.TF32 R44, R64.reuse, R204, R44 ;  /* 0x000000cc402c723c */ /* 0x040ff6000008102c */
[----:B------:R-:W-:Y:S04]  /*b1270*/  STL [R1+0x58bc], R40 ;  /* 0x0058bc2801007387 */ /* 0x000fe80000100800 */
[----:B------:R-:W-:Y:S04]  /*b1280*/  STL [R1+0x58b8], R41 ;  /* 0x0058b82901007387 */ /* 0x000fe80000100800 */
[----:B------:R-:W-:Y:S04]  /*b1290*/  STL [R1+0x58b4], R42 ;  /* 0x0058b42a01007387 */ /* 0x000fe80000100800 */
[----:B------:R-:W-:Y:S04]  /*b12a0*/  STL [R1+0x5870], R43 ;  /* 0x0058702b01007387 */ /* 0x000fe80000100800 */
[----:B------:R1:W-:Y:S01]  /*b12b0*/  STL [R1+0x582c], R47 ;  /* 0x00582c2f01007387 */ /* 0x0003e20000100800 */
[C---:B----4-:R-:W-:Y:S03]  /*b12c0*/  HMMA.1688.F32.TF32 R52, R64.reuse, R196, R232 ;  /* 0x000000c44034723c */ /* 0x050fe600000810e8 */
[----:B------:R-:W-:Y:S04]  /*b12d0*/  STL [R1+0x58c4], R48 ;  /* 0x0058c43001007387 */ /* 0x000fe80000100800 */
[----:B------:R-:W-:Y:S04]  /*b12e0*/  STL [R1+0x58c0], R49 ;  /* 0x0058c03101007387 */ /* 0x000fe80000100800 */
[----:B------:R3:W-:Y:S04]  /*b12f0*/  STL [R1+0x5828], R50 ;  /* 0x0058283201007387 */ /* 0x0007e80000100800 */
[----:B------:R4:W-:Y:S01]  /*b1300*/  STL [R1+0x5824], R51 ;  /* 0x0058243301007387 */ /* 0x0009e20000100800 */
[C---:B------:R-:W-:Y:S03]  /*b1310*/  HMMA.1688.F32.TF32 R60, R64.reuse, R156, R60 ;  /* 0x0000009c403c723c */ /* 0x040fe6000008103c */
[----:B------:R-:W-:Y:S04]  /*b1320*/  LDS R233, [R239+UR10+0xc300] ;  /* 0x00c3000aefe97984 */ /* 0x000fe80008000800 */
[----:B------:R-:W-:Y:S04]  /*b1330*/  LDS R235, [R239+UR10+0xd300] ;  /* 0x00d3000aefeb7984 */ /* 0x000fe80008000800 */
[----:B------:R-:W-:Y:S04]  /*b1340*/  STL [R1+0x58d0], R52 ;  /* 0x0058d03401007387 */ /* 0x000fe80000100800 */
[----:B------:R-:W-:Y:S04]  /*b1350*/  STL [R1+0x58cc], R53 ;  /* 0x0058cc3501007387 */ /* 0x000fe80000100800 */
[----:B------:R-:W-:Y:S04]  /*b1360*/  STL [R1+0x58c8], R54 ;  /* 0x0058c83601007387 */ /* 0x000fe80000100800 */
[----:B------:R4:W-:Y:S04]  /*b1370*/  STL [R1+0x5820], R55 ;  /* 0x0058203701007387 */ /* 0x0009e80000100800 */
[----:B------:R-:W4:Y:S04]  /*b1380*/  LDL.LU R248, [R1+0x14a0] ;  /* 0x0014a00001f87983 */ /* 0x000f280000300800 */
[----:B------:R-:W4:Y:S04]  /*b1390*/  LDL.LU R249, [R1+0x14a4] ;  /* 0x0014a40001f97983 */ /* 0x000f280000300800 */
[----:B------:R-:W4:Y:S04]  /*b13a0*/  LDL.LU R250, [R1+0x14a8] ;  /* 0x0014a80001fa7983 */ /* 0x000f280000300800 */
[----:B------:R-:W4:Y:S01]  /*b13b0*/  LDL.LU R251, [R1+0x14ac] ;  /* 0x0014ac0001fb7983 */ /* 0x000f220000300800 */
[C---:B------:R-:W-:Y:S03]  /*b13c0*/  HMMA.1688.F32.TF32 R56, R64.reuse, R192, R56 ;  /* 0x000000c04038723c */ /* 0x040fe60000081038 */
[----:B------:R-:W4:Y:S04]  /*b13d0*/  LDL.LU R244, [R1+0x1490] ;  /* 0x0014900001f47983 */ /* 0x000f280000300800 */
[----:B------:R-:W4:Y:S04]  /*b13e0*/  LDL.LU R245, [R1+0x1494] ;  /* 0x0014940001f57983 */ /* 0x000f280000300800 */
[----:B------:R-:W4:Y:S04]  /*b13f0*/  LDL.LU R246, [R1+0x1498] ;  /* 0x0014980001f67983 */ /* 0x000f280000300800 */
[----:B------:R-:W4:Y:S04]  /*b1400*/  LDL.LU R247, [R1+0x149c] ;  /* 0x00149c0001f77983 */ /* 0x000f280000300800 */
[----:B------:R-:W-:Y:S04]  /*b1410*/  LDS R232, [R0+UR10+0xc300] ;  /* 0x00c3000a00e87984 */ /* 0x000fe80008000800 */
[----:B------:R-:W-:Y:S04]  /*b1420*/  STL.64 [R1+0x5898], R58 ;  /* 0x0058983a01007387 */ /* 0x000fe80000100a00 */
[----:B------:R-:W-:Y:S04]  /*b1430*/  STL.64 [R1+0x5890], R56 ;  /* 0x0058903801007387 */ /* 0x000fe80000100a00 */
[----:B------:R-:W4:Y:S01]  /*b1440*/  LDS R234, [R0+UR10+0xd300] ;  /* 0x00d3000a00ea7984 */ /* 0x000f220008000800 */
[C---:B------:R-:W-:Y:S03]  /*b1450*/  HMMA.1688.F32.TF32 R88, R64.reuse, R132, R88 ;  /* 0x000000844058723c */ /* 0x040fe60000081058 */
[----:B------:R-:W4:Y:S03]  /*b1460*/  LDS R239, [R239+UR10+0xd380] ;  /* 0x00d3800aefef7984 */ /* 0x000f260008000800 */
[----:B--2---:R-:W-:Y:S01]  /*b1470*/  HMMA.1688.F32.TF32 R4, R64, R188, R240 ;  /* 0x000000bc4004723c */ /* 0x004fe200000810f0 */
[----:B------:R-:W2:Y:S04]  /*b1480*/  LDL.LU R240, [R1+0x1460] ;  /* 0x0014600001f07983 */ /* 0x000ea80000300800 */
[----:B------:R-:W2:Y:S04]  /*b1490*/  LDL.LU R241, [R1+0x1464] ;  /* 0x0014640001f17983 */ /* 0x000ea80000300800 */
[----:B------:R-:W2:Y:S04]  /*b14a0*/  LDL.LU R242, [R1+0x1468] ;  /* 0x0014680001f27983 */ /* 0x000ea80000300800 */
[----:B------:R-:W2:Y:S04]  /*b14b0*/  LDL.LU R243, [R1+0x146c] ;  /* 0x00146c0001f37983 */ /* 0x000ea80000300800 */
[----:B------:R-:W2:Y:S04]  /*b14c0*/  LDL.LU R8, [R1+0x1480] ;  /* 0x0014800001087983 */ /* 0x000ea80000300800 */
[----:B------:R-:W2:Y:S03]  /*b14d0*/  LDL.LU R9, [R1+0x1484] ;  /* 0x0014840001097983 */ /* 0x000ea60000300800 */
[----:B-1----:R-:W-:Y:S01]  /*b14e0*/  IMAD.MOV.U32 R47, RZ, RZ, R4 ;  /* 0x000000ffff2f7224 */ /* 0x002fe200078e0004 */
[----:B------:R-:W2:Y:S01]  /*b14f0*/  LDL.LU R10, [R1+0x1488] ;  /* 0x00148800010a7983 */ /* 0x000ea20000300800 */
[----:B---3--:R-:W-:-:S03]  /*b1500*/  IMAD.MOV.U32 R50, RZ, RZ, R5 ;  /* 0x000000ffff327224 */ /* 0x008fc600078e0005 */
[----:B------:R-:W2:Y:S01]  /*b1510*/  LDL.LU R11, [R1+0x148c] ;  /* 0x00148c00010b7983 */ /* 0x000ea20000300800 */
[----:B----4-:R-:W-:-:S03]  /*b1520*/  IMAD.MOV.U32 R51, RZ, RZ, R6 ;  /* 0x000000ffff337224 */ /* 0x010fc600078e0006 */
[----:B------:R-:W3:Y:S01]  /*b1530*/  LDL.LU R4, [R1+0x1470] ;  /* 0x0014700001047983 */ /* 0x000ee20000300800 */
[----:B------:R-:W-:-:S03]  /*b1540*/  IMAD.MOV.U32 R55, RZ, RZ, R7 ;  /* 0x000000ffff377224 */ /* 0x000fc600078e0007 */
[----:B------:R-:W3:Y:S04]  /*b1550*/  LDL.LU R5, [R1+0x1474] ;  /* 0x0014740001057983 */ /* 0x000ee80000300800 */
[----:B------:R-:W3:Y:S04]  /*b1560*/  LDL.LU R6, [R1+0x1478] ;  /* 0x0014780001067983 */ /* 0x000ee80000300800 */
[----:B------:R-:W3:Y:S04]  /*b1570*/  LDL.LU R7, [R1+0x147c] ;  /* 0x00147c0001077983 */ /* 0x000ee80000300800 */
[----:B------:R1:W-:Y:S04]  /*b1580*/  STL [R1+0x58dc], R55 ;  /* 0x0058dc3701007387 */ /* 0x0003e80000100800 */
[----:B------:R4:W-:Y:S04]  /*b1590*/  STL [R1+0x58d8], R51 ;  /* 0x0058d83301007387 */ /* 0x0009e80000100800 */
[----:B------:R4:W-:Y:S04]  /*b15a0*/  STL [R1+0x58d4], R50 ;  /* 0x0058d43201007387 */ /* 0x0009e80000100800 */
[----:B------:R-:W-:Y:S04]  /*b15b0*/  STL.64 [R1+0x58a8], R46 ;  /* 0x0058a82e01007387 */ /* 0x000fe80000100a00 */
[----:B------:R4:W-:Y:S01]  /*b15c0*/  STL.64 [R1+0x58a0], R44 ;  /* 0x0058a02c01007387 */ /* 0x0009e20000100a00 */
[----:B------:R-:W-:Y:S03]  /*b15d0*/  HMMA.1688.F32.TF32 R12, R64, R184, R248 ;  /* 0x000000b8400c723c */ /* 0x000fe600000810f8 */
[----:B------:R-:W4:Y:S04]  /*b15e0*/  LDL.LU R248, [R1+0x1450] ;  /* 0x0014500001f87983 */ /* 0x000f280000300800 */
[----:B------:R-:W4:Y:S04]  /*b15f0*/  LDL.LU R249, [R1+0x1454] ;  /* 0x0014540001f97983 */ /* 0x000f280000300800 */
[----:B------:R-:W4:Y:S04]  /*b1600*/  LDL.LU R250, [R1+0x1458] ;  /* 0x0014580001fa7983 */ /* 0x000f280000300800 */
[----:B------:R-:W4:Y:S09]  /*b1610*/  LDL.LU R251, [R1+0x145c] ;  /* 0x00145c0001fb7983 */ /* 0x000f320000300800 */
[----:B------:R-:W-:-:S02]  /*b1620*/  IMAD.MOV.U32 R36, RZ, RZ, R12 ;  /* 0x000000ffff247224 */ /* 0x000fc400078e000c */
[----:B------:R-:W-:Y:S02]  /*b1630*/  IMAD.MOV.U32 R37, RZ, RZ, R13 ;  /* 0x000000ffff257224 */ /* 0x000fe400078e000d */
[----:B------:R-:W-:Y:S02]  /*b1640*/  IMAD.MOV.U32 R38, RZ, RZ, R14 ;  /* 0x000000ffff267224 */ /* 0x000fe400078e000e */
[----:B------:R-:W-:Y:S02]  /*b1650*/  IMAD.MOV.U32 R39, RZ, RZ, R15 ;  /* 0x000000ffff277224 */ /* 0x000fe400078e000f */
[----:B------:R-:W-:Y:S03]  /*b1660*/  HMMA.1688.F32.TF32 R12, R64, R180, R244 ;  /* 0x000000b4400c723c */ /* 0x000fe600000810f4 */
[----:B------:R-:W-:Y:S04]  /*b1670*/  STL.64 [R1+0x58e8], R38 ;  /* 0x0058e82601007387 */ /* 0x000fe80000100a00 */
[----:B------:R1:W-:Y:S04]  /*b1680*/  STL.64 [R1+0x58e0], R36 ;  /* 0x0058e02401007387 */ /* 0x0003e80000100a00 */
[----:B------:R-:W4:Y:S04]  /*b1690*/  LDL.LU R244, [R1+0x1440] ;  /* 0x0014400001f47983 */ /* 0x000f280000300800 */
[----:B------:R-:W4:Y:S04]  /*b16a0*/  LDL.LU R245, [R1+0x1444] ;  /* 0x0014440001f57983 */ /* 0x000f280000300800 */
[----:B------:R-:W4:Y:S04]  /*b16b0*/  LDL.LU R246, [R1+0x1448] ;  /* 0x0014480001f67983 */ /* 0x000f280000300800 */
[----:B------:R-:W4:Y:S01]  /*b16c0*/  LDL.LU R247, [R1+0x144c] ;  /* 0x00144c0001f77983 */ /* 0x000f220000300800 */
[----:B------:R-:W-:-:S02]  /*b16d0*/  IMAD.MOV.U32 R33, RZ, RZ, R13 ;  /* 0x000000ffff217224 */ /* 0x000fc400078e000d */
[----:B------:R-:W-:Y:S02]  /*b16e0*/  IMAD.MOV.U32 R34, RZ, RZ, R14 ;  /* 0x000000ffff227224 */ /* 0x000fe400078e000e */
[----:B------:R-:W-:Y:S02]  /*b16f0*/  IMAD.MOV.U32 R35, RZ, RZ, R15 ;  /* 0x000000ffff237224 */ /* 0x000fe400078e000f */
[----:B------:R-:W-:-:S03]  /*b1700*/  IMAD.MOV.U32 R32, RZ, RZ, R12 ;  /* 0x000000ffff207224 */ /* 0x000fc600078e000c */
[----:B------:R-:W-:Y:S04]  /*b1710*/  STL.64 [R1+0x58f8], R34 ;  /* 0x0058f82201007387 */ /* 0x000fe80000100a00 */
[----:B------:R-:W-:Y:S01]  /*b1720*/  STL.64 [R1+0x58f0], R32 ;  /* 0x0058f02001007387 */ /* 0x000fe20000100a00 */
[C---:B---3--:R-:W-:Y:S06]  /*b1730*/  HMMA.1688.F32.TF32 R4, R64.reuse, R172, R4 ;  /* 0x000000ac4004723c */ /* 0x048fec0000081004 */
[----:B--2---:R-:W-:-:S15]  /*b1740*/  HMMA.1688.F32.TF32 R8, R64, R176, R8 ;  /* 0x000000b04008723c */ /* 0x004fde0000081008 */
[----:B------:R-:W-:-:S03]  /*b1750*/  NOP ;  /* 0x0000000000007918 */ /* 0x000fc60000000000 */
[----:B------:R-:W-:Y:S02]  /*b1760*/  IMAD.MOV.U32 R13, RZ, RZ, R4 ;  /* 0x000000ffff0d7224 */ /* 0x000fe400078e0004 */
[----:B------:R-:W-:Y:S02]  /*b1770*/  IMAD.MOV.U32 R14, RZ, RZ, R5 ;  /* 0x000000ffff0e7224 */ /* 0x000fe400078e0005 */
[----:B------:R-:W-:Y:S02]  /*b1780*/  IMAD.MOV.U32 R15, RZ, RZ, R6 ;  /* 0x000000ffff0f7224 */ /* 0x000fe400078e0006 */
[----:B------:R-:W-:Y:S02]  /*b1790*/  IMAD.MOV.U32 R43, RZ, RZ, R7 ;  /* 0x000000ffff2b7224 */ /* 0x000fe400078e0007 */
[----:B------:R-:W-:Y:S01]  /*b17a0*/  HMMA.1688.F32.TF32 R4, R64, R20, R240 ;  /* 0x000000144004723c */ /* 0x000fe200000810f0 */
[----:B------:R-:W-:Y:S01]  /*b17b0*/  IMAD.MOV.U32 R30, RZ, RZ, R10 ;  /* 0x000000ffff1e7224 */ /* 0x000fe200078e000a */
[----:B------:R-:W-:Y:S01]  /*b17c0*/  MOV R28, R8 ;  /* 0x00000008001c7202 */ /* 0x000fe20000000f00 */
[----:B------:R-:W-:-:S02]  /*b17d0*/  IMAD.MOV.U32 R31, RZ, RZ, R11 ;  /* 0x000000ffff1f7224 */ /* 0x000fc400078e000b */
[----:B------:R-:W-:-:S03]  /*b17e0*/  IMAD.MOV.U32 R29, RZ, RZ, R9 ;  /* 0x000000ffff1d7224 */ /* 0x000fc600078e0009 */
[----:B------:R-:W-:Y:S04]  /*b17f0*/  STL.64 [R1+0x5908], R30 ;  /* 0x0059081e01007387 */ /* 0x000fe80000100a00 */
[----:B------:R2:W-:-:S12]  /*b1800*/  STL.64 [R1+0x5900], R28 ;  /* 0x0059001c01007387 */ /* 0x0005d80000100a00 */
[----:B------:R-:W-:Y:S02]  /*b1810*/  IMAD.MOV.U32 R26, RZ, RZ, R6 ;  /* 0x000000ffff1a7224 */ /* 0x000fe400078e0006 */
[----:B------:R-:W-:Y:S02]  /*b1820*/  IMAD.MOV.U32 R27, RZ, RZ, R7 ;  /* 0x000000ffff1b7224 */ /* 0x000fe400078e0007 */
[----:B------:R-:W-:Y:S02]  /*b1830*/  IMAD.MOV.U32 R24, RZ, RZ, R4 ;  /* 0x000000ffff187224 */ /* 0x000fe400078e0004 */
[----:B------:R-:W-:Y:S01]  /*b1840*/  IMAD.MOV.U32 R25, RZ, RZ, R5 ;  /* 0x000000ffff197224 */ /* 0x000fe200078e0005 */
[----:B------:R-:W-:Y:S04]  /*b1850*/  STL.64 [R1+0x5918], R26 ;  /* 0x0059181a01007387 */ /* 0x000fe80000100a00 */
[----:B------:R3:W-:Y:S01]  /*b1860*/  STL.64 [R1+0x5910], R24 ;  /* 0x0059101801007387 */ /* 0x0007e20000100a00 */
[----:B----4-:R-:W-:Y:S03]  /*b1870*/  HMMA.1688.F32.TF32 R4, R64, R16, R248 ;  /* 0x000000104004723c */ /* 0x010fe600000810f8 */
[----:B------:R-:W4:Y:S04]  /*b1880*/  LDL.LU R248, [R1+0x1430] ;  /* 0x0014300001f87983 */ /* 0x000f280000300800 */
[----:B------:R-:W4:Y:S04]  /*b1890*/  LDL.LU R249, [R1+0x1434] ;  /* 0x0014340001f97983 */ /* 0x000f280000300800 */
[----:B------:R-:W4:Y:S04]  /*b18a0*/  LDL.LU R250, [R1+0x1438] ;  /* 0x0014380001fa7983 */ /* 0x000f280000300800 */
[----:B------:R-:W4:Y:S04]  /*b18b0*/  LDL.LU R251, [R1+0x143c] ;  /* 0x00143c0001fb7983 */ /* 0x000f280000300800 */
        /* <DEDUP_REMOVED lines=12> */
[----:B------:R-:W3:Y:S01]  /*b1980*/  LDL.LU R86, [R1+0x13d8] ;  /* 0x0013d80001567983 */ /* 0x000ee20000300800 */
[----:B------:R-:W-:Y:S02]  /*b1990*/  IMAD.MOV.U32 R48, RZ, RZ, R6 ;  /* 0x000000ffff307224 */ /* 0x000fe400078e0006 */
[----:B------:R-:W-:Y:S01]  /*b19a0*/  IMAD.MOV.U32 R49, RZ, RZ, R7 ;  /* 0x000000ffff317224 */ /* 0x000fe200078e0007 */
[----:B------:R-:W3:Y:S01]  /*b19b0*/  LDL.LU R87, [R1+0x13dc] ;  /* 0x0013dc0001577983 */ /* 0x000ee20000300800 */
[----:B------:R-:W-:-:S15]  /*b19c0*/  HMMA.1688.F32.TF32 R4, R64, R168, R244 ;  /* 0x000000a84004723c */ /* 0x000fde00000810f4 */
[----:B------:R-:W-:-:S09]  /*b19d0*/  NOP ;  /* 0x0000000000007918 */ /* 0x000fd20000000000 */
[----:B-1----:R-:W-:Y:S02]  /*b19e0*/  IMAD.MOV.U32 R55, RZ, RZ, R4 ;  /* 0x000000ffff377224 */ /* 0x002fe400078e0004 */
[----:B------:R-:W-:Y:S02]  /*b19f0*/  IMAD.MOV.U32 R51, RZ, RZ, R5 ;  /* 0x000000ffff337224 */ /* 0x000fe400078e0005 */
[----:B------:R-:W-:Y:S02]  /*b1a00*/  IMAD.MOV.U32 R50, RZ, RZ, R6 ;  /* 0x000000ffff327224 */ /* 0x000fe400078e0006 */
[----:B------:R-:W-:Y:S01]  /*b1a10*/  IMAD.MOV.U32 R52, RZ, RZ, R7 ;  /* 0x000000ffff347224 */ /* 0x000fe200078e0007 */
[----:B------:R-:W-:Y:S04]  /*b1a20*/  STL.64 [R1+0x5938], R54 ;  /* 0x0059383601007387 */ /* 0x000fe80000100a00 */
[----:B------:R1:W-:Y:S04]  /*b1a30*/  STL.64 [R1+0x5930], R52 ;  /* 0x0059303401007387 */ /* 0x0003e80000100a00 */
[----:B------:R-:W-:Y:S04]  /*b1a40*/  STL.64 [R1+0x5928], R50 ;  /* 0x0059283201007387 */ /* 0x000fe80000100a00 */
[----:B------:R-:W-:Y:S04]  /*b1a50*/  STL.64 [R1+0x5920], R48 ;  /* 0x0059203001007387 */ /* 0x000fe80000100a00 */
[----:B------:R-:W-:Y:S01]  /*b1a60*/  STL.64 [R1+0x5958], R14 ;  /* 0x0059580e01007387 */ /* 0x000fe20000100a00 */
[C---:B----4-:R-:W-:Y:S06]  /*b1a70*/  HMMA.1688.F32.TF32 R4, R64.reuse, R164, R248 ;  /* 0x000000a44004723c */ /* 0x050fec00000810f8 */
[C---:B--2---:R-:W-:Y:S06]  /*b1a80*/  HMMA.1688.F32.TF32 R108, R64.reuse, R160, R108 ;  /* 0x000000a0406c723c */ /* 0x044fec000008106c */
[C---:B---3--:R-:W-:Y:S06]  /*b1a90*/  HMMA.1688.F32.TF32 R76, R64.reuse, R144, R76 ;  /* 0x00000090404c723c */ /* 0x048fec000008104c */
[C---:B------:R-:W-:Y:S06]  /*b1aa0*/  HMMA.1688.F32.TF32 R68, R64.reuse, R152, R68 ;  /* 0x000000984044723c */ /* 0x040fec0000081044 */
[----:B------:R-:W-:Y:S01]  /*b1ab0*/  HMMA.1688.F32.TF32 R72, R64, R148, R72 ;  /* 0x000000944048723c */ /* 0x000fe20000081048 */
[----:B------:R-:W-:-:S05]  /*b1ac0*/  IMAD.MOV.U32 R12, RZ, RZ, R7 ;  /* 0x000000ffff0c7224 */ /* 0x000fca00078e0007 */
[C---:B------:R-:W-:Y:S01]  /*b1ad0*/  HMMA.1688.F32.TF32 R80, R64.reuse, R140, R80 ;  /* 0x0000008c4050723c */ /* 0x040fe20000081050 */
[----:B------:R-:W-:Y:S02]  /*b1ae0*/  IMAD.MOV.U32 R42, RZ, RZ, R6 ;  /* 0x000000ffff2a7224 */ /* 0x000fe400078e0006 */
[----:B------:R-:W-:Y:S02]  /*b1af0*/  IMAD.MOV.U32 R40, RZ, RZ, R4 ;  /* 0x000000ffff287224 */ /* 0x000fe400078e0004 */
[----:B------:R-:W-:Y:S01]  /*b1b00*/  IMAD.MOV.U32 R41, RZ, RZ, R5 ;  /* 0x000000ffff297224 */ /* 0x000fe200078e0005 */
        /* <DEDUP_REMOVED lines=96> */
[----:B--2---:R-:W-:Y:S06]  /*b2110*/  HMMA.1688.F32.TF32 R64, R64, R112, R108 ;  /* 0x000000704040723c */ /* 0x004fec000008106c */
[C---:B----4-:R-:W-:Y:S06]  /*b2120*/  HMMA.1688.F32.TF32 R12, R232.reuse, R224, R12 ;  /* 0x000000e0e80c723c */ /* 0x050fec000008100c */
[C---:B---3--:R-:W-:Y:S11]  /*b2130*/  HMMA.1688.F32.TF32 R40, R232.reuse, R228, R40 ;  /* 0x000000e4e828723c */ /* 0x048ff60000081028 */
[----:B------:R-:W-:Y:S04]  /*b2140*/  STL.64 [R1+0x5a78], R66 ;  /* 0x005a784201007387 */ /* 0x000fe80000100a00 */
[----:B------:R-:W-:Y:S01]  /*b2150*/  STL.64 [R1+0x5a70], R64 ;  /* 0x005a704001007387 */ /* 0x000fe20000100a00 */
[C---:B------:R-:W-:Y:S07]  /*b2160*/  HMMA.1688.F32.TF32 R48, R232.reuse, R220, R48 ;  /* 0x000000dce830723c */ /* 0x040fee0000081030 */
        /* <DEDUP_REMOVED lines=8> */
[C---:B------:R-:W-:Y:S06]  /*b21f0*/  HMMA.1688.F32.TF32 R28, R232.reuse, R208, R28 ;  /* 0x000000d0e81c723c */ /* 0x040fec000008101c */
[C---:B------:R-:W-:Y:S05]  /*b2200*/  HMMA.1688.F32.TF32 R24, R232.reuse, R204, R32 ;  /* 0x000000cce818723c */ /* 0x040fea0000081020 */
        /* <DEDUP_REMOVED lines=13> */
[C---:B-1----:R-:W-:Y:S06]  /*b22e0*/  HMMA.1688.F32.TF32 R12, R232.reuse, R188, R8 ;  /* 0x000000bce80c723c */ /* 0x042fec0000081008 */
[C---:B------:R-:W-:Y:S02]  /*b22f0*/  HMMA.1688.F32.TF32 R8, R232.reuse, R184, R4 ;  /* 0x000000b8e808723c */ /* 0x040fe40000081004 */
[----:B------:R-:W-:Y:S04]  /*b2300*/  STL.64 [R1+0xdb0], R28 ;  /* 0x000db01c01007387 */ /* 0x000fe80000100a00 */
[----:B------:R-:W-:Y:S01]  /*b2310*/  STL.64 [R1+0xdb8], R30 ;  /* 0x000db81e01007387 */ /* 0x000fe20000100a00 */
[C---:B------:R-:W-:Y:S04]  /*b2320*/  HMMA.1688.F32.TF32 R4, R232.reuse, R180, R240 ;  /* 0x000000b4e804723c */ /* 0x040fe800000810f0 */
        /* <DEDUP_REMOVED lines=121> */
[----:B------:R-:W-:Y:S05]  /*b2ac0*/  STL.64 [R1+0xd18], R78 ;  /* 0x000d184e01007387 */ /* 0x000fea0000100a00 */
[C---:B------:R-:W-:Y:S04]  /*b2ad0*/  HMMA.1688.F32.TF32 R60, R232.reuse, R144, R244 ;  /* 0x00000090e83c723c */ /* 0x040fe800000810f4 */
[----:B------:R-:W-:Y:S04]  /*b2ae0*/  STL.64 [R1+0xd00], R64 ;  /* 0x000d004001007387 */ /* 0x000fe80000100a00 */
[----:B------:R1:W-:Y:S02]  /*b2af0*/  STL.64 [R1+0xd08], R66 ;  /* 0x000d084201007387 */ /* 0x0003e40000100a00 */
[C---:B-1----:R-:W-:Y:S02]  /*b2b00*/  HMMA.1688.F32.TF32 R64, R232.reuse, R148, R108 ;  /* 0x00000094e840723c */ /* 0x042fe4000008106c */
[----:B------:R-:W-:Y:S04]  /*b2b10*/  STL.64 [R1+0xcf0], R72 ;  /* 0x000cf04801007387 */ /* 0x000fe80000100a00 */
[----:B------:R-:W-:Y:S04]  /*b2b20*/  STL.64 [R1+0xcf8], R74 ;  /* 0x000cf84a01007387 */ /* 0x000fe80000100a00 */
[----:B------:R-:W-:Y:S04]  /*b2b30*/  STL.64 [R1+0xce0], R68 ;  /* 0x000ce04401007387 */ /* 0x000fe80000100a00 */
[----:B------:R-:W-:Y:S01]  /*b2b40*/  STL.64 [R1+0xce8], R70 ;  /* 0x000ce84601007387 */ /* 0x000fe20000100a00 */
[C---:B------:R-:W-:Y:S03]  /*b2b50*/  HMMA.1688.F32.TF32 R40, R232.reuse, R140, R40 ;  /* 0x0000008ce828723c */ /* 0x040fe60000081028 */
[----:B------:R-:W2:Y:S05]  /*b2b60*/  LDL.LU R244, [R1+0x2050] ;  /* 0x0020500001f47983 */ /* 0x000eaa0000300800 */
[----:B------:R-:W-:Y:S04]  /*b2b70*/  STL.64 [R1+0xcd0], R64 ;  /* 0x000cd04001007387 */ /* 0x000fe80000100a00 */
[----:B------:R-:W-:Y:S04]  /*b2b80*/  STL.64 [R1+0xcd8], R66 ;  /* 0x000cd84201007387 */ /* 0x000fe80000100a00 */
[----:B------:R-:W-:Y:S04]  /*b2b90*/  STL.64 [R1+0xcc0], R60 ;  /* 0x000cc03c01007387 */ /* 0x000fe80000100a00 */
[----:B------:R1:W-:Y:S04]  /*b2ba0*/  STL.64 [R1+0xcc8], R62 ;  /* 0x000cc83e01007387 */ /* 0x0003e80000100a00 */
[----:B------:R-:W2:Y:S04]  /*b2bb0*/  LDL.LU R245, [R1+0x2054] ;  /* 0x0020540001f57983 */ /* 0x000ea80000300800 */
[----:B------:R-:W2:Y:S01]  /*b2bc0*/  LDL.LU R246, [R1+0x2058] ;  /* 0x0020580001f67983 */ /* 0x000ea20000300800 */
[C---:B-1----:R-:W-:Y:S03]  /*b2bd0*/  HMMA.1688.F32.TF32 R60, R232.reuse, R136, R12 ;  /* 0x00000088e83c723c */ /* 0x042fe6000008100c */
[----:B------:R-:W2:Y:S03]  /*b2be0*/  LDL.LU R247, [R1+0x205c] ;  /* 0x00205c0001f77983 */ /* 0x000ea60000300800 */
[C---:B------:R-:W-:Y:S01]  /*b2bf0*/  HMMA.1688.F32.TF32 R12, R232.reuse, R132, R48 ;  /* 0x00000084e80c723c */ /* 0x040fe20000081030 */
[----:B------:R-:W-:Y:S04]  /*b2c00*/  STL.64 [R1+0xcb0], R40 ;  /* 0x000cb02801007387 */ /* 0x000fe80000100a00 */
[----:B------:R1:W-:Y:S02]  /*b2c10*/  STL.64 [R1+0xcb8], R42 ;  /* 0x000cb82a01007387 */ /* 0x0003e40000100a00 */
[C---:B-1----:R-:W-:Y:S10]  /*b2c20*/  HMMA.1688.F32.TF32 R40, R232.reuse, R128, R52 ;  /* 0x00000080e828723c */ /* 0x042ff40000081034 */
        /* <DEDUP_REMOVED lines=11> */
[----:B-1----:R-:W-:Y:S03]  /*b2ce0*/  HMMA.1688.F32.TF32 R24, R232, R112, R36 ;  /* 0x00000070e818723c */ /* 0x002fe60000081024 */
[----:B------:R1:W-:Y:S03]  /*b2cf0*/  STL.64 [R1+0xc68], R14 ;  /* 0x000c680e01007387 */ /* 0x0003e60000100a00 */
[C---:B-1----:R-:W-:Y:S01]  /*b2d00*/  HMMA.1688.F32.TF32 R12, R236.reuse, R228, R248 ;  /* 0x000000e4ec0c723c */ /* 0x042fe200000810f8 */
[----:B------:R-:W-:Y:S04]  /*b2d10*/  STL.64 [R1+0xc50], R28 ;  /* 0x000c501c01007387 */ /* 0x000fe80000100a00 */
[----:B------:R1:W-:Y:S04]  /*b2d20*/  STL.64 [R1+0xc58], R30 ;  /* 0x000c581e01007387 */ /* 0x0003e80000100a00 */
[----:B------:R-:W3:Y:S08]  /*b2d30*/  LDL.LU R248, [R1+0x2040] ;  /* 0x0020400001f87983 */ /* 0x000ef00000300800 */
[----:B------:R-:W-:Y:S04]  /*b2d40*/  STL.64 [R1+0xc40], R24 ;  /* 0x000c401801007387 */ /* 0x000fe80000100a00 */
[----:B------:R4:W-:Y:S04]  /*b2d50*/  STL.64 [R1+0xc48], R26 ;  /* 0x000c481a01007387 */ /* 0x0009e80000100a00 */
[----:B------:R-:W-:Y:S04]  /*b2d60*/  STL.64 [R1+0xc30], R12 ;  /* 0x000c300c01007387 */ /* 0x000fe80000100a00 */
[----:B------:R4:W-:Y:S04]  /*b2d70*/  STL.64 [R1+0xc38], R14 ;  /* 0x000c380e01007387 */ /* 0x0009e80000100a00 */
[----:B------:R-:W3:Y:S04]  /*b2d80*/  LDL.LU R249, [R1+0x2044] ;  /* 0x0020440001f97983 */ /* 0x000ee80000300800 */
[----:B------:R-:W3:Y:S04]  /*b2d90*/  LDL.LU R250, [R1+0x2048] ;  /* 0x0020480001fa7983 */ /* 0x000ee80000300800 */
[----:B------:R-:W3:Y:S01]  /*b2da0*/  LDL.LU R251, [R1+0x204c] ;  /* 0x00204c0001fb7983 */ /* 0x000ee20000300800 */
[C---:B-1----:R-:W-:Y:S06]  /*b2db0*/  HMMA.1688.F32.TF32 R28, R236.reuse, R224, R44 ;  /* 0x000000e0ec1c723c */ /* 0x042fec000008102c */
[C---:B----4-:R-:W-:Y:S06]  /*b2dc0*/  HMMA.1688.F32.TF32 R24, R236.reuse, R220, R56 ;  /* 0x000000dcec18723c */ /* 0x050fec0000081038 */
[C---:B------:R-:W-:Y:S06]  /*b2dd0*/  HMMA.1688.F32.TF32 R12, R236.reuse, R216, R8 ;  /* 0x000000d8ec0c723c */ /* 0x040fec0000081008 */
[C---:B------:R-:W-:Y:S05]  /*b2de0*/  HMMA.1688.F32.TF32 R8, R236.reuse, R212, R4 ;  /* 0x000000d4ec08723c */ /* 0x040fea0000081004 */
        /* <DEDUP_REMOVED lines=21> */
[----:B--2---:R-:W-:Y:S03]  /*b2f40*/  HMMA.1688.F32.TF32 R4, R236, R204, R244 ;  /* 0x000000ccec04723c */ /* 0x004fe600000810f4 */
[----:B------:R-:W1:Y:S04]  /*b2f50*/  LDL.LU R244, [R1+0x2020] ;  /* 0x0020200001f47983 */ /* 0x000e680000300800 */
[----:B------:R-:W1:Y:S04]  /*b2f60*/  LDL.LU R245, [R1+0x2024] ;  /* 0x0020240001f57983 */ /* 0x000e680000300800 */
[----:B------:R-:W1:Y:S04]  /*b2f70*/  LDL.LU R246, [R1+0x2028] ;  /* 0x0020280001f67983 */ /* 0x000e680000300800 */
[----:B------:R-:W1:Y:S09]  /*b2f80*/  LDL.LU R247, [R1+0x202c] ;  /* 0x00202c0001f77983 */ /* 0x000e720000300800 */
[----:B------:R-:W-:Y:S01]  /*b2f90*/  MOV R216, R7 ;  /* 0x0000000700d87202 */ /* 0x000fe20000000f00 */
[----:B------:R-:W-:-:S02]  /*b2fa0*/  IMAD.MOV.U32 R217, RZ, RZ, R6 ;  /* 0x000000ffffd97224 */ /* 0x000fc400078e0006 */
[----:B------:R-:W-:Y:S02]  /*b2fb0*/  IMAD.MOV.U32 R220, RZ, RZ, R5 ;  /* 0x000000ffffdc7224 */ /* 0x000fe400078e0005 */
[----:B------:R-:W-:Y:S01]  /*b2fc0*/  IMAD.MOV.U32 R221, RZ, RZ, R4 ;  /* 0x000000ffffdd7224 */ /* 0x000fe200078e0004 */
[----:B------:R-:W-:Y:S04]  /*b2fd0*/  STL [R1+0x5718], R216 ;  /* 0x005718d801007387 */ /* 0x000fe80000100800 */
[----:B------:R2:W-:Y:S04]  /*b2fe0*/  STL [R1+0x5714], R217 ;  /* 0x005714d901007387 */ /* 0x0005e80000100800 */
        /* <DEDUP_REMOVED lines=10> */
[----:B------:R-:W-:-:S05]  /*b3090*/  IMAD.MOV.U32 R200, RZ, RZ, R7 ;  /* 0x000000ffffc87224 */ /* 0x000fca00078e0007 */
[----:B------:R-:W-:Y:S04]  /*b30a0*/  STL [R1+0x5728], R200 ;  /* 0x005728c801007387 */ /* 0x000fe80000100800 */
[----:B------:R2:W-:Y:S04]  /*b30b0*/  STL [R1+0x5724], R201 ;  /* 0x005724c901007387 */ /* 0x0005e80000100800 */
[----:B------:R-:W-:Y:S01]  /*b30c0*/  STL [R1+0x5720], R204 ;  /* 0x005720cc01007387 */ /* 0x000fe20000100800 */
[----:B----4-:R-:W-:Y:S03]  /*b30d0*/  HMMA.1688.F32.TF32 R4, R236, R196, R240 ;  /* 0x000000c4ec04723c */ /* 0x010fe600000810f0 */
[----:B------:R4:W-:-:S15]  /*b30e0*/  STL [R1+0x571c], R205 ;  /* 0x00571ccd01007387 */ /* 0x0009de0000100800 */
[----:B------:R-:W-:-:S06]  /*b30f0*/  NOP ;  /* 0x0000000000007918 */ /* 0x000fcc0000000000 */
        /* <DEDUP_REMOVED lines=16> */
[----:B-1----:R-:W-:Y:S03]  /*b3200*/  HMMA.1688.F32.TF32 R8, R236, R192, R244 ;  /* 0x000000c0ec08723c */ /* 0x002fe600000810f4 */
[----:B------:R-:W4:Y:S04]  /*b3210*/  LDL.LU R244, [R1+0x1fe0] ;  /* 0x001fe00001f47983 */ /* 0x000f280000300800 */
[----:B------:R-:W4:Y:S04]  /*b3220*/  LDL.LU R245, [R1+0x1fe4] ;  /* 0x001fe40001f57983 */ /* 0x000f280000300800 */
[----:B------:R-:W4:Y:S04]  /*b3230*/  LDL.LU R246, [R1+0x1fe8] ;  /* 0x001fe80001f67983 */ /* 0x000f280000300800 */
[----:B------:R-:W4:Y:S09]  /*b3240*/  LDL.LU R247, [R1+0x1fec] ;  /* 0x001fec0001f77983 */ /* 0x000f320000300800 */
        /* <DEDUP_REMOVED lines=21> */
[----:B--2---:R-:W-:-:S15]  /*b33a0*/  HMMA.1688.F32.TF32 R4, R236, R184, R4 ;  /* 0x000000b8ec04723c */ /* 0x004fde0000081004 */
[----:B------:R-:W-:-:S09]  /*b33b0*/  NOP ;  /* 0x0000000000007918 */ /* 0x000fd20000000000 */
[----:B------:R-:W-:Y:S02]  /*b33c0*/  IMAD.MOV.U32 R189, RZ, RZ, R4 ;  /* 0x000000ffffbd7224 */ /* 0x000fe400078e0004 */
[----:B------:R-:W-:Y:S02]  /*b33d0*/  IMAD.MOV.U32 R188, RZ, RZ, R5 ;  /* 0x000000ffffbc7224 */ /* 0x000fe400078e0005 */
[----:B------:R-:W-:Y:S02]  /*b33e0*/  IMAD.MOV.U32 R185, RZ, RZ, R6 ;  /* 0x000000ffffb97224 */ /* 0x000fe400078e0006 */
[----:B------:R-:W-:Y:S02]  /*b33f0*/  IMAD.MOV.U32 R184, RZ, RZ, R7 ;  /* 0x000000ffffb87224 */ /* 0x000fe400078e0007 */
[----:B----4-:R-:W-:Y:S03]  /*b3400*/  HMMA.1688.F32.TF32 R4, R236, R180, R240 ;  /* 0x000000b4ec04723c */ /* 0x010fe600000810f0 */
[----:B------:R-:W-:Y:S04]  /*b3410*/  STL [R1+0x5768], R184 ;  /* 0x005768b801007387 */ /* 0x000fe80000100800 */
[----:B------:R-:W-:Y:S04]  /*b3420*/  STL [R1+0x5764], R185 ;  /* 0x005764b901007387 */ /* 0x000fe80000100800 */
[----:B------:R-:W-:Y:S04]  /*b3430*/  STL [R1+0x5760], R188 ;  /* 0x005760bc01007387 */ /* 0x000fe80000100800 */
[----:B------:R2:W-:Y:S09]  /*b3440*/  STL [R1+0x575c], R189 ;  /* 0x00575cbd01007387 */ /* 0x0005f20000100800 */
        /* <DEDUP_REMOVED lines=16> */
[----:B------:R-:W-:-:S05]  /*b3550*/  IMAD.MOV.U32 R208, RZ, RZ, R7 ;  /* 0x000000ffffd07224 */ /* 0x000fca00078e0007 */
[----:B------:R-:W-:Y:S04]  /*b3560*/  STL [R1+0x5788], R208 ;  /* 0x005788d001007387 */ /* 0x000fe80000100800 */
[----:B------:R4:W-:Y:S04]  /*b3570*/  STL [R1+0x5784], R221 ;  /* 0x005784dd01007387 */ /* 0x0009e80000100800 */
[----:B------:R4:W-:Y:S04]  /*b3580*/  STL [R1+0x5780], R220 ;  /* 0x005780dc01007387 */ /* 0x0009e80000100800 */
        /* <DEDUP_REMOVED lines=8> */
[----:B------:R-:W-:Y:S01]  /*b3610*/  IMAD.MOV.U32 R204, RZ, RZ, R5 ;  /* 0x000000ffffcc7224 */ /* 0x000fe200078e0005 */
[----:B------:R-:W4:Y:S01]  /*b3620*/  LDL.LU R4, [R1+0x2180] ;  /* 0x0021800001047983 */ /* 0x000f220000300800 */
[----:B------:R-:W-:-:S03]  /*b3630*/  IMAD.MOV.U32 R216, RZ, RZ, R7 ;  /* 0x000000ffffd87224 */ /* 0x000fc600078e0007 */
        /* <DEDUP_REMOVED lines=11> */
[----:B------:R-:W-:Y:S04]  /*b36f0*/  STL [R1+0x5798], R216 ;  /* 0x005798d801007387 */ /* 0x000fe80000100800 */
[----:B------:R3:W-:Y:S04]  /*b3700*/  STL [R1+0x5794], R205 ;  /* 0x005794cd01007387 */ /* 0x0007e80000100800 */
[----:B------:R3:W-:Y:S04]  /*b3710*/  STL [R1+0x5790], R204 ;  /* 0x005790cc01007387 */ /* 0x0007e80000100800 */
[----:B------:R3:W-:Y:S04]  /*b3720*/  STL [R1+0x578c], R201 ;  /* 0x00578cc901007387 */ /* 0x0007e80000100800 */
[----:B------:R-:W3:Y:S04]  /*b3730*/  LDL.LU R240, [R1+0x2160] ;  /* 0x0021600001f07983 */ /* 0x000ee80000300800 */
[----:B------:R-:W3:Y:S04]  /*b3740*/  LDL.LU R241, [R1+0x2164] ;  /* 0x0021640001f17983 */ /* 0x000ee80000300800 */
[----:B------:R-:W3:Y:S04]  /*b3750*/  LDL.LU R242, [R1+0x2168] ;  /* 0x0021680001f27983 */ /* 0x000ee80000300800 */
[----:B------:R-:W3:Y:S01]  /*b3760*/  LDL.LU R243, [R1+0x216c] ;  /* 0x00216c0001f37983 */ /* 0x000ee20000300800 */
[----:B--2---:R-:W-:Y:S03]  /*b3770*/  HMMA.1688.F32.TF32 R12, R236, R20, R244 ;  /* 0x00000014ec0c723c */ /* 0x004fe600000810f4 */
[----:B------:R-:W2:Y:S04]  /*b3780*/  LDL.LU R244, [R1+0x2150] ;  /* 0x0021500001f47983 */ /* 0x000ea80000300800 */
[----:B------:R-:W2:Y:S04]  /*b3790*/  LDL.LU R245, [R1+0x2154] ;  /* 0x0021540001f57983 */ /* 0x000ea80000300800 */
[----:B------:R-:W2:Y:S04]  /*b37a0*/  LDL.LU R246, [R1+0x2158] ;  /* 0x0021580001f67983 */ /* 0x000ea80000300800 */
[----:B------:R-:W2:Y:S09]  /*b37b0*/  LDL.LU R247, [R1+0x215c] ;  /* 0x00215c0001f77983 */ /* 0x000eb20000300800 */
[----:B------:R-:W-:-:S02]  /*b37c0*/  IMAD.MOV.U32 R173, RZ, RZ, R14 ;  /* 0x000000ffffad7224 */ /* 0x000fc400078e000e */
[----:B------:R-:W-:Y:S02]  /*b37d0*/  IMAD.MOV.U32 R176, RZ, RZ, R13 ;  /* 0x000000ffffb07224 */ /* 0x000fe400078e000d */
[----:B------:R-:W-:Y:S01]  /*b37e0*/  IMAD.MOV.U32 R177, RZ, RZ, R12 ;  /* 0x000000ffffb17224 */ /* 0x000fe200078e000c */
[----:B------:R-:W-:Y:S04]  /*b37f0*/  STL [R1+0x57a4], R173 ;  /* 0x0057a4ad01007387 */ /* 0x000fe80000100800 */
[----:B------:R-:W-:Y:S04]  /*b3800*/  STL [R1+0x57a0], R176 ;  /* 0x0057a0b001007387 */ /* 0x000fe80000100800 */
[----:B------:R2:W-:Y:S01]  /*b3810*/  STL [R1+0x579c], R177 ;  /* 0x00579cb101007387 */ /* 0x0005e20000100800 */
[----:B----4-:R-:W-:-:S15]  /*b3820*/  HMMA.1688.F32.TF32 R4, R236, R164, R4 ;  /* 0x000000a4ec04723c */ /* 0x010fde0000081004 */
[----:B------:R-:W-:-:S09]  /*b3830*/  NOP ;  /* 0x0000000000007918 */ /* 0x000fd20000000000 */
[----:B-1----:R-:W-:Y:S02]  /*b3840*/  IMAD.MOV.U32 R213, RZ, RZ, R4 ;  /* 0x000000ffffd57224 */ /* 0x002fe400078e0004 */
[----:B------:R-:W-:Y:S02]  /*b3850*/  IMAD.MOV.U32 R192, RZ, RZ, R5 ;  /* 0x000000ffffc07224 */ /* 0x000fe400078e0005 */
[----:B------:R-:W-:Y:S02]  /*b3860*/  IMAD.MOV.U32 R193, RZ, RZ, R6 ;  /* 0x000000ffffc17224 */ /* 0x000fe400078e0006 */
[----:B------:R-:W-:Y:S02]  /*b3870*/  IMAD.MOV.U32 R228, RZ, RZ, R7 ;  /* 0x000000ffffe47224 */ /* 0x000fe400078e0007 */
[C---:B---3--:R-:W-:Y:S01]  /*b3880*/  HMMA.1688.F32.TF32 R4, R236.reuse, R160, R248 ;  /* 0x000000a0ec04723c */ /* 0x048fe200000810f8 */
[----:B------:R-:W3:Y:S04]  /*b3890*/  LDL.LU R248, [R1+0x2140] ;  /* 0x0021400001f87983 */ /* 0x000ee80000300800 */
[----:B------:R-:W3:Y:S04]  /*b38a0*/  LDL.LU R249, [R1+0x2144] ;  /* 0x0021440001f97983 */ /* 0x000ee80000300800 */
[----:B------:R-:W3:Y:S04]  /*b38b0*/  LDL.LU R250, [R1+0x2148] ;  /* 0x0021480001fa7983 */ /* 0x000ee80000300800 */
[----:B------:R-:W3:Y:S01]  /*b38c0*/  LDL.LU R251, [R1+0x214c] ;  /* 0x00214c0001fb7983 */ /* 0x000ee20000300800 */
[----:B------:R-:W-:Y:S01]  /*b38d0*/  HMMA.1688.F32.TF32 R8, R236, R168, R8 ;  /* 0x000000a8ec08723c */ /* 0x000fe20000081008 */
[----:B------:R-:W-:-:S02]  /*b38e0*/  IMAD.MOV.U32 R172, RZ, RZ, R15 ;  /* 0x000000ffffac7224 */ /* 0x000fc400078e000f */
[----:B------:R-:W4:Y:S04]  /*b38f0*/  LDL.LU R44, [R1+0x2130] ;  /* 0x00213000012c7983 */ /* 0x000f280000300800 */
[----:B------:R-:W4:Y:S03]  /*b3900*/  LDL.LU R45, [R1+0x2134] ;  /* 0x00213400012d7983 */ /* 0x000f260000300800 */
[----:B------:R-:W-:Y:S01]  /*b3910*/  IMAD.MOV.U32 R165, RZ, RZ, R4 ;  /* 0x000000ffffa57224 */ /* 0x000fe200078e0004 */
[----:B------:R-:W4:Y:S01]  /*b3920*/  LDL.LU R46, [R1+0x2138] ;  /* 0x00213800012e7983 */ /* 0x000f220000300800 */
[----:B------:R-:W-:Y:S02]  /*b3930*/  IMAD.MOV.U32 R164, RZ, RZ, R5 ;  /* 0x000000ffffa47224 */ /* 0x000fe400078e0005 */
[----:B------:R-:W-:-:S02]  /*b3940*/  IMAD.MOV.U32 R161, RZ, RZ, R6 ;  /* 0x000000ffffa17224 */ /* 0x000fc400078e0006 */
[----:B------:R-:W-:Y:S01]  /*b3950*/  IMAD.MOV.U32 R160, RZ, RZ, R7 ;  /* 0x000000ffffa07224 */ /* 0x000fe200078e0007 */
[C---:B------:R-:W-:Y:S01]  /*b3960*/  HMMA.1688.F32.TF32 R12, R236.reuse, R16, R56 ;  /* 0x00000010ec0c723c */ /* 0x040fe20000081038 */
[----:B------:R-:W4:Y:S04]  /*b3970*/  LDL.LU R47, [R1+0x213c] ;  /* 0x00213c00012f7983 */ /* 0x000f280000300800 */
[----:B------:R-:W4:Y:S01]  /*b3980*/  LDL.LU R56, [R1+0x2120] ;  /* 0x0021200001387983 */ /* 0x000f220000300800 */
[----:B------:R-:W-:Y:S01]  /*b3990*/  HMMA.1688.F32.TF32 R4, R236, R156, R240 ;  /* 0x0000009cec04723c */ /* 0x000fe200000810f0 */
[----:B------:R-:W-:Y:S02]  /*b39a0*/  IMAD.MOV.U32 R229, RZ, RZ, R8 ;  /* 0x000000ffffe57224 */ /* 0x000fe400078e0008 */
        /* <DEDUP_REMOVED lines=9> */
[----:B------:R-:W-:Y:S02]  /*b3a40*/  IMAD.MOV.U32 R3, RZ, RZ, R4 ;  /* 0x000000ffff037224 */ /* 0x000fe400078e0004 */
[----:B------:R-:W-:Y:S01]  /*b3a50*/  IMAD.MOV.U32 R2, RZ, RZ, R5 ;  /* 0x000000ffff027224 */ /* 0x000fe200078e0005 */
[----:B------:R-:W4:Y:S01]  /*b3a60*/  LDL.LU R11, [R1+0x211c] ;  /* 0x00211c00010b7983 */ /* 0x000f220000300800 */
[----:B------:R-:W-:-:S02]  /*b3a70*/  IMAD.MOV.U32 R157, RZ, RZ, R6 ;  /* 0x000000ffff9d7224 */ /* 0x000fc400078e0006 */
        /* <DEDUP_REMOVED lines=28> */
[----:B------:R-:W-:Y:S01]  /*b3c40*/  IMAD.MOV.U32 R209, RZ, RZ, R12 ;  /* 0x000000ffffd17224 */ /* 0x000fe200078e000c */
[----:B------:R-:W-:Y:S01]  /*b3c50*/  MOV R184, R13 ;  /* 0x0000000d00b87202 */ /* 0x000fe20000000f00 */
[----:B------:R-:W-:-:S02]  /*b3c60*/  IMAD.MOV.U32 R185, RZ, RZ, R14 ;  /* 0x000000ffffb97224 */ /* 0x000fc400078e000e */
[----:B------:R-:W-:Y:S02]  /*b3c70*/  IMAD.MOV.U32 R188, RZ, RZ, R15 ;  /* 0x000000ffffbc7224 */ /* 0x000fe400078e000f */
[C---:B----4-:R-:W-:Y:S06]  /*b3c80*/  HMMA.1688.F32.TF32 R12, R236.reuse, R144, R44 ;  /* 0x00000090ec0c723c */ /* 0x050fec000008102c */
[----:B------:R-:W-:-:S15]  /*b3c90*/  HMMA.1688.F32.TF32 R8, R236, R136, R8 ;  /* 0x00000088ec08723c */ /* 0x000fde0000081008 */
[----:B------:R-:W-:-:S03]  /*b3ca0*/  NOP ;  /* 0x0000000000007918 */ /* 0x000fc60000000000 */
        /* <DEDUP_REMOVED lines=19> */
[----:B------:R-:W-:Y:S02]  /*b3de0*/  IMAD.MOV.U32 R148, RZ, RZ, R13 ;  /* 0x000000ffff947224 */ /* 0x000fe400078e000d */
[----:B------:R-:W-:-:S02]  /*b3df0*/  IMAD.MOV.U32 R145, RZ, RZ, R14 ;  /* 0x000000ffff917224 */ /* 0x000fc400078e000e */
[----:B------:R-:W-:Y:S02]  /*b3e00*/  IMAD.MOV.U32 R144, RZ, RZ, R15 ;  /* 0x000000ffff907224 */ /* 0x000fe400078e000f */
[----:B------:R-:W-:Y:S01]  /*b3e10*/  HMMA.1688.F32.TF32 R12, R236, R140, R56 ;  /* 0x0000008cec0c723c */ /* 0x000fe20000081038 */
[----:B------:R-:W-:Y:S02]  /*b3e20*/  IMAD.MOV.U32 R137, RZ, RZ, R10 ;  /* 0x000000ffff897224 */ /* 0x000fe400078e000a */
[----:B------:R-:W-:-:S04]  /*b3e30*/  IMAD.MOV.U32 R136, RZ, RZ, R11 ;  /* 0x000000ffff887224 */ /* 0x000fc800078e000b */
[----:B------:R-:W-:Y:S02]  /*b3e40*/  IMAD.MOV.U32 R141, RZ, RZ, R8 ;  /* 0x000000ffff8d7224 */ /* 0x000fe400078e0008 */
[----:B------:R-:W-:Y:S01]  /*b3e50*/  IMAD.MOV.U32 R140, RZ, RZ, R9 ;  /* 0x000000ffff8c7224 */ /* 0x000fe200078e0009 */
[----:B---3--:R-:W-:Y:S01]  /*b3e60*/  HMMA.1688.F32.TF32 R4, R236, R120, R248 ;  /* 0x00000078ec04723c */ /* 0x008fe200000810f8 */
[----:B------:R-:W2:Y:S04]  /*b3e70*/  LDL.LU R248, [R1+0x19d0] ;  /* 0x0019d00001f87983 */ /* 0x000ea80000300800 */
[----:B------:R-:W2:Y:S04]  /*b3e80*/  LDL.LU R249, [R1+0x19d4] ;  /* 0x0019d40001f97983 */ /* 0x000ea80000300800 */
[----:B------:R-:W2:Y:S04]  /*b3e90*/  LDL.LU R250, [R1+0x19d8] ;  /* 0x0019d80001fa7983 */ /* 0x000ea80000300800 */
[----:B------:R-:W2:Y:S04]  /*b3ea0*/  LDL.LU R251, [R1+0x19dc] ;  /* 0x0019dc0001fb7983 */ /* 0x000ea80000300800 */
[----:B------:R-:W3:Y:S04]  /*b3eb0*/  LDL.LU R240, [R1+0x19f0] ;  /* 0x0019f00001f07983 */ /* 0x000ee80000300800 */
[----:B------:R-:W3:Y:S03]  /*b3ec0*/  LDL.LU R241, [R1+0x19f4] ;  /* 0x0019f40001f17983 */ /* 0x000ee60000300800 */
[----:B------:R-:W-:Y:S01]  /*b3ed0*/  IMAD.MOV.U32 R177, RZ, RZ, R4 ;  /* 0x000000ffffb17224 */ /* 0x000fe200078e0004 */
[----:B------:R-:W3:Y:S01]  /*b3ee0*/  LDL.LU R242, [R1+0x19f8] ;  /* 0x0019f80001f27983 */ /* 0x000ee20000300800 */
[----:B------:R-:W-:-:S03]  /*b3ef0*/  IMAD.MOV.U32 R216, RZ, RZ, R5 ;  /* 0x000000ffffd87224 */ /* 0x000fc600078e0005 */
[----:B------:R-:W3:Y:S01]  /*b3f00*/  LDL.LU R243, [R1+0x19fc] ;  /* 0x0019fc0001f37983 */ /* 0x000ee20000300800 */
[----:B------:R-:W-:-:S03]  /*b3f10*/  IMAD.MOV.U32 R121, RZ, RZ, R6 ;  /* 0x000000ffff797224 */ /* 0x000fc600078e0006 */
[----:B------:R-:W4:Y:S01]  /*b3f20*/  LDL.LU R4, [R1+0x1a00] ;  /* 0x001a000001047983 */ /* 0x000f220000300800 */
[----:B------:R-:W-:-:S03]  /*b3f30*/  IMAD.MOV.U32 R120, RZ, RZ, R7 ;  /* 0x000000ffff787224 */ /* 0x000fc600078e0007 */
        /* <DEDUP_REMOVED lines=81> */
[----:B---3--:R-:W-:-:S15]  /*b4450*/  HMMA.1688.F32.TF32 R64, R236, R116, R80 ;  /* 0x00000074ec40723c */ /* 0x008fde0000081050 */
[----:B------:R-:W-:-:S09]  /*b4460*/  NOP ;  /* 0x0000000000007918 */ /* 0x000fd20000000000 */
[----:B------:R-:W-:Y:S01]  /*b4470*/  MOV R173, R64 ;  /* 0x0000004000ad7202 */ /* 0x000fe20000000f00 */
[----:B------:R-:W-:Y:S02]  /*b4480*/  IMAD.MOV.U32 R176, RZ, RZ, R65 ;  /* 0x000000ffffb07224 */ /* 0x000fe400078e0041 */
[----:B------:R-:W-:Y:S02]  /*b4490*/  IMAD.MOV.U32 R117, RZ, RZ, R66 ;  /* 0x000000ffff757224 */ /* 0x000fe400078e0042 */
[----:B------:R-:W-:Y:S02]  /*b44a0*/  IMAD.MOV.U32 R116, RZ, RZ, R67 ;  /* 0x000000ffff747224 */ /* 0x000fe400078e0043 */
[----:B--2---:R-:W-:Y:S01]  /*b44b0*/  HMMA.1688.F32.TF32 R64, R236, R112, R76 ;  /* 0x00000070ec40723c */ /* 0x004fe2000008104c */
[----:B------:R-:W-:Y:S04]  /*b44c0*/  LDS R236, [R62+UR10+0xe080] ;  /* 0x00e0800a3eec7984 */ /* 0x000fe80008000800 */
[----:B------:R-:W-:Y:S01]  /*b44d0*/  LDS R238, [R62+UR10+0xf080] ;  /* 0x00f0800a3eee7984 */ /* 0x000fe20008000800 */
[C---:B-1----:R-:W-:Y:S03]  /*b44e0*/  HMMA.1688.F32.TF32 R48, R232.reuse, R210, R48 ;  /* 0x000000d2e830723c */ /* 0x042fe60000081030 */
[----:B------:R-:W-:Y:S03]  /*b44f0*/  LDS R237, [R63+UR10+0xe080] ;  /* 0x00e0800a3fed7984 */ /* 0x000fe60008000800 */
[----:B------:R-:W-:Y:S01]  /*b4500*/  HMMA.1688.F32.TF32 R8, R232, R178, R8 ;  /* 0x000000b2e808723c */ /* 0x000fe20000081008 */
[----:B------:R-:W1:Y:S11]  /*b4510*/  LDS R239, [R63+UR10+0xf080] ;  /* 0x00f0800a3fef7984 */ /* 0x000e760008000800 */
[----:B------:R-:W-:-:S02]  /*b4520*/  IMAD.MOV.U32 R21, RZ, RZ, R64 ;  /* 0x000000ffff157224 */ /* 0x000fc400078e0040 */
[----:B------:R-:W-:Y:S02]  /*b4530*/  IMAD.MOV.U32 R20, RZ, RZ, R65 ;  /* 0x000000ffff147224 */ /* 0x000fe400078e0041 */
[----:B------:R-:W-:Y:S02]  /*b4540*/  IMAD.MOV.U32 R17, RZ, RZ, R66 ;  /* 0x000000ffff117224 */ /* 0x000fe400078e0042 */
[----:B------:R-:W-:Y:S02]  /*b4550*/  IMAD.MOV.U32 R16, RZ, RZ, R67 ;  /* 0x000000ffff107224 */ /* 0x000fe400078e0043 */
[C---:B----4-:R-:W-:Y:S06]  /*b4560*/  HMMA.1688.F32.TF32 R64, R232.reuse, R230, R72 ;  /* 0x000000e6e840723c */ /* 0x050fec0000081048 */
[C---:B------:R-:W-:Y:S06]  /*b4570*/  HMMA.1688.F32.TF32 R72, R232.reuse, R226, R68 ;  /* 0x000000e2e848723c */ /* 0x040fec0000081044 */
[C---:B------:R-:W-:Y:S11]  /*b4580*/  HMMA.1688.F32.TF32 R68, R232.reuse, R222, R108 ;  /* 0x000000dee844723c */ /* 0x040ff6000008106c */
[----:B------:R-:W-:Y:S04]  /*b4590*/  STL.64 [R1+0x1170], R64 ;  /* 0x0011704001007387 */ /* 0x000fe80000100a00 */
[----:B------:R2:W-:Y:S02]  /*b45a0*/  STL.64 [R1+0x1178], R66 ;  /* 0x0011784201007387 */ /* 0x0005e40000100a00 */
[C---:B--2---:R-:W-:Y:S06]  /*b45b0*/  HMMA.1688.F32.TF32 R64, R232.reuse, R218, R40 ;  /* 0x000000dae840723c */ /* 0x044fec0000081028 */
        /* <DEDUP_REMOVED lines=13> */
[----:B------:R-:W-:Y:S04]  /*b4690*/  STL.64 [R1+0x1110], R12 ;  /* 0x0011100c01007387 */ /* 0x000fe80000100a00 */
[----:B------:R2:W-:Y:S01]  /*b46a0*/  STL.64 [R1+0x1118], R14 ;  /* 0x0011180e01007387 */ /* 0x0005e20000100a00 */
[C---:B------:R-:W-:Y:S06]  /*b46b0*/  HMMA.1688.F32.TF32 R24, R232.reuse, R198, R28 ;  /* 0x000000c6e818723c */ /* 0x040fec000008101c */
[C---:B--2---:R-:W-:Y:S09]  /*b46c0*/  HMMA.1688.F32.TF32 R12, R232.reuse, R194, R32 ;  /* 0x000000c2e80c723c */ /* 0x044ff20000081020 */
[----:B------:R-:W-:Y:S01]  /*b46d0*/  STL.64 [R1+0x1100], R40 ;  /* 0x0011002801007387 */ /* 0x000fe20000100a00 */
[C---:B------:R-:W-:Y:S03]  /*b46e0*/  HMMA.1688.F32.TF32 R28, R232.reuse, R190, R36 ;  /* 0x000000bee81c723c */ /* 0x040fe60000081024 */
[----:B------:R-:W-:Y:S04]  /*b46f0*/  STL.64 [R1+0x1108], R42 ;  /* 0x0011082a01007387 */ /* 0x000fe80000100a00 */
        /* <DEDUP_REMOVED lines=8> */
[----:B------:R-:W-:Y:S06]  /*b4780*/  STL.64 [R1+0x1458], R30 ;  /* 0x0014581e01007387 */ /* 0x000fec0000100a00 */
        /* <DEDUP_REMOVED lines=133> */
[C---:B--2---:R-:W-:Y:S06]  /*b4fe0*/  HMMA.1688.F32.TF32 R64, R232.reuse, R130, R12 ;  /* 0x00000082e840723c */ /* 0x044fec000008100c */
[C---:B------:R-:W-:Y:S01]  /*b4ff0*/  HMMA.1688.F32.TF32 R12, R232.reuse, R126, R48 ;  /* 0x0000007ee80c723c */ /* 0x040fe20000081030 */
        /* <DEDUP_REMOVED lines=8> */
[----:B------:R2:W-:Y:S02]  /*b5080*/  STL.64 [R1+0x1468], R14 ;  /* 0x0014680e01007387 */ /* 0x0005e40000100a00 */
[----:B--2---:R-:W-:Y:S02]  /*b5090*/  HMMA.1688.F32.TF32 R12, R232, R114, R28 ;  /* 0x00000072e80c723c */ /* 0x004fe4000008101c */
[----:B------:R-:W-:Y:S04]  /*b50a0*/  LDS R232, [R62+UR10+0xe100] ;  /* 0x00e1000a3ee87984 */ /* 0x000fe80008000800 */
[----:B------:R-:W-:Y:S01]  /*b50b0*/  LDS R234, [R62+UR10+0xf100] ;  /* 0x00f1000a3eea7984 */ /* 0x000fe20008000800 */
[C---:B-1----:R-:W-:Y:S07]  /*b50c0*/  HMMA.1688.F32.TF32 R28, R236.reuse, R230, R32 ;  /* 0x000000e6ec1c723c */ /* 0x042fee0000081020 */
        /* <DEDUP_REMOVED lines=8> */
[----:B------:R-:W1:Y:S01]  /*b5150*/  LDS R235, [R63+UR10+0xf100] ;  /* 0x00f1000a3feb7984 */ /* 0x000e620008000800 */
[C---:B--2---:R-:W-:Y:S03]  /*b5160*/  HMMA.1688.F32.TF32 R12, R236.reuse, R222, R44 ;  /* 0x000000deec0c723c */ /* 0x044fe6000008102c */
        /* <DEDUP_REMOVED lines=8> */
[C---:B------:R-:W-:Y:S06]  /*b51f0*/  HMMA.1688.F32.TF32 R8, R236.reuse, R214, R8 ;  /* 0x000000d6ec08723c */ /* 0x040fec0000081008 */
[C---:B--2---:R-:W-:Y:S06]  /*b5200*/  HMMA.1688.F32.TF32 R12, R236.reuse, R218, R56 ;  /* 0x000000daec0c723c */ /* 0x044fec0000081038 */
[----:B------:R-:W-:Y:S01]  /*b5210*/  HMMA.1688.F32.TF32 R4, R236, R210, R4 ;  /* 0x000000d2ec04723c */ /* 0x000fe20000081004 */
[----:B------:R-:W-:Y:S04]  /*b5220*/  STL.64 [R1+0x5ad8], R218 ;  /* 0x005ad8da01007387 */ /* 0x000fe80000100a00 */
[----:B------:R-:W-:-:S12]  /*b5230*/  STL.64 [R1+0x5ad0], R216 ;  /* 0x005ad0d801007387 */ /* 0x000fd80000100a00 */
[----:B------:R-:W-:Y:S04]  /*b5240*/  STL.64 [R1+0x1580], R12 ;  /* 0x0015800c01007387 */ /* 0x000fe80000100a00 */
[----:B------:R2:W-:Y:S04]  /*b5250*/  STL.64 [R1+0x1588], R14 ;  /* 0x0015880e01007387 */ /* 0x0005e80000100a00 */
[----:B------:R-:W-:Y:S04]  /*b5260*/  STL.64 [R1+0x5ac8], R214 ;  /* 0x005ac8d601007387 */ /* 0x000fe80000100a00 */
[----:B------:R-:W-:Y:S04]  /*b5270*/  STL.64 [R1+0x5ac0], R212 ;  /* 0x005ac0d401007387 */ /* 0x000fe80000100a00 */
[----:B------:R-:W-:Y:S01]  /*b5280*/  STL.64 [R1+0x1560], R8 ;  /* 0x0015600801007387 */ /* 0x000fe20000100a00 */
[C---:B--2---:R-:W-:Y:S03]  /*b5290*/  HMMA.1688.F32.TF32 R12, R236.reuse, R206, R240 ;  /* 0x000000ceec0c723c */ /* 0x044fe600000810f0 */
[----:B------:R2:W-:Y:S04]  /*b52a0*/  STL.64 [R1+0x1568], R10 ;  /* 0x0015680a01007387 */ /* 0x0005e80000100a00 */
[----:B------:R-:W-:Y:S04]  /*b52b0*/  STL.64 [R1+0x5ab8], R210 ;  /* 0x005ab8d201007387 */ /* 0x000fe80000100a00 */
[----:B------:R-:W-:Y:S04]  /*b52c0*/  STL.64 [R1+0x5ab0], R208 ;  /* 0x005ab0d001007387 */ /* 0x000fe80000100a00 */
[----:B------:R-:W-:Y:S01]  /*b52d0*/  STL.64 [R1+0x1540], R4 ;  /* 0x0015400401007387 */ /* 0x000fe20000100a00 */
[C---:B--2---:R-:W-:Y:S03]  /*b52e0*/  HMMA.1688.F32.TF32 R8, R236.reuse, R202, R244 ;  /* 0x000000caec08723c */ /* 0x044fe600000810f4 */
[----:B------:R2:W-:Y:S03]  /*b52f0*/  STL.64 [R1+0x1548], R6 ;  /* 0x0015480601007387 */ /* 0x0005e60000100a00 */
        /* <DEDUP_REMOVED lines=100> */
[----:B------:R-:W1:-:S15]  /*b5940*/  LDL.LU R248, [R1+0xa40] ;  /* 0x000a400001f87983 */ /* 0x000e5e0000300800 */
[----:B------:R-:W-:-:S05]  /*b5950*/  NOP ;  /* 0x0000000000007918 */ /* 0x000fca0000000000 */
[----:B------:R-:W-:Y:S04]  /*b5960*/  STL.64 [R1+0x14c0], R64 ;  /* 0x0014c04001007387 */ /* 0x000fe80000100a00 */
[----:B------:R3:W-:Y:S04]  /*b5970*/  STL.64 [R1+0x14c8], R66 ;  /* 0x0014c84201007387 */ /* 0x0007e80000100a00 */
[----:B------:R-:W1:Y:S04]  /*b5980*/  LDL.LU R249, [R1+0xa44] ;  /* 0x000a440001f97983 */ /* 0x000e680000300800 */
[----:B------:R-:W1:Y:S04]  /*b5990*/  LDL.LU R250, [R1+0xa48] ;  /* 0x000a480001fa7983 */ /* 0x000e680000300800 */
[----:B------:R-:W1:Y:S01]  /*b59a0*/  LDL.LU R251, [R1+0xa4c] ;  /* 0x000a4c0001fb7983 */ /* 0x000e620000300800 */
[C---:B---3--:R-:W-:Y:S06]  /*b59b0*/  HMMA.1688.F32.TF32 R64, R236.reuse, R190, R92 ;  /* 0x000000beec40723c */ /* 0x048fec000008105c */
[C---:B--2---:R-:W-:Y:S06]  /*b59c0*/  HMMA.1688.F32.TF32 R84, R236.reuse, R182, R84 ;  /* 0x000000b6ec54723c */ /* 0x044fec0000081054 */
[C---:B------:R-:W-:Y:S11]  /*b59d0*/  HMMA.1688.F32.TF32 R88, R236.reuse, R186, R88 ;  /* 0x000000baec58723c */ /* 0x040ff60000081058 */
[----:B------:R-:W-:Y:S04]  /*b59e0*/  STL.64 [R1+0x1670], R64 ;  /* 0x0016704001007387 */ /* 0x000fe80000100a00 */
[----:B------:R2:W-:Y:S02]  /*b59f0*/  STL.64 [R1+0x1678], R66 ;  /* 0x0016784201007387 */ /* 0x0005e40000100a00 */
[C---:B--2---:R-:W-:Y:S06]  /*b5a00*/  HMMA.1688.F32.TF32 R64, R236.reuse, R178, R80 ;  /* 0x000000b2ec40723c */ /* 0x044fec0000081050 */
[----:B------:R-:W-:Y:S04]  /*b5a10*/  STL.64 [R1+0x1660], R88 ;  /* 0x0016605801007387 */ /* 0x000fe80000100a00 */
[----:B------:R-:W-:Y:S01]  /*b5a20*/  STL.64 [R1+0x1668], R90 ;  /* 0x0016685a01007387 */ /* 0x000fe20000100a00 */
[C---:B------:R-:W-:Y:S03]  /*b5a30*/  HMMA.1688.F32.TF32 R76, R236.reuse, R174, R76 ;  /* 0x000000aeec4c723c */ /* 0x040fe6000008104c */
[----:B------:R-:W-:Y:S03]  /*b5a40*/  STL.64 [R1+0x1650], R84 ;  /* 0x0016505401007387 */ /* 0x000fe60000100a00 */
[C---:B------:R-:W-:Y:S01]  /*b5a50*/  HMMA.1688.F32.TF32 R72, R236.reuse, R22, R72 ;  /* 0x00000016ec48723c */ /* 0x040fe20000081048 */
[----:B------:R-:W-:Y:S05]  /*b5a60*/  STL.64 [R1+0x1658], R86 ;  /* 0x0016585601007387 */ /* 0x000fea0000100a00 */
[----:B------:R-:W-:Y:S04]  /*b5a70*/  STL.64 [R1+0x1640], R64 ;  /* 0x0016404001007387 */ /* 0x000fe80000100a00 */
[----:B------:R2:W-:Y:S02]  /*b5a80*/  STL.64 [R1+0x1648], R66 ;  /* 0x0016484201007387 */ /* 0x0005e40000100a00 */
[C---:B--2---:R-:W-:Y:S05]  /*b5a90*/  HMMA.1688.F32.TF32 R64, R236.reuse, R18, R68 ;  /* 0x00000012ec40723c */ /* 0x044fea0000081044 */
[----:B------:R-:W-:Y:S04]  /*b5aa0*/  STL.64 [R1+0x1630], R76 ;  /* 0x0016304c01007387 */ /* 0x000fe80000100a00 */
[----:B------:R-:W-:Y:S01]  /*b5ab0*/  STL.64 [R1+0x1638], R78 ;  /* 0x0016384e01007387 */ /* 0x000fe20000100a00 */
[C---:B------:R-:W-:Y:S03]  /*b5ac0*/  HMMA.1688.F32.TF32 R68, R236.reuse, R170, R108 ;  /* 0x000000aaec44723c */ /* 0x040fe6000008106c */
[----:B------:R-:W-:Y:S03]  /*b5ad0*/  STL.64 [R1+0x1620], R72 ;  /* 0x0016204801007387 */ /* 0x000fe60000100a00 */
[C---:B------:R-:W-:Y:S01]  /*b5ae0*/  HMMA.1688.F32.TF32 R40, R236.reuse, R166, R40 ;  /* 0x000000a6ec28723c */ /* 0x040fe20000081028 */
[----:B------:R-:W-:Y:S06]  /*b5af0*/  STL.64 [R1+0x1628], R74 ;  /* 0x0016284a01007387 */ /* 0x000fec0000100a00 */
[----:B------:R-:W-:Y:S04]  /*b5b00*/  STL.64 [R1+0x1610], R64 ;  /* 0x0016104001007387 */ /* 0x000fe80000100a00 */
[----:B------:R2:W-:Y:S02]  /*b5b10*/  STL.64 [R1+0x1618], R66 ;  /* 0x0016184201007387 */ /* 0x0005e40000100a00 */
[C---:B--2---:R-:W-:Y:S06]  /*b5b20*/  HMMA.1688.F32.TF32 R64, R236.reuse, R162, R12 ;  /* 0x000000a2ec40723c */ /* 0x044fec000008100c */
[C---:B------:R-:W-:Y:S01]  /*b5b30*/  HMMA.1688.F32.TF32 R12, R236.reuse, R158, R48 ;  /* 0x0000009eec0c723c */ /* 0x040fe20000081030 */
[----:B------:R-:W-:Y:S04]  /*b5b40*/  STL.64 [R1+0x1600], R68 ;  /* 0x0016004401007387 */ /* 0x000fe80000100a00 */
[----:B------:R-:W-:Y:S04]  /*b5b50*/  STL.64 [R1+0x1608], R70 ;  /* 0x0016084601007387 */ /* 0x000fe80000100a00 */
[----:B------:R-:W-:Y:S01]  /*b5b60*/  STL.64 [R1+0x15f0], R40 ;  /* 0x0015f02801007387 */ /* 0x000fe20000100a00 */
[C---:B------:R-:W-:Y:S03]  /*b5b70*/  HMMA.1688.F32.TF32 R24, R236.reuse, R150, R24 ;  /* 0x00000096ec18723c */ /* 0x040fe60000081018 */
[----:B------:R2:W-:Y:S04]  /*b5b80*/  STL.64 [R1+0x15f8], R42 ;  /* 0x0015f82a01007387 */ /* 0x0005e80000100a00 */
[----:B------:R-:W-:Y:S04]  /*b5b90*/  STL.64 [R1+0x15e0], R64 ;  /* 0x0015e04001007387 */ /* 0x000fe80000100a00 */
[----:B------:R-:W-:Y:S01]  /*b5ba0*/  STL.64 [R1+0x15e8], R66 ;  /* 0x0015e84201007387 */ /* 0x000fe20000100a00 */
[C---:B--2---:R-:W-:Y:S03]  /*b5bb0*/  HMMA.1688.F32.TF32 R40, R236.reuse, R154, R52 ;  /* 0x0000009aec28723c */ /* 0x044fe60000081034 */
[----:B------:R-:W-:Y:S04]  /*b5bc0*/  STL.64 [R1+0x15d0], R12 ;  /* 0x0015d00c01007387 */ /* 0x000fe80000100a00 */
[----:B------:R2:W-:Y:S02]  /*b5bd0*/  STL.64 [R1+0x15d8], R14 ;  /* 0x0015d80e01007387 */ /* 0x0005e40000100a00 */
[----:B--2---:R-:W-:-:S14]  /*b5be0*/  HMMA.1688.F32.TF32 R12, R236, R146, R28 ;  /* 0x00000092ec0c723c */ /* 0x004fdc000008101c */
        /* <DEDUP_REMOVED lines=17> */
[C---:B------:R-:W-:Y:S06]  /*b5d00*/  HMMA.1688.F32.TF32 R8, R236.reuse, R118, R240 ;  /* 0x00000076ec08723c */ /* 0x040fec00000810f0 */
[C---:B---3--:R-:W-:Y:S06]  /*b5d10*/  HMMA.1688.F32.TF32 R12, R236.reuse, R122, R4 ;  /* 0x0000007aec0c723c */ /* 0x048fec0000081004 */
[----:B------:R-:W-:Y:S01]  /*b5d20*/  HMMA.1688.F32.TF32 R4, R236, R114, R244 ;  /* 0x00000072ec04723c */ /* 0x000fe200000810f4 */
        /* <DEDUP_REMOVED lines=10> */
[----:B--2---:R-:W2:Y:S04]  /*b5dd0*/  LDL.LU R8, [R1+0x850] ;  /* 0x0008500001087983 */ /* 0x004ea80000300800 */
[----:B------:R-:W-:Y:S01]  /*b5de0*/  LDS R236, [R62+UR10+0xe180] ;  /* 0x00e1800a3eec7984 */ /* 0x000fe20008000800 */
[----:B-1----:R-:W-:Y:S03]  /*b5df0*/  HMMA.1688.F32.TF32 R4, R232, R230, R248 ;  /* 0x000000e6e804723c */ /* 0x002fe600000810f8 */
[----:B------:R-:W-:Y:S04]  /*b5e00*/  LDS R238, [R62+UR10+0xf180] ;  /* 0x00f1800a3eee7984 */ /* 0x000fe80008000800 */
[----:B------:R-:W-:Y:S04]  /*b5e10*/  LDS R237, [R63+UR10+0xe180] ;  /* 0x00e1800a3fed7984 */ /* 0x000fe80008000800 */
[----:B------:R-:W1:-:S12]  /*b5e20*/  LDS R239, [R63+UR10+0xf180] ;  /* 0x00f1800a3fef7984 */ /* 0x000e580008000800 */
        /* <DEDUP_REMOVED lines=124> */
[----:B------:R-:W3:Y:S01]  /*b65f0*/  LDL.LU R7, [R1+0x7c] ;  /* 0x00007c0001077983 */ /* 0x000ee20000300800 */
[----:B--2---:R-:W-:-:S15]  /*b6600*/  HMMA.1688.F32.TF32 R220, R232, R226, R220 ;  /* 0x000000e2e8dc723c */ /* 0x004fde00000810dc */
[----:B------:R-:W-:-:S08]  /*b6610*/  NOP ;  /* 0x0000000000007918 */ /* 0x000fd00000000000 */
[----:B------:R-:W-:Y:S04]  /*b6620*/  STL.64 [R1+0x1f80], R220 ;  /* 0x001f80dc01007387 */ /* 0x000fe80000100a00 */
[----:B------:R2:W-:Y:S04]  /*b6630*/  STL.64 [R1+0x1f88], R222 ;  /* 0x001f88de01007387 */ /* 0x0005e80000100a00 */
[----:B--2---:R-:W2:Y:S04]  /*b6640*/  LDL.LU.64 R222, [R1+0x5ae8] ;  /* 0x005ae80001de7983 */ /* 0x004ea80000300a00 */
[----:B------:R-:W4:Y:S01]  /*b6650*/  LDL.LU.64 R220, [R1+0x5ae0] ;  /* 0x005ae00001dc7983 */ /* 0x000f220000300a00 */
        /* <DEDUP_REMOVED lines=16> */
[----:B--2---:R-:W2:Y:S01]  /*b6760*/  LDL.LU.64 R210, [R1+0x5ab8] ;  /* 0x005ab80001d27983 */ /* 0x004ea20000300a00 */
[C---:B------:R-:W-:Y:S03]  /*b6770*/  HMMA.1688.F32.TF32 R244, R232.reuse, R206, R244 ;  /* 0x000000cee8f4723c */ /* 0x040fe600000810f4 */
[----:B------:R-:W4:Y:S03]  /*b6780*/  LDL.LU.64 R208, [R1+0x5ab0] ;  /* 0x005ab00001d07983 */ /* 0x000f260000300a00 */
        /* <DEDUP_REMOVED lines=13> */
[C---:B---3--:R-:W-:Y:S06]  /*b6860*/  HMMA.1688.F32.TF32 R4, R232.reuse, R114, R4 ;  /* 0x00000072e804723c */ /* 0x048fec0000081004 */
[----:B--2---:R-:W-:-:S15]  /*b6870*/  HMMA.1688.F32.TF32 R248, R232, R210, R248 ;  /* 0x000000d2e8f8723c */ /* 0x004fde00000810f8 */
[----:B------:R-:W-:-:S08]  /*b6880*/  NOP ;  /* 0x0000000000007918 */ /* 0x000fd00000000000 */
[----:B------:R-:W-:Y:S04]  /*b6890*/  STL.64 [R1+0xa10], R248 ;  /* 0x000a10f801007387 */ /* 0x000fe80000100a00 */
[----:B------:R2:W-:Y:S04]  /*b68a0*/  STL.64 [R1+0xa18], R250 ;  /* 0x000a18fa01007387 */ /* 0x0005e80000100a00 */
[----:B--2---:R-:W2:Y:S04]  /*b68b0*/  LDL.LU.64 R250, [R1+0x5aa8] ;  /* 0x005aa80001fa7983 */ /* 0x004ea80000300a00 */
[----:B------:R-:W2:Y:S04]  /*b68c0*/  LDL.LU.64 R248, [R1+0x5aa0] ;  /* 0x005aa00001f87983 */ /* 0x000ea80000300a00 */
[----:B------:R-:W-:Y:S04]  /*b68d0*/  STL.64 [R1+0xa00], R244 ;  /* 0x000a00f401007387 */ /* 0x000fe80000100a00 */
[----:B------:R3:W-:Y:S04]  /*b68e0*/  STL.64 [R1+0xa08], R246 ;  /* 0x000a08f601007387 */ /* 0x0007e80000100a00 */
[----:B---3--:R-:W3:Y:S04]  /*b68f0*/  LDL.LU.64 R246, [R1+0x5a98] ;  /* 0x005a980001f67983 */ /* 0x008ee80000300a00 */
[----:B------:R-:W3:Y:S04]  /*b6900*/  LDL.LU.64 R244, [R1+0x5a90] ;  /* 0x005a900001f47983 */ /* 0x000ee80000300a00 */
[----:B------:R-:W-:Y:S04]  /*b6910*/  STL.64 [R1+0x9f0], R240 ;  /* 0x0009f0f001007387 */ /* 0x000fe80000100a00 */
[----:B------:R1:W-:Y:S04]  /*b6920*/  STL.64 [R1+0x9f8], R242 ;  /* 0x0009f8f201007387 */ /* 0x0003e80000100a00 */
[----:B-1----:R-:W4:Y:S04]  /*b6930*/  LDL.LU.64 R242, [R1+0x5a88] ;  /* 0x005a880001f27983 */ /* 0x002f280000300a00 */
[----:B------:R-:W4:Y:S04]  /*b6940*/  LDL.LU.64 R240, [R1+0x5a80] ;  /* 0x005a800001f07983 */ /* 0x000f280000300a00 */
        /* <DEDUP_REMOVED lines=52> */
[----:B------:R1:W-:Y:S04]  /*b6c90*/  STL.64 [R1+0x2160], R28 ;  /* 0x0021601c01007387 */ /* 0x0003e80000100a00 */
[----:B------:R2:W-:Y:S05]  /*b6ca0*/  STL.64 [R1+0x2168], R30 ;  /* 0x0021681e01007387 */ /* 0x0005ea0000100a00 */
[----:B------:R3:W-:Y:S04]  /*b6cb0*/  STL.64 [R1+0x2150], R24 ;  /* 0x0021501801007387 */ /* 0x0007e80000100a00 */
[----:B------:R4:W-:Y:S04]  /*b6cc0*/  STL.64 [R1+0x2158], R26 ;  /* 0x0021581a01007387 */ /* 0x0009e80000100a00 */
[----:B------:R-:W4:Y:S04]  /*b6cd0*/  LDL.LU R8, [R1+0xe0] ;  /* 0x0000e00001087983 */ /* 0x000f280000300800 */
[----:B------:R-:W-:Y:S04]  /*b6ce0*/  LDS R232, [R62+UR10+0xe200] ;  /* 0x00e2000a3ee87984 */ /* 0x000fe80008000800 */
        /* <DEDUP_REMOVED lines=71> */
[----:B------:R-:W2:Y:S04]  /*b7160*/  LDL.LU R84, [R1] ;  /* 0x0000000001547983 */ /* 0x000ea80000300800 */
        /* <DEDUP_REMOVED lines=30> */
[C---:B----4-:R-:W-:Y:S06]  /*b7350*/  HMMA.1688.F32.TF32 R64, R236.reuse, R230, R64 ;  /* 0x000000e6ec40723c */ /* 0x050fec0000081040 */
[C---:B---3--:R-:W-:Y:S06]  /*b7360*/  HMMA.1688.F32.TF32 R104, R236.reuse, R226, R104 ;  /* 0x000000e2ec68723c */ /* 0x048fec0000081068 */
[C---:B--2---:R-:W-:Y:S11]  /*b7370*/  HMMA.1688.F32.TF32 R100, R236.reuse, R222, R100 ;  /* 0x000000deec64723c */ /* 0x044ff60000081064 */
        /* <DEDUP_REMOVED lines=31> */
[C---:B------:R-:W-:Y:S06]  /*b7570*/  HMMA.1688.F32.TF32 R72, R236.reuse, R182, R72 ;  /* 0x000000b6ec48723c */ /* 0x040fec0000081048 */
[C---:B------:R-:W-:Y:S06]  /*b7580*/  HMMA.1688.F32.TF32 R68, R236.reuse, R178, R68 ;  /* 0x000000b2ec44723c */ /* 0x040fec0000081044 */
[C---:B------:R-:W-:Y:S04]  /*b7590*/  HMMA.1688.F32.TF32 R40, R236.reuse, R22, R40 ;  /* 0x00000016ec28723c */ /* 0x040fe80000081028 */
[----:B------:R-:W-:Y:S04]  /*b75a0*/  STL.64 [R1+0x23f0], R64 ;  /* 0x0023f04001007387 */ /* 0x000fe80000100a00 */
[----:B------:R2:W-:Y:S01]  /*b75b0*/  STL.64 [R1+0x23f8], R66 ;  /* 0x0023f84201007387 */ /* 0x0005e20000100a00 */
[C---:B------:R-:W-:Y:S06]  /*b75c0*/  HMMA.1688.F32.TF32 R12, R236.reuse, R18, R12 ;  /* 0x00000012ec0c723c */ /* 0x040fec000008100c */
[C---:B--2---:R-:W-:Y:S01]  /*b75d0*/  HMMA.1688.F32.TF32 R64, R236.reuse, R174, R108 ;  /* 0x000000aeec40723c */ /* 0x044fe2000008106c */
[----:B------:R-:W-:Y:S04]  /*b75e0*/  STL.64 [R1+0x23e0], R72 ;  /* 0x0023e04801007387 */ /* 0x000fe80000100a00 */
[----:B------:R-:W-:Y:S04]  /*b75f0*/  STL.64 [R1+0x23e8], R74 ;  /* 0x0023e84a01007387 */ /* 0x000fe80000100a00 */
[----:B------:R-:W-:Y:S01]  /*b7600*/  STL.64 [R1+0x23d0], R68 ;  /* 0x0023d04401007387 */ /* 0x000fe20000100a00 */
[C---:B------:R-:W-:Y:S03]  /*b7610*/  HMMA.1688.F32.TF32 R48, R236.reuse, R170, R48 ;  /* 0x000000aaec30723c */ /* 0x040fe60000081030 */
[----:B------:R-:W-:Y:S10]  /*b7620*/  STL.64 [R1+0x23d8], R70 ;  /* 0x0023d84601007387 */ /* 0x000ff40000100a00 */
        /* <DEDUP_REMOVED lines=25> */
[C---:B------:R-:W-:Y:S06]  /*b77c0*/  HMMA.1688.F32.TF32 R4, R236.reuse, R134, R4 ;  /* 0x00000086ec04723c */ /* 0x040fec0000081004 */
[----:B--2---:R-:W-:Y:S02]  /*b77d0*/  HMMA.1688.F32.TF32 R12, R236, R138, R8 ;  /* 0x0000008aec0c723c */ /* 0x004fe40000081008 */
[----:B------:R2:W-:Y:S04]  /*b77e0*/  STL.64 [R1+0x24e0], R28 ;  /* 0x0024e01c01007387 */ /* 0x0005e80000100a00 */
[----:B------:R3:W-:Y:S05]  /*b77f0*/  STL.64 [R1+0x24e8], R30 ;  /* 0x0024e81e01007387 */ /* 0x0007ea0000100a00 */
        /* <DEDUP_REMOVED lines=26> */
[----:B----4-:R-:W3:Y:S04]  /*b79a0*/  LDL.LU R24, [R1+0x6e0] ;  /* 0x0006e00001187983 */ /* 0x010ee80000300800 */
[----:B------:R-:W3:Y:S04]  /*b79b0*/  LDL.LU R25, [R1+0x6e4] ;  /* 0x0006e40001197983 */ /* 0x000ee80000300800 */
[----:B-1----:R-:W3:Y:S04]  /*b79c0*/  LDL.LU R26, [R1+0x6e8] ;  /* 0x0006e800011a7983 */ /* 0x002ee80000300800 */
        /* <DEDUP_REMOVED lines=85> */
[----:B----4-:R-:W-:Y:S06]  /*b7f20*/  HMMA.1688.F32.TF32 R48, R232, R182, R48 ;  /* 0x000000b6e830723c */ /* 0x010fec0000081030 */
[----:B---3--:R-:W-:-:S15]  /*b7f30*/  HMMA.1688.F32.TF32 R240, R236, R130, R240 ;  /* 0x00000082ecf0723c */ /* 0x008fde00000810f0 */
[----:B------:R-:W-:-:S08]  /*b7f40*/  NOP ;  /* 0x0000000000007918 */ /* 0x000fd00000000000 */
[----:B------:R-:W-:Y:S04]  /*b7f50*/  STL.64 [R1+0x24a0], R240 ;  /* 0x0024a0f001007387 */ /* 0x000fe80000100a00 */
[----:B------:R2:W-:Y:S02]  /*b7f60*/  STL.64 [R1+0x24a8], R242 ;  /* 0x0024a8f201007387 */ /* 0x0005e40000100a00 */
[C---:B--2---:R-:W-:Y:S06]  /*b7f70*/  HMMA.1688.F32.TF32 R240, R236.reuse, R126, R244 ;  /* 0x0000007eecf0723c */ /* 0x044fec00000810f4 */
[----:B------:R-:W-:-:S15]  /*b7f80*/  HMMA.1688.F32.TF32 R244, R236, R122, R248 ;  /* 0x0000007aecf4723c */ /* 0x000fde00000810f8 */
[----:B------:R-:W-:-:S02]  /*b7f90*/  NOP ;  /* 0x0000000000007918 */ /* 0x000fc40000000000 */
[----:B------:R-:W-:Y:S04]  /*b7fa0*/  STL.64 [R1+0x2490], R240 ;  /* 0x002490f001007387 */ /* 0x000fe80000100a00 */
[----:B------:R1:W-:Y:S02]  /*b7fb0*/  STL.64 [R1+0x2498], R242 ;  /* 0x002498f201007387 */ /* 0x0003e40000100a00 */
[C---:B-1----:R-:W-:Y:S06]  /*b7fc0*/  HMMA.1688.F32.TF32 R240, R236.reuse, R118, R64 ;  /* 0x00000076ecf0723c */ /* 0x042fec0000081040 */
[----:B------:R-:W-:Y:S01]  /*b7fd0*/  HMMA.1688.F32.TF32 R64, R236, R114, R104 ;  /* 0x00000072ec40723c */ /* 0x000fe20000081068 */
[----:B------:R-:W-:Y:S04]  /*b7fe0*/  STL.64 [R1+0x2480], R244 ;  /* 0x002480f401007387 */ /* 0x000fe80000100a00 */
[----:B------:R-:W-:Y:S01]  /*b7ff0*/  STL.64 [R1+0x2488], R246 ;  /* 0x002488f601007387 */ /* 0x000fe20000100a00 */
[C---:B------:R-:W-:Y:S03]  /*b8000*/  HMMA.1688.F32.TF32 R100, R232.reuse, R230, R100 ;  /* 0x000000e6e864723c */ /* 0x040fe60000081064 */
[----:B------:R-:W-:Y:S03]  /*b8010*/  LDS R236, [R62+UR10+0xe280] ;  /* 0x00e2800a3eec7984 */ /* 0x000fe60008000800 */
[C---:B------:R-:W-:Y:S01]  /*b8020*/  HMMA.1688.F32.TF32 R92, R232.reuse, R222, R92 ;  /* 0x000000dee85c723c */ /* 0x040fe2000008105c */
[----:B------:R-:W-:Y:S04]  /*b8030*/  LDS R238, [R62+UR10+0xf280] ;  /* 0x00f2800a3eee7984 */ /* 0x000fe80008000800 */
[----:B------:R-:W-:Y:S04]  /*b8040*/  STL.64 [R1+0x2470], R240 ;  /* 0x002470f001007387 */ /* 0x000fe80000100a00 */
[----:B------:R-:W-:Y:S04]  /*b8050*/  STL.64 [R1+0x2478], R242 ;  /* 0x002478f201007387 */ /* 0x000fe80000100a00 */
[----:B------:R-:W-:Y:S04]  /*b8060*/  STL.64 [R1+0x2460], R64 ;  /* 0x0024604001007387 */ /* 0x000fe80000100a00 */
[----:B------:R1:W-:Y:S01]  /*b8070*/  STL.64 [R1+0x2468], R66 ;  /* 0x0024684201007387 */ /* 0x0003e20000100a00 */
[C---:B------:R-:W-:Y:S03]  /*b8080*/  HMMA.1688.F32.TF32 R88, R232.reuse, R218, R88 ;  /* 0x000000dae858723c */ /* 0x040fe60000081058 */
[----:B------:R-:W-:Y:S03]  /*b8090*/  LDS R237, [R63+UR10+0xe280] ;  /* 0x00e2800a3fed7984 */ /* 0x000fe60008000800 */
[C---:B------:R-:W-:Y:S01]  /*b80a0*/  HMMA.1688.F32.TF32 R80, R232.reuse, R210, R80 ;  /* 0x000000d2e850723c */ /* 0x040fe20000081050 */
[----:B------:R-:W2:Y:S05]  /*b80b0*/  LDS R239, [R63+UR10+0xf280] ;  /* 0x00f2800a3fef7984 */ /* 0x000eaa0008000800 */
[----:B-1----:R-:W-:Y:S01]  /*b80c0*/  HMMA.1688.F32.TF32 R64, R232, R226, R96 ;  /* 0x000000e2e840723c */ /* 0x002fe20000081060 */
[----:B------:R-:W-:Y:S04]  /*b80d0*/  STL.64 [R1+0x2580], R100 ;  /* 0x0025806401007387 */ /* 0x000fe80000100a00 */
[----:B------:R-:W-:-:S15]  /*b80e0*/  STL.64 [R1+0x2588], R102 ;  /* 0x0025886601007387 */ /* 0x000fde0000100a00 */
[----:B------:R-:W-:-:S03]  /*b80f0*/  NOP ;  /* 0x0000000000007918 */ /* 0x000fc60000000000 */
        /* <DEDUP_REMOVED lines=40> */
[----:B------:R-:W-:Y:S04]  /*b8380*/  STL.64 [R1+0x2600], R24 ;  /* 0x0026001801007387 */ /* 0x000fe80000100a00 */
[----:B------:R1:W-:Y:S04]  /*b8390*/  STL.64 [R1+0x2608], R26 ;  /* 0x0026081a01007387 */ /* 0x0003e80000100a00 */
[----:B------:R-:W-:Y:S04]  /*b83a0*/  STL.64 [R1+0x25f0], R12 ;  /* 0x0025f00c01007387 */ /* 0x000fe80000100a00 */
[----:B------:R3:W-:Y:S01]  /*b83b0*/  STL.64 [R1+0x25f8], R14 ;  /* 0x0025f80e01007387 */ /* 0x0007e20000100a00 */
[C---:B-1----:R-:W-:Y:S06]  /*b83c0*/  HMMA.1688.F32.TF32 R24, R232.reuse, R166, R44 ;  /* 0x000000a6e818723c */ /* 0x042fec000008102c */
[C---:B------:R-:W-:Y:S06]  /*b83d0*/  HMMA.1688.F32.TF32 R8, R232.reuse, R158, R8 ;  /* 0x0000009ee808723c */ /* 0x040fec0000081008 */
[C---:B---3--:R-:W-:Y:S06]  /*b83e0*/  HMMA.1688.F32.TF32 R12, R232.reuse, R162, R56 ;  /* 0x000000a2e80c723c */ /* 0x048fec0000081038 */
[C---:B------:R-:W-:Y:S01]  /*b83f0*/  HMMA.1688.F32.TF32 R4, R232.reuse, R154, R4 ;  /* 0x0000009ae804723c */ /* 0x040fe20000081004 */
[----:B------:R1:W-:Y:S04]  /*b8400*/  STL.64 [R1+0x25e0], R28 ;  /* 0x0025e01c01007387 */ /* 0x0003e80000100a00 */
[----:B------:R3:W-:Y:S04]  /*b8410*/  STL.64 [R1+0x25e8], R30 ;  /* 0x0025e81e01007387 */ /* 0x0007e80000100a00 */
[----:B------:R-:W-:Y:S04]  /*b8420*/  STL.64 [R1+0x25d0], R24 ;  /* 0x0025d01801007387 */ /* 0x000fe80000100a00 */
[----:B------:R-:W-:Y:S04]  /*b8430*/  STL.64 [R1+0x25d8], R26 ;  /* 0x0025d81a01007387 */ /* 0x000fe80000100a00 */
[----:B------:R4:W-:Y:S04]  /*b8440*/  STL.64 [R1+0x25c0], R12 ;  /* 0x0025c00c01007387 */ /* 0x0009e80000100a00 */
[----:B------:R2:W-:Y:S04]  /*b8450*/  STL.64 [R1+0x25c8], R14 ;  /* 0x0025c80e01007387 */ /* 0x0005e80000100a00 */
        /* <DEDUP_REMOVED lines=24> */
[----:B----4-:R-:W4:Y:S04]  /*b85e0*/  LDL.LU R12, [R1+0x180] ;  /* 0x00018000010c7983 */ /* 0x010f280000300800 */
[----:B------:R-:W4:Y:S04]  /*b85f0*/  LDL.LU R13, [R1+0x184] ;  /* 0x00018400010d7983 */ /* 0x000f280000300800 */
[----:B--2---:R-:W4:Y:S04]  /*b8600*/  LDL.LU R14, [R1+0x188] ;  /* 0x00018800010e7983 */ /* 0x004f280000300800 */
        /* <DEDUP_REMOVED lines=86> */
[----:B--2---:R-:W-:-:S15]  /*b8b70*/  HMMA.1688.F32.TF32 R64, R232, R150, R64 ;  /* 0x00000096e840723c */ /* 0x004fde0000081040 */
        /* <DEDUP_REMOVED lines=8> */
[----:B------:R-:W2:Y:S01]  /*b8c00*/  LDL.LU.64 R4, [R1+0x5a60] ;  /* 0x005a600001047983 */ /* 0x000ea20000300a00 */
[C---:B---3--:R-:W-:Y:S06]  /*b8c10*/  HMMA.1688.F32.TF32 R240, R232.reuse, R142, R240 ;  /* 0x0000008ee8f0723c */ /* 0x048fec00000810f0 */
        /* <DEDUP_REMOVED lines=8> */
[----:B------:R-:W-:Y:S06]  /*b8ca0*/  HMMA.1688.F32.TF32 R88, R232, R114, R88 ;  /* 0x00000072e858723c */ /* 0x000fec0000081058 */
        /* <DEDUP_REMOVED lines=30> */
[C---:B---3--:R-:W-:Y:S03]  /*b8e90*/  HMMA.1688.F32.TF32 R72, R236.reuse, R206, R40 ;  /* 0x000000ceec48723c */ /* 0x048fe60000081028 */
[----:B------:R-:W-:Y:S04]  /*b8ea0*/  LDS R232, [R62+UR10+0xe300] ;  /* 0x00e3000a3ee87984 */ /* 0x000fe80008000800 */
[----:B------:R-:W-:Y:S01]  /*b8eb0*/  LDS R234, [R62+UR10+0xf300] ;  /* 0x00f3000a3eea7984 */ /* 0x000fe20008000800 */
[C---:B------:R-:W-:Y:S03]  /*b8ec0*/  HMMA.1688.F32.TF32 R40, R236.reuse, R198, R48 ;  /* 0x000000c6ec28723c */ /* 0x040fe60000081030 */
[----:B------:R-:W-:Y:S03]  /*b8ed0*/  LDS R233, [R63+UR10+0xe300] ;  /* 0x00e3000a3fe97984 */ /* 0x000fe60008000800 */
[C---:B-1----:R-:W-:Y:S01]  /*b8ee0*/  HMMA.1688.F32.TF32 R68, R236.reuse, R202, R12 ;  /* 0x000000caec44723c */ /* 0x042fe2000008100c */
[----:B------:R-:W1:Y:S05]  /*b8ef0*/  LDS R235, [R63+UR10+0xf300] ;  /* 0x00f3000a3feb7984 */ /* 0x000e6a0008000800 */
        /* <DEDUP_REMOVED lines=11> */
[C---:B---3--:R-:W-:Y:S06]  /*b8fb0*/  HMMA.1688.F32.TF32 R40, R236.reuse, R190, R24 ;  /* 0x000000beec28723c */ /* 0x048fec0000081018 */
[C---:B------:R-:W-:Y:S06]  /*b8fc0*/  HMMA.1688.F32.TF32 R24, R236.reuse, R186, R28 ;  /* 0x000000baec18723c */ /* 0x040fec000008101c */
[C---:B-1----:R-:W-:Y:S06]  /*b8fd0*/  HMMA.1688.F32.TF32 R12, R236.reuse, R182, R32 ;  /* 0x000000b6ec0c723c */ /* 0x042fec0000081020 */
        /* <DEDUP_REMOVED lines=9> */
[----:B------:R-:W-:Y:S01]  /*b9070*/  HMMA.1688.F32.TF32 R8, R236, R18, R8 ;  /* 0x00000012ec08723c */ /* 0x000fe20000081008 */
[----:B------:R1:W-:Y:S04]  /*b9080*/  STL.64 [R1+0x29a0], R28 ;  /* 0x0029a01c01007387 */ /* 0x0003e80000100a00 */
[----:B------:R3:W-:Y:S01]  /*b9090*/  STL.64 [R1+0x29a8], R30 ;  /* 0x0029a81e01007387 */ /* 0x0007e20000100a00 */
[----:B----4-:R-:W-:-:S05]  /*b90a0*/  IMAD.MOV.U32 R56, RZ, RZ, R6 ;  /* 0x000000ffff387224 */ /* 0x010fca00078e0006 */
[----:B------:R-:W-:Y:S04]  /*b90b0*/  STL.64 [R1+0x2990], R24 ;  /* 0x0029901801007387 */ /* 0x000fe80000100a00 */
[----:B------:R4:W-:Y:S04]  /*b90c0*/  STL.64 [R1+0x2998], R26 ;  /* 0x0029981a01007387 */ /* 0x0009e80000100a00 */
[----:B------:R-:W-:Y:S01]  /*b90d0*/  STL.64 [R1+0x2980], R12 ;  /* 0x0029800c01007387 */ /* 0x000fe20000100a00 */
[----:B--2---:R-:W-:-:S03]  /*b90e0*/  IMAD.MOV.U32 R57, RZ, RZ, R4 ;  /* 0x000000ffff397224 */ /* 0x004fc600078e0004 */
[----:B------:R2:W-:Y:S01]  /*b90f0*/  STL.64 [R1+0x2988], R14 ;  /* 0x0029880e01007387 */ /* 0x0005e20000100a00 */
[----:B------:R-:W-:-:S03]  /*b9100*/  IMAD.MOV.U32 R58, RZ, RZ, R5 ;  /* 0x000000ffff3a7224 */ /* 0x000fc600078e0005 */
[----:B------:R-:W3:Y:S01]  /*b9110*/  LDL.LU R6, [R1+0x5a5c] ;  /* 0x005a5c0001067983 */ /* 0x000ee20000300800 */
[----:B------:R-:W-:-:S03]  /*b9120*/  IMAD.MOV.U32 R59, RZ, RZ, R7 ;  /* 0x000000ffff3b7224 */ /* 0x000fc600078e0007 */
[----:B------:R2:W-:Y:S04]  /*b9130*/  STL.64 [R1+0x2970], R8 ;  /* 0x0029700801007387 */ /* 0x0005e80000100a00 */
[----:B------:R2:W-:Y:S04]  /*b9140*/  STL.64 [R1+0x2978], R10 ;  /* 0x0029780a01007387 */ /* 0x0005e80000100a00 */
[----:B------:R-:W4:Y:S04]  /*b9150*/  LDL.LU R4, [R1+0x5a58] ;  /* 0x005a580001047983 */ /* 0x000f280000300800 */
[----:B------:R-:W2:Y:S04]  /*b9160*/  LDL.LU R5, [R1+0x5a54] ;  /* 0x005a540001057983 */ /* 0x000ea80000300800 */
[----:B------:R-:W2:Y:S04]  /*b9170*/  LDL.LU R7, [R1+0x5a50] ;  /* 0x005a500001077983 */ /* 0x000ea80000300800 */
[----:B------:R-:W2:Y:S04]  /*b9180*/  LDL.LU R44, [R1+0x3e0] ;  /* 0x0003e000012c7983 */ /* 0x000ea80000300800 */
        /* <DEDUP_REMOVED lines=10> */
[----:B------:R-:W4:Y:S04]  /*b9230*/  LDL.LU R6, [R1+0x5a40] ;  /* 0x005a400001067983 */ /* 0x000f280000300800 */
[----:B-1----:R-:W4:Y:S04]  /*b9240*/  LDL.LU R28, [R1+0x410] ;  /* 0x00041000011c7983 */ /* 0x002f280000300800 */
        /* <DEDUP_REMOVED lines=33> */
[----:B---3--:R-:W-:Y:S02]  /*b9460*/  IMAD.MOV.U32 R13, RZ, RZ, R6 ;  /* 0x000000ffff0d7224 */ /* 0x008fe400078e0006 */
[----:B----4-:R-:W-:Y:S02]  /*b9470*/  IMAD.MOV.U32 R12, RZ, RZ, R7 ;  /* 0x000000ffff0c7224 */ /* 0x010fe400078e0007 */
[----:B------:R-:W-:Y:S02]  /*b9480*/  IMAD.MOV.U32 R14, RZ, RZ, R5 ;  /* 0x000000ffff0e7224 */ /* 0x000fe400078e0005 */
        /* <DEDUP_REMOVED lines=65> */
[C---:B------:R-:W-:Y:S06]  /*b98a0*/  HMMA.1688.F32.TF32 R104, R236.reuse, R170, R104 ;  /* 0x000000aaec68723c */ /* 0x040fec0000081068 */
[----:B------:R-:W-:-:S15]  /*b98b0*/  HMMA.1688.F32.TF32 R96, R236, R158, R96 ;  /* 0x0000009eec60723c */ /* 0x000fde0000081060 */
[----:B------:R-:W-:-:S02]  /*b98c0*/  NOP ;  /* 0x0000000000007918 */ /* 0x000fc40000000000 */
        /* <DEDUP_REMOVED lines=37> */
[C---:B------:R-:W-:Y:S06]  /*b9b20*/  HMMA.1688.F32.TF32 R240, R236.reuse, R130, R240 ;  /* 0x00000082ecf0723c */ /* 0x040fec00000810f0 */
[C---:B------:R-:W-:Y:S06]  /*b9b30*/  HMMA.1688.F32.TF32 R244, R236.reuse, R126, R244 ;  /* 0x0000007eecf4723c */ /* 0x040fec00000810f4 */
[C---:B------:R-:W-:Y:S11]  /*b9b40*/  HMMA.1688.F32.TF32 R72, R236.reuse, R118, R72 ;  /* 0x00000076ec48723c */ /* 0x040ff60000081048 */
[----:B------:R-:W-:Y:S04]  /*b9b50*/  STL.64 [R1+0x2a40], R240 ;  /* 0x002a40f001007387 */ /* 0x000fe80000100a00 */
[----:B------:R1:W-:Y:S01]  /*b9b60*/  STL.64 [R1+0x2a48], R242 ;  /* 0x002a48f201007387 */ /* 0x0003e20000100a00 */
[C---:B------:R-:W-:Y:S06]  /*b9b70*/  HMMA.1688.F32.TF32 R68, R236.reuse, R162, R68 ;  /* 0x000000a2ec44723c */ /* 0x040fec0000081044 */
[----:B-1----:R-:W-:Y:S01]  /*b9b80*/  HMMA.1688.F32.TF32 R240, R236, R122, R248 ;  /* 0x0000007aecf0723c */ /* 0x002fe200000810f8 */
[----:B------:R-:W-:Y:S04]  /*b9b90*/  STL.64 [R1+0x2a30], R244 ;  /* 0x002a30f401007387 */ /* 0x000fe80000100a00 */
[----:B------:R-:W-:-:S15]  /*b9ba0*/  STL.64 [R1+0x2a38], R246 ;  /* 0x002a38f601007387 */ /* 0x000fde0000100a00 */
[----:B------:R-:W-:-:S03]  /*b9bb0*/  NOP ;  /* 0x0000000000007918 */ /* 0x000fc60000000000 */
[----:B------:R-:W-:Y:S04]  /*b9bc0*/  STL.64 [R1+0x2a20], R240 ;  /* 0x002a20f001007387 */ /* 0x000fe80000100a00 */
[----:B------:R-:W-:Y:S04]  /*b9bd0*/  STL.64 [R1+0x2a28], R242 ;  /* 0x002a28f201007387 */ /* 0x000fe80000100a00 */
[----:B------:R-:W-:Y:S04]  /*b9be0*/  STL.64 [R1+0x2a10], R72 ;  /* 0x002a104801007387 */ /* 0x000fe80000100a00 */
[----:B------:R-:W-:Y:S04]  /*b9bf0*/  STL.64 [R1+0x2a18], R74 ;  /* 0x002a184a01007387 */ /* 0x000fe80000100a00 */
[----:B------:R-:W-:Y:S04]  /*b9c00*/  STL.64 [R1+0x28a0], R68 ;  /* 0x0028a04401007387 */ /* 0x000fe80000100a00 */
[----:B------:R1:W-:Y:S02]  /*b9c10*/  STL.64 [R1+0x28a8], R70 ;  /* 0x0028a84601007387 */ /* 0x0003e40000100a00 */
[----:B-1----:R-:W-:Y:S06]  /*b9c20*/  HMMA.1688.F32.TF32 R68, R232, R230, R108 ;  /* 0x000000e6e844723c */ /* 0x002fec000008106c */
[----:B----4-:R-:W-:Y:S01]  /*b9c30*/  HMMA.1688.F32.TF32 R4, R236, R114, R4 ;  /* 0x00000072ec04723c */ /* 0x010fe20000081004 */
[----:B------:R-:W-:Y:S04]  /*b9c40*/  LDS R236, [R62+UR10+0xe380] ;  /* 0x00e3800a3eec7984 */ /* 0x000fe80008000800 */
[----:B------:R-:W-:Y:S04]  /*b9c50*/  LDS R238, [R62+UR10+0xf380] ;  /* 0x00f3800a3eee7984 */ /* 0x000fe80008000800 */
[----:B------:R-:W-:Y:S04]  /*b9c60*/  LDS R239, [R63+UR10+0xf380] ;  /* 0x00f3800a3fef7984 */ /* 0x000fe80008000800 */
[----:B------:R1:W4:Y:S02]  /*b9c70*/  LDS R237, [R63+UR10+0xe380] ;  /* 0x00e3800a3fed7984 */ /* 0x0003240008000800 */
[C---:B-1----:R-:W-:Y:S08]  /*b9c80*/  HMMA.1688.F32.TF32 R60, R232.reuse, R226, R40 ;  /* 0x000000e2e83c723c */ /* 0x042ff00000081028 */
        /* <DEDUP_REMOVED lines=152> */
[----:B------:R-:W2:Y:S01]  /*ba610*/  LDL.LU.64 R48, [R1+0x5920] ;  /* 0x0059200001307983 */ /* 0x000ea20000300a00 */
[C---:B------:R-:W-:Y:S06]  /*ba620*/  HMMA.1688.F32.TF32 R24, R232.reuse, R158, R24 ;  /* 0x0000009ee818723c */ /* 0x040fec0000081018 */
[C---:B------:R-:W-:Y:S06]  /*ba630*/  HMMA.1688.F32.TF32 R28, R232.reuse, R154, R28 ;  /* 0x0000009ae81c723c */ /* 0x040fec000008101c */
[C---:B------:R-:W-:Y:S06]  /*ba640*/  HMMA.1688.F32.TF32 R32, R232.reuse, R150, R32 ;  /* 0x00000096e820723c */ /* 0x040fec0000081020 */
[C---:B------:R-:W-:Y:S06]  /*ba650*/  HMMA.1688.F32.TF32 R36, R232.reuse, R146, R36 ;  /* 0x00000092e824723c */ /* 0x040fec0000081024 */
[C---:B------:R-:W-:Y:S01]  /*ba660*/  HMMA.1688.F32.TF32 R240, R232.reuse, R142, R240 ;  /* 0x0000008ee8f0723c */ /* 0x040fe200000810f0 */
[----:B------:R-:W-:Y:S04]  /*ba670*/  STL.64 [R1+0x2d60], R24 ;  /* 0x002d601801007387 */ /* 0x000fe80000100a00 */
[----:B------:R1:W-:Y:S04]  /*ba680*/  STL.64 [R1+0x2d68], R26 ;  /* 0x002d681a01007387 */ /* 0x0003e80000100a00 */
        /* <DEDUP_REMOVED lines=17> */
[C---:B-1----:R-:W-:Y:S06]  /*ba7a0*/  HMMA.1688.F32.TF32 R240, R232.reuse, R134, R248 ;  /* 0x00000086e8f0723c */ /* 0x042fec00000810f8 */
[C---:B------:R-:W-:Y:S01]  /*ba7b0*/  HMMA.1688.F32.TF32 R44, R232.reuse, R130, R44 ;  /* 0x00000082e82c723c */ /* 0x040fe2000008102c */
[----:B------:R1:W-:Y:S05]  /*ba7c0*/  STL.64 [R1+0x2e60], R244 ;  /* 0x002e60f401007387 */ /* 0x0003ea0000100a00 */
[C---:B------:R-:W-:Y:S01]  /*ba7d0*/  HMMA.1688.F32.TF32 R56, R232.reuse, R126, R56 ;  /* 0x0000007ee838723c */ /* 0x040fe20000081038 */
[----:B------:R1:W-:Y:S05]  /*ba7e0*/  STL.64 [R1+0x2e68], R246 ;  /* 0x002e68f601007387 */ /* 0x0003ea0000100a00 */
[----:B------:R-:W-:Y:S01]  /*ba7f0*/  HMMA.1688.F32.TF32 R8, R232, R122, R8 ;  /* 0x0000007ae808723c */ /* 0x000fe20000081008 */
[----:B----4-:R-:W-:-:S02]  /*ba800*/  IMAD.MOV.U32 R251, RZ, RZ, R12 ;  /* 0x000000fffffb7224 */ /* 0x010fc400078e000c */
[----:B---3--:R-:W-:Y:S02]  /*ba810*/  IMAD.MOV.U32 R250, RZ, RZ, R42 ;  /* 0x000000fffffa7224 */ /* 0x008fe400078e002a */
[----:B--2---:R-:W-:Y:S02]  /*ba820*/  IMAD.MOV.U32 R248, RZ, RZ, R40 ;  /* 0x000000fffff87224 */ /* 0x004fe400078e0028 */
[----:B------:R-:W-:Y:S02]  /*ba830*/  IMAD.MOV.U32 R249, RZ, RZ, R41 ;  /* 0x000000fffff97224 */ /* 0x000fe400078e0029 */
[----:B-1----:R-:W-:Y:S02]  /*ba840*/  IMAD.MOV.U32 R244, RZ, RZ, R55 ;  /* 0x000000fffff47224 */ /* 0x002fe400078e0037 */
[----:B------:R-:W2:Y:S04]  /*ba850*/  LDL.LU R55, [R1+0x58dc] ;  /* 0x0058dc0001377983 */ /* 0x000ea80000300800 */
[----:B------:R1:W-:Y:S01]  /*ba860*/  STL.64 [R1+0x2e50], R240 ;  /* 0x002e50f001007387 */ /* 0x0003e20000100a00 */
[----:B------:R-:W-:-:S03]  /*ba870*/  IMAD.MOV.U32 R247, RZ, RZ, R52 ;  /* 0x000000fffff77224 */ /* 0x000fc600078e0034 */
[----:B------:R3:W-:Y:S01]  /*ba880*/  STL.64 [R1+0x2e58], R242 ;  /* 0x002e58f201007387 */ /* 0x0007e20000100a00 */
[----:B-1----:R-:W-:Y:S02]  /*ba890*/  IMAD.MOV.U32 R240, RZ, RZ, R53 ;  /* 0x000000fffff07224 */ /* 0x002fe400078e0035 */
[----:B------:R-:W-:Y:S02]  /*ba8a0*/  IMAD.MOV.U32 R241, RZ, RZ, R54 ;  /* 0x000000fffff17224 */ /* 0x000fe400078e0036 */
[----:B------:R-:W-:Y:S02]  /*ba8b0*/  IMAD.MOV.U32 R245, RZ, RZ, R51 ;  /* 0x000000fffff57224 */ /* 0x000fe400078e0033 */
[----:B------:R-:W4:Y:S01]  /*ba8c0*/  LDL.LU R51, [R1+0x58d8] ;  /* 0x0058d80001337983 */ /* 0x000f220000300800 */
[----:B------:R-:W-:-:S03]  /*ba8d0*/  IMAD.MOV.U32 R246, RZ, RZ, R50 ;  /* 0x000000fffff67224 */ /* 0x000fc600078e0032 */
[----:B------:R-:W2:Y:S01]  /*ba8e0*/  LDL.LU R50, [R1+0x58d4] ;  /* 0x0058d40001327983 */ /* 0x000ea20000300800 */
[----:B---3--:R-:W-:-:S03]  /*ba8f0*/  IMAD.MOV.U32 R242, RZ, RZ, R48 ;  /* 0x000000fffff27224 */ /* 0x008fc600078e0030 */
[----:B------:R-:W3:Y:S01]  /*ba900*/  LDL.LU R52, [R1+0x58d0] ;  /* 0x0058d00001347983 */ /* 0x000ee20000300800 */
[----:B------:R-:W-:-:S03]  /*ba910*/  MOV R243, R49 ;  /* 0x0000003100f37202 */ /* 0x000fc60000000f00 */
        /* <DEDUP_REMOVED lines=8> */
[----:B------:R-:W-:Y:S04]  /*ba9a0*/  STL.64 [R1+0x2e40], R44 ;  /* 0x002e402c01007387 */ /* 0x000fe80000100a00 */
[----:B------:R1:W-:Y:S04]  /*ba9b0*/  STL.64 [R1+0x2e48], R46 ;  /* 0x002e482e01007387 */ /* 0x0003e80000100a00 */
[----:B-1----:R-:W2:Y:S04]  /*ba9c0*/  LDL.LU.64 R46, [R1+0x58a8] ;  /* 0x0058a800012e7983 */ /* 0x002ea80000300a00 */
        /* <DEDUP_REMOVED lines=9> */
[----:B------:R-:W-:-:S15]  /*baa60*/  HMMA.1688.F32.TF32 R4, R232, R118, R4 ;  /* 0x00000076e804723c */ /* 0x000fde0000081004 */
[----:B------:R-:W-:-:S08]  /*baa70*/  NOP ;  /* 0x0000000000007918 */ /* 0x000fd00000000000 */
[----:B------:R-:W-:Y:S04]  /*baa80*/  STL.64 [R1+0x2e10], R4 ;  /* 0x002e100401007387 */ /* 0x000fe80000100a00 */
[----:B------:R4:W-:Y:S02]  /*baa90*/  STL.64 [R1+0x2e18], R6 ;  /* 0x002e180601007387 */ /* 0x0009e40000100a00 */
[----:B----4-:R-:W-:Y:S07]  /*baaa0*/  HMMA.1688.F32.TF32 R4, R232, R114, R8 ;  /* 0x00000072e804723c */ /* 0x010fee0000081008 */
[----:B------:R-:W-:-:S02]  /*baab0*/  IMAD.MOV.U32 R232, RZ, RZ, R13 ;  /* 0x000000ffffe87224 */ /* 0x000fc400078e000d */
[----:B------:R-:W4:Y:S01]  /*baac0*/  LDL.LU R13, [R1+0x587c] ;  /* 0x00587c00010d7983 */ /* 0x000f220000300800 */
[----:B------:R-:W-:Y:S02]  /*baad0*/  IMAD.MOV.U32 R233, RZ, RZ, R14 ;  /* 0x000000ffffe97224 */ /* 0x000fe400078e000e */
[----:B------:R-:W-:-:S11]  /*baae0*/  IMAD.MOV.U32 R234, RZ, RZ, R15 ;  /* 0x000000ffffea7224 */ /* 0x000fd600078e000f */
[----:B------:R-:W-:Y:S04]  /*baaf0*/  STL.64 [R1+0x3200], R4 ;  /* 0x0032000401007387 */ /* 0x000fe80000100a00 */
[----:B------:R4:W-:Y:S04]  /*bab00*/  STL.64 [R1+0x3208], R6 ;  /* 0x0032080601007387 */ /* 0x0009e80000100a00 */
[----:B------:R-:W4:Y:S04]  /*bab10*/  LDL.LU R14, [R1+0x5878] ;  /* 0x00587800010e7983 */ /* 0x000f280000300800 */
[----:B------:R-:W4:Y:S01]  /*bab20*/  LDL.LU R15, [R1+0x5874] ;  /* 0x00587400010f7983 */ /* 0x000f220000300800 */
[----:B------:R-:W-:-:S02]  /*bab30*/  IMAD.MOV.U32 R235, RZ, RZ, R43 ;  /* 0x000000ffffeb7224 */ /* 0x000fc400078e002b */
[----:B------:R-:W-:Y:S01]  /*bab40*/  IMAD.MOV.U32 R8, RZ, RZ, R24 ;  /* 0x000000ffff087224 */ /* 0x000fe200078e0018 */
[----:B------:R-:W3:Y:S01]  /*bab50*/  LDL.LU R43, [R1+0x5870] ;  /* 0x00587000012b7983 */ /* 0x000ee20000300800 */
[----:B------:R-:W-:Y:S02]  /*bab60*/  IMAD.MOV.U32 R9, RZ, RZ, R25 ;  /* 0x000000ffff097224 */ /* 0x000fe400078e0019 */
[----:B------:R-:W-:Y:S01]  /*bab70*/  IMAD.MOV.U32 R10, RZ, RZ, R26 ;  /* 0x000000ffff0a7224 */ /* 0x000fe200078e001a */
[----:B------:R-:W2:Y:S01]  /*bab80*/  LDL.LU R24, [R1+0x586c] ;  /* 0x00586c0001187983 */ /* 0x000ea20000300800 */
[----:B------:R-:W-:-:S03]  /*bab90*/  IMAD.MOV.U32 R11, RZ, RZ, R27 ;  /* 0x000000ffff0b7224 */ /* 0x000fc600078e001b */
[----:B------:R-:W2:Y:S04]  /*baba0*/  LDL.LU R25, [R1+0x5868] ;  /* 0x0058680001197983 */ /* 0x000ea80000300800 */
[----:B------:R-:W2:Y:S04]  /*babb0*/  LDL.LU R26, [R1+0x5864] ;  /* 0x00586400011a7983 */ /* 0x000ea80000300800 */
[----:B------:R-:W2:Y:S01]  /*babc0*/  LDL.LU R27, [R1+0x5860] ;  /* 0x00586000011b7983 */ /* 0x000ea20000300800 */
[----:B----4-:R-:W-:Y:S07]  /*babd0*/  HMMA.1688.F32.TF32 R4, R236, R230, R12 ;  /* 0x000000e6ec04723c */ /* 0x010fee000008100c */
[----:B------:R-:W-:-:S02]  /*babe0*/  IMAD.MOV.U32 R12, RZ, RZ, R28 ;  /* 0x000000ffff0c7224 */ /* 0x000fc400078e001c */
[----:B------:R-:W4:Y:S01]  /*babf0*/  LDL.LU R28, [R1+0x585c] ;  /* 0x00585c00011c7983 */ /* 0x000f220000300800 */
[----:B------:R-:W-:Y:S02]  /*bac00*/  IMAD.MOV.U32 R13, RZ, RZ, R29 ;  /* 0x000000ffff0d7224 */ /* 0x000fe400078e001d */
[----:B------:R-:W-:Y:S02]  /*bac10*/  IMAD.MOV.U32 R14, RZ, RZ, R30 ;  /* 0x000000ffff0e7224 */ /* 0x000fe400078e001e */
[----:B------:R-:W-:-:S09]  /*bac20*/  IMAD.MOV.U32 R15, RZ, RZ, R31 ;  /* 0x000000ffff0f7224 */ /* 0x000fd200078e001f */
[----:B------:R-:W-:Y:S04]  /*bac30*/  STL.64 [R1+0x3030], R4 ;  /* 0x0030300401007387 */ /* 0x000fe80000100a00 */
[----:B------:R2:W-:Y:S04]  /*bac40*/  STL.64 [R1+0x3038], R6 ;  /* 0x0030380601007387 */ /* 0x0005e80000100a00 */
[----:B------:R-:W4:Y:S04]  /*bac50*/  LDL.LU R29, [R1+0x5858] ;  /* 0x00585800011d7983 */ /* 0x000f280000300800 */
[----:B------:R-:W4:Y:S04]  /*bac60*/  LDL.LU R30, [R1+0x5854] ;  /* 0x00585400011e7983 */ /* 0x000f280000300800 */
[----:B------:R-:W4:Y:S01]  /*bac70*/  LDL.LU R31, [R1+0x5850] ;  /* 0x00585000011f7983 */ /* 0x000f220000300800 */
[----:B--2---:R-:W-:Y:S07]  /*bac80*/  HMMA.1688.F32.TF32 R4, R236, R226, R24 ;  /* 0x000000e2ec04723c */ /* 0x004fee0000081018 */
[----:B------:R-:W-:-:S02]  /*bac90*/  IMAD.MOV.U32 R24, RZ, RZ, R32 ;  /* 0x000000ffff187224 */ /* 0x000fc400078e0020 */
[----:B------:R-:W2:Y:S01]  /*baca0*/  LDL.LU R32, [R1+0x584c] ;  /* 0x00584c0001207983 */ /* 0x000ea20000300800 */
[----:B------:R-:W-:Y:S02]  /*bacb0*/  IMAD.MOV.U32 R25, RZ, RZ, R33 ;  /* 0x000000ffff197224 */ /* 0x000fe400078e0021 */
[----:B------:R-:W-:Y:S02]  /*bacc0*/  IMAD.MOV.U32 R26, RZ, RZ, R34 ;  /* 0x000000ffff1a7224 */ /* 0x000fe400078e0022 */
[----:B------:R-:W-:-:S09]  /*bacd0*/  IMAD.MOV.U32 R27, RZ, RZ, R35 ;  /* 0x000000ffff1b7224 */ /* 0x000fd200078e0023 */
[----:B------:R-:W-:Y:S04]  /*bace0*/  STL.64 [R1+0x3020], R4 ;  /* 0x0030200401007387 */ /* 0x000fe80000100a00 */
[----:B------:R4:W-:Y:S04]  /*bacf0*/  STL.64 [R1+0x3028], R6 ;  /* 0x0030280601007387 */ /* 0x0009e80000100a00 */
        /* <DEDUP_REMOVED lines=25> */
[C---:B------:R-:W-:Y:S06]  /*bae90*/  HMMA.1688.F32.TF32 R32, R236.reuse, R190, R32 ;  /* 0x000000beec20723c */ /* 0x040fec0000081020 */
[C---:B------:R-:W-:Y:S06]  /*baea0*/  HMMA.1688.F32.TF32 R28, R236.reuse, R186, R28 ;  /* 0x000000baec1c723c */ /* 0x040fec000008101c */
[C---:B------:R-:W-:Y:S06]  /*baeb0*/  HMMA.1688.F32.TF32 R24, R236.reuse, R182, R24 ;  /* 0x000000b6ec18723c */ /* 0x040fec0000081018 */
[C---:B------:R-:W-:Y:S06]  /*baec0*/  HMMA.1688.F32.TF32 R12, R236.reuse, R178, R12 ;  /* 0x000000b2ec0c723c */ /* 0x040fec000008100c */
[C---:B----4-:R-:W-:Y:S06]  /*baed0*/  HMMA.1688.F32.TF32 R4, R236.reuse, R214, R36 ;  /* 0x000000d6ec04723c */ /* 0x050fec0000081024 */
[----:B---3--:R-:W-:-:S15]  /*baee0*/  HMMA.1688.F32.TF32 R36, R236, R210, R40 ;  /* 0x000000d2ec24723c */ /* 0x008fde0000081028 */
[----:B------:R-:W-:-:S02]  /*baef0*/  NOP ;  /* 0x0000000000007918 */ /* 0x000fc40000000000 */
[----:B------:R-:W-:Y:S04]  /*baf00*/  STL.64 [R1+0x2ff0], R4 ;  /* 0x002ff00401007387 */ /* 0x000fe80000100a00 */
[----:B------:R2:W-:Y:S02]  /*baf10*/  STL.64 [R1+0x2ff8], R6 ;  /* 0x002ff80601007387 */ /* 0x0005e40000100a00 */
[C---:B--2---:R-:W-:Y:S02]  /*baf20*/  HMMA.1688.F32.TF32 R4, R236.reuse, R206, R44 ;  /* 0x000000ceec04723c */ /* 0x044fe4000008102c */
[----:B------:R-:W-:Y:S04]  /*baf30*/  STL.64 [R1+0x2fe0], R36 ;  /* 0x002fe02401007387 */ /* 0x000fe80000100a00 */
[C---:B------:R-:W-:Y:S01]  /*baf40*/  HMMA.1688.F32.TF32 R40, R236.reuse, R202, R48 ;  /* 0x000000caec28723c */ /* 0x040fe20000081030 */
[----:B------:R1:W-:Y:S05]  /*baf50*/  STL.64 [R1+0x2fe8], R38 ;  /* 0x002fe82601007387 */ /* 0x0003ea0000100a00 */
[C---:B-1----:R-:W-:Y:S11]  /*baf60*/  HMMA.1688.F32.TF32 R36, R236.reuse, R198, R52 ;  /* 0x000000c6ec24723c */ /* 0x042ff60000081034 */
        /* <DEDUP_REMOVED lines=20> */
[----:B--2---:R-:W-:Y:S01]  /*bb0b0*/  HMMA.1688.F32.TF32 R24, R236, R22, R8 ;  /* 0x00000016ec18723c */ /* 0x004fe20000081008 */
[----:B------:R-:W-:-:S02]  /*bb0c0*/  LOP3.LUT R113, R0, 0x20, RZ, 0x3c, !PT ;  /* 0x0000002000717812 */ /* 0x000fc400078e3cff */
[----:B------:R-:W-:Y:S03]  /*bb0d0*/  LDS R4, [R0+UR10+0xe000] ;  /* 0x00e0000a00047984 */ /* 0x000fe60008000800 */
[C---:B------:R-:W-:Y:S01]  /*bb0e0*/  HMMA.1688.F32.TF32 R8, R236.reuse, R170, R244 ;  /* 0x000000aaec08723c */ /* 0x040fe200000810f4 */
[----:B------:R-:W-:Y:S04]  /*bb0f0*/  LDS R5, [R113+UR10+0xe000] ;  /* 0x00e0000a71057984 */ /* 0x000fe80008000800 */
[----:B------:R-:W-:Y:S01]  /*bb100*/  LDS R7, [R113+UR10+0xf000] ;  /* 0x00f0000a71077984 */ /* 0x000fe20008000800 */
[C---:B-1----:R-:W-:Y:S03]  /*bb110*/  HMMA.1688.F32.TF32 R12, R236.reuse, R18, R240 ;  /* 0x00000012ec0c723c */ /* 0x042fe600000810f0 */
[----:B------:R-:W-:Y:S04]  /*bb120*/  STL.64 [R1+0x2f50], R28 ;  /* 0x002f501c01007387 */ /* 0x000fe80000100a00 */
[----:B------:R-:W-:Y:S04]  /*bb130*/  STL.64 [R1+0x2f58], R30 ;  /* 0x002f581e01007387 */ /* 0x000fe80000100a00 */
[----:B------:R-:W-:Y:S04]  /*bb140*/  STL.64 [R1+0x3070], R24 ;  /* 0x0030701801007387 */ /* 0x000fe80000100a00 */
[----:B------:R1:W-:Y:S01]  /*bb150*/  STL.64 [R1+0x3078], R26 ;  /* 0x0030781a01007387 */ /* 0x0003e20000100a00 */
[C---:B------:R-:W-:Y:S03]  /*bb160*/  HMMA.1688.F32.TF32 R40, R236.reuse, R150, R72 ;  /* 0x00000096ec28723c */ /* 0x040fe60000081048 */
[----:B------:R-:W2:Y:S04]  /*bb170*/  LDS R6, [R0+UR10+0xf000] ;  /* 0x00f0000a00067984 */ /* 0x000ea80008000800 */
        /* <DEDUP_REMOVED lines=45> */
[C---:B------:R-:W-:Y:S03]  /*bb450*/  HMMA.1688.F32.TF32 R36, R236.reuse, R146, R76 ;  /* 0x00000092ec24723c */ /* 0x040fe6000008104c */
[----:B------:R-:W-:Y:S03]  /*bb460*/  STL.64 [R1+0x3100], R40 ;  /* 0x0031002801007387 */ /* 0x000fe60000100a00 */
[C---:B------:R-:W-:Y:S01]  /*bb470*/  HMMA.1688.F32.TF32 R8, R236.reuse, R142, R80 ;  /* 0x0000008eec08723c */ /* 0x040fe20000081050 */
[----:B------:R1:W-:Y:S05]  /*bb480*/  STL.64 [R1+0x3108], R42 ;  /* 0x0031082a01007387 */ /* 0x0003ea0000100a00 */
[C---:B-1----:R-:W-:Y:S11]  /*bb490*/  HMMA.1688.F32.TF32 R40, R236.reuse, R138, R84 ;  /* 0x0000008aec28723c */ /* 0x042ff60000081054 */
        /* <DEDUP_REMOVED lines=11> */
[C---:B-1----:R-:W-:Y:S09]  /*bb550*/  HMMA.1688.F32.TF32 R36, R236.reuse, R122, R100 ;  /* 0x0000007aec24723c */ /* 0x042ff20000081064 */
[----:B------:R-:W-:Y:S04]  /*bb560*/  STL.64 [R1+0x3230], R8 ;  /* 0x0032300801007387 */ /* 0x000fe80000100a00 */
[----:B------:R1:W-:Y:S04]  /*bb570*/  STL.64 [R1+0x3238], R10 ;  /* 0x0032380a01007387 */ /* 0x0003e80000100a00 */
[----:B------:R-:W-:Y:S04]  /*bb580*/  STL.64 [R1+0x3220], R40 ;  /* 0x0032202801007387 */ /* 0x000fe80000100a00 */
[----:B------:R1:W-:Y:S02]  /*bb590*/  STL.64 [R1+0x3228], R42 ;  /* 0x0032282a01007387 */ /* 0x0003e40000100a00 */
[C---:B-1----:R-:W-:Y:S02]  /*bb5a0*/  HMMA.1688.F32.TF32 R8, R236.reuse, R118, R104 ;  /* 0x00000076ec08723c */ /* 0x042fe40000081068 */
[----:B------:R-:W-:Y:S04]  /*bb5b0*/  STL.64 [R1+0x3210], R36 ;  /* 0x0032102401007387 */ /* 0x000fe80000100a00 */
[C---:B------:R-:W-:Y:S01]  /*bb5c0*/  HMMA.1688.F32.TF32 R40, R236.reuse, R162, R108 ;  /* 0x000000a2ec28723c */ /* 0x040fe2000008106c */
[----:B------:R1:W-:Y:S05]  /*bb5d0*/  STL.64 [R1+0x3218], R38 ;  /* 0x0032182601007387 */ /* 0x0003ea0000100a00 */
[----:B-1----:R-:W-:Y:S11]  /*bb5e0*/  HMMA.1688.F32.TF32 R36, R236, R114, R64 ;  /* 0x00000072ec24723c */ /* 0x002ff60000081040 */
        /* <DEDUP_REMOVED lines=9> */
[----:B------:R-:W1:Y:S01]  /*bb680*/  LDS R10, [R0+UR10+0xf080] ;  /* 0x00f0800a000a7984 */ /* 0x000e620008000800 */
[C---:B----4-:R-:W-:Y:S06]  /*bb690*/  HMMA.1688.F32.TF32 R64, R4.reuse, R222, R24 ;  /* 0x000000de0440723c */ /* 0x050fec0000081018 */
[C---:B---3--:R-:W-:Y:S06]  /*bb6a0*/  HMMA.1688.F32.TF32 R72, R4.reuse, R230, R32 ;  /* 0x000000e60448723c */ /* 0x048fec0000081020 */
[C---:B------:R-:W-:Y:S06]  /*bb6b0*/  HMMA.1688.F32.TF32 R68, R4.reuse, R226, R28 ;  /* 0x000000e20444723c */ /* 0x040fec000008101c */
[C---:B--2---:R-:W-:Y:S11]  /*bb6c0*/  HMMA.1688.F32.TF32 R60, R4.reuse, R218, R12 ;  /* 0x000000da043c723c */ /* 0x044ff6000008100c */
        /* <DEDUP_REMOVED lines=140> */
[----:B---3--:R-:W3:Y:S04]  /*bbf90*/  LDL.LU.64 R194, [R1+0x5818] ;  /* 0x0058180001c27983 */ /* 0x008ee80000300a00 */
[----:B------:R-:W3:Y:S01]  /*bbfa0*/  LDL.LU.64 R192, [R1+0x5810] ;  /* 0x0058100001c07983 */ /* 0x000ee20000300a00 */
[C---:B--2---:R-:W-:Y:S06]  /*bbfb0*/  HMMA.1688.F32.TF32 R68, R4.reuse, R186, R68 ;  /* 0x000000ba0444723c */ /* 0x044fec0000081044 */
        /* <DEDUP_REMOVED lines=8> */
[----:B------:R-:W-:Y:S06]  /*bc040*/  HMMA.1688.F32.TF32 R28, R4, R118, R28 ;  /* 0x00000076041c723c */ /* 0x000fec000008101c */
[----:B-1----:R-:W-:Y:S06]  /*bc050*/  HMMA.1688.F32.TF32 R12, R8, R230, R12 ;  /* 0x000000e6080c723c */ /* 0x002fec000008100c */
        /* <DEDUP_REMOVED lines=70> */
[C---:B-1----:R-:W-:Y:S05]  /*bc4c0*/  HMMA.1688.F32.TF32 R4, R8.reuse, R214, R248 ;  /* 0x000000d60804723c */ /* 0x042fea00000810f8 */
[----:B------:R1:W-:Y:S04]  /*bc4d0*/  STL.64 [R1+0x430], R24 ;  /* 0x0004301801007387 */ /* 0x0003e80000100a00 */
[----:B------:R2:W-:Y:S04]  /*bc4e0*/  STL.64 [R1+0x438], R26 ;  /* 0x0004381a01007387 */ /* 0x0005e80000100a00 */
[----:B------:R-:W3:Y:S04]  /*bc4f0*/  LDL.LU R244, [R1+0x3080] ;  /* 0x0030800001f47983 */ /* 0x000ee80000300800 */
[----:B------:R4:W-:Y:S04]  /*bc500*/  STL.64 [R1+0x420], R12 ;  /* 0x0004200c01007387 */ /* 0x0009e80000100a00 */
        /* <DEDUP_REMOVED lines=128> */
[C---:B------:R-:W-:Y:S03]  /*bcd10*/  HMMA.1688.F32.TF32 R68, R8.reuse, R182, R96 ;  /* 0x000000b60844723c */ /* 0x040fe60000081060 */
[----:B------:R-:W-:Y:S03]  /*bcd20*/  LDS R5, [R113+UR10+0xe100] ;  /* 0x00e1000a71057984 */ /* 0x000fe60008000800 */
[C---:B------:R-:W-:Y:S01]  /*bcd30*/  HMMA.1688.F32.TF32 R24, R8.reuse, R134, R24 ;  /* 0x000000860818723c */ /* 0x040fe20000081018 */
[----:B------:R-:W-:Y:S04]  /*bcd40*/  LDS R7, [R113+UR10+0xf100] ;  /* 0x00f1000a71077984 */ /* 0x000fe80008000800 */
[----:B------:R-:W-:Y:S04]  /*bcd50*/  STL.64 [R1+0x3d0], R64 ;  /* 0x0003d04001007387 */ /* 0x000fe80000100a00 */
[----:B------:R1:W-:Y:S04]  /*bcd60*/  STL.64 [R1+0x3d8], R66 ;  /* 0x0003d84201007387 */ /* 0x0003e80000100a00 */
[----:B------:R-:W-:Y:S04]  /*bcd70*/  STL.64 [R1+0x3c0], R60 ;  /* 0x0003c03c01007387 */ /* 0x000fe80000100a00 */
[----:B------:R2:W-:Y:S01]  /*bcd80*/  STL.64 [R1+0x3c8], R62 ;  /* 0x0003c83e01007387 */ /* 0x0005e20000100a00 */
[C---:B-1----:R-:W-:Y:S03]  /*bcd90*/  HMMA.1688.F32.TF32 R64, R8.reuse, R190, R104 ;  /* 0x000000be0840723c */ /* 0x042fe60000081068 */
[----:B------:R-:W-:Y:S04]  /*bcda0*/  LDS R4, [R0+UR10+0xe100] ;  /* 0x00e1000a00047984 */ /* 0x000fe80008000800 */
[----:B------:R-:W1:Y:S01]  /*bcdb0*/  LDS R6, [R0+UR10+0xf100] ;  /* 0x00f1000a00067984 */ /* 0x000e620008000800 */
[----:B--2---:R-:W-:-:S15]  /*bcdc0*/  HMMA.1688.F32.TF32 R60, R8, R186, R100 ;  /* 0x000000ba083c723c */ /* 0x004fde0000081064 */
        /* <DEDUP_REMOVED lines=8> */
[C---:B------:R-:W-:Y:S11]  /*bce50*/  HMMA.1688.F32.TF32 R52, R8.reuse, R162, R52 ;  /* 0x000000a20834723c */ /* 0x040ff60000081034 */
[----:B------:R-:W-:Y:S01]  /*bce60*/  STL.64 [R1+0x380], R64 ;  /* 0x0003804001007387 */ /* 0x000fe20000100a00 */
[C---:B--2---:R-:W-:Y:S03]  /*bce70*/  HMMA.1688.F32.TF32 R68, R8.reuse, R22, R84 ;  /* 0x000000160844723c */ /* 0x044fe60000081054 */
[----:B------:R2:W-:Y:S04]  /*bce80*/  STL.64 [R1+0x388], R66 ;  /* 0x0003884201007387 */ /* 0x0005e80000100a00 */
[----:B------:R-:W-:Y:S04]  /*bce90*/  STL.64 [R1+0x370], R60 ;  /* 0x0003703c01007387 */ /* 0x000fe80000100a00 */
[----:B------:R3:W-:Y:S01]  /*bcea0*/  STL.64 [R1+0x378], R62 ;  /* 0x0003783e01007387 */ /* 0x0007e20000100a00 */
[C---:B--2---:R-:W-:Y:S06]  /*bceb0*/  HMMA.1688.F32.TF32 R64, R8.reuse, R18, R80 ;  /* 0x000000120840723c */ /* 0x044fec0000081050 */
[C---:B---3--:R-:W-:Y:S06]  /*bcec0*/  HMMA.1688.F32.TF32 R60, R8.reuse, R170, R76 ;  /* 0x000000aa083c723c */ /* 0x048fec000008104c */
[C---:B------:R-:W-:Y:S01]  /*bced0*/  HMMA.1688.F32.TF32 R36, R8.reuse, R146, R36 ;  /* 0x000000920824723c */ /* 0x040fe20000081024 */
[----:B------:R-:W-:Y:S04]  /*bcee0*/  STL.64 [R1+0x360], R68 ;  /* 0x0003604401007387 */ /* 0x000fe80000100a00 */
[----:B------:R-:W-:Y:S01]  /*bcef0*/  STL.64 [R1+0x368], R70 ;  /* 0x0003684601007387 */ /* 0x000fe20000100a00 */
[C---:B----4-:R-:W-:Y:S05]  /*bcf00*/  HMMA.1688.F32.TF32 R12, R8.reuse, R130, R12 ;  /* 0x00000082080c723c */ /* 0x050fea000008100c */
        /* <DEDUP_REMOVED lines=35> */
[----:B------:R1:W-:Y:S04]  /*bd140*/  STL.64 [R1], R8 ;  /* 0x0000000801007387 */ /* 0x0003e80000100a00 */
        /* <DEDUP_REMOVED lines=119> */
[----:B------:R-:W1:Y:S01]  /*bd8c0*/  LDS R250, [R0+UR10+0xf180] ;  /* 0x00f1800a00fa7984 */ /* 0x000e620008000800 */
[----:B----4-:R-:W-:-:S15]  /*bd8d0*/  HMMA.1688.F32.TF32 R224, R4, R230, R224 ;  /* 0x000000e604e0723c */ /* 0x010fde00000810e0 */
[----:B------:R-:W-:-:S08]  /*bd8e0*/  NOP ;  /* 0x0000000000007918 */ /* 0x000fd00000000000 */
[----:B------:R-:W-:Y:S04]  /*bd8f0*/  STL.64 [R1+0x640], R224 ;  /* 0x000640e001007387 */ /* 0x000fe80000100a00 */
[----:B------:R4:W-:Y:S04]  /*bd900*/  STL.64 [R1+0x648], R226 ;  /* 0x000648e201007387 */ /* 0x0009e80000100a00 */
[----:B----4-:R-:W4:Y:S04]  /*bd910*/  LDL.LU.64 R226, [R1+0x5808] ;  /* 0x0058080001e27983 */ /* 0x010f280000300a00 */
[----:B------:R-:W4:Y:S01]  /*bd920*/  LDL.LU.64 R224, [R1+0x5800] ;  /* 0x0058000001e07983 */ /* 0x000f220000300a00 */
[C---:B---3--:R-:W-:Y:S06]  /*bd930*/  HMMA.1688.F32.TF32 R52, R4.reuse, R170, R52 ;  /* 0x000000aa0434723c */ /* 0x048fec0000081034 */
[C---:B------:R-:W-:Y:S06]  /*bd940*/  HMMA.1688.F32.TF32 R40, R4.reuse, R158, R40 ;  /* 0x0000009e0428723c */ /* 0x040fec0000081028 */
[C---:B--2---:R-:W-:Y:S06]  /*bd950*/  HMMA.1688.F32.TF32 R48, R4.reuse, R166, R48 ;  /* 0x000000a60430723c */ /* 0x044fec0000081030 */
[C---:B------:R-:W-:Y:S06]  /*bd960*/  HMMA.1688.F32.TF32 R36, R4.reuse, R154, R36 ;  /* 0x0000009a0424723c */ /* 0x040fec0000081024 */
[----:B----4-:R-:W-:-:S15]  /*bd970*/  HMMA.1688.F32.TF32 R8, R4, R226, R8 ;  /* 0x000000e20408723c */ /* 0x010fde0000081008 */
        /* <DEDUP_REMOVED lines=8> */
[C---:B--2---:R-:W-:Y:S02]  /*bda00*/  HMMA.1688.F32.TF32 R8, R4.reuse, R214, R68 ;  /* 0x000000d60408723c */ /* 0x044fe40000081044 */
[----:B------:R-:W-:Y:S04]  /*bda10*/  STL.64 [R1+0x610], R60 ;  /* 0x0006103c01007387 */ /* 0x000fe80000100a00 */
[----:B------:R2:W-:Y:S01]  /*bda20*/  STL.64 [R1+0x618], R62 ;  /* 0x0006183e01007387 */ /* 0x0005e20000100a00 */
[C---:B------:R-:W-:Y:S06]  /*bda30*/  HMMA.1688.F32.TF32 R64, R4.reuse, R210, R72 ;  /* 0x000000d20440723c */ /* 0x040fec0000081048 */
[C---:B--2---:R-:W-:Y:S10]  /*bda40*/  HMMA.1688.F32.TF32 R60, R4.reuse, R206, R236 ;  /* 0x000000ce043c723c */ /* 0x044ff400000810ec */
        /* <DEDUP_REMOVED lines=61> */
[----:B--2---:R-:W-:Y:S02]  /*bde20*/  HMMA.1688.F32.TF32 R8, R4, R126, R244 ;  /* 0x0000007e0408723c */ /* 0x004fe400000810f4 */
        /* <DEDUP_REMOVED lines=114> */
[----:B-1----:R-:W-:Y:S06]  /*be550*/  HMMA.1688.F32.TF32 R52, R248, R182, R52 ;  /* 0x000000b6f834723c */ /* 0x002fec0000081034 */
[C---:B----4-:R-:W-:Y:S06]  /*be560*/  HMMA.1688.F32.TF32 R8, R4.reuse, R122, R60 ;  /* 0x0000007a0408723c */ /* 0x050fec000008103c */
[----:B---3--:R-:W-:-:S15]  /*be570*/  HMMA.1688.F32.TF32 R60, R4, R118, R64 ;  /* 0x00000076043c723c */ /* 0x008fde0000081040 */
[----:B------:R-:W-:-:S02]  /*be580*/  NOP ;  /* 0x0000000000007918 */ /* 0x000fc40000000000 */
[----:B------:R-:W-:Y:S04]  /*be590*/  STL.64 [R1+0x470], R8 ;  /* 0x0004700801007387 */ /* 0x000fe80000100a00 */
[----:B------:R2:W-:Y:S02]  /*be5a0*/  STL.64 [R1+0x478], R10 ;  /* 0x0004780a01007387 */ /* 0x0005e40000100a00 */
[----:B--2---:R-:W-:Y:S06]  /*be5b0*/  HMMA.1688.F32.TF32 R8, R4, R114, R68 ;  /* 0x000000720408723c */ /* 0x004fec0000081044 */
[C---:B------:R-:W-:Y:S01]  /*be5c0*/  HMMA.1688.F32.TF32 R4, R248.reuse, R230, R72 ;  /* 0x000000e6f804723c */ /* 0x040fe20000081048 */
        /* <DEDUP_REMOVED lines=71> */
[----:B---3--:R-:W-:Y:S01]  /*bea40*/  HMMA.1688.F32.TF32 R4, R248, R146, R244 ;  /* 0x00000092f804723c */ /* 0x008fe200000810f4 */
[----:B------:R2:W-:Y:S04]  /*bea50*/  STL.64 [R1+0x6e0], R12 ;  /* 0x0006e00c01007387 */ /* 0x0005e80000100a00 */
[----:B------:R3:W-:Y:S04]  /*bea60*/  STL.64 [R1+0x6e8], R14 ;  /* 0x0006e80e01007387 */ /* 0x0007e80000100a00 */
[----:B------:R-:W4:Y:S08]  /*bea70*/  LDL.LU R240, [R1+0x1290] ;  /* 0x0012900001f07983 */ /* 0x000f300000300800 */
        /* <DEDUP_REMOVED lines=104> */
[C---:B--2---:R-:W-:Y:S06]  /*bf100*/  HMMA.1688.F32.TF32 R4, R248.reuse, R142, R64 ;  /* 0x0000008ef804723c */ /* 0x044fec0000081040 */
[C---:B----4-:R-:W-:Y:S06]  /*bf110*/  HMMA.1688.F32.TF32 R60, R248.reuse, R138, R68 ;  /* 0x0000008af83c723c */ /* 0x050fec0000081044 */
[C---:B---3--:R-:W-:Y:S11]  /*bf120*/  HMMA.1688.F32.TF32 R8, R248.reuse, R134, R72 ;  /* 0x00000086f808723c */ /* 0x048ff60000081048 */
        /* <DEDUP_REMOVED lines=12> */
[----:B------:R-:W-:Y:S02]  /*bf1f0*/  HMMA.1688.F32.TF32 R248, R248, R114, R80 ;  /* 0x00000072f8f8723c */ /* 0x000fe40000081050 */
[----:B------:R-:W-:Y:S04]  /*bf200*/  STL.64 [R1+0x670], R60 ;  /* 0x0006703c01007387 */ /* 0x000fe80000100a00 */
[----:B------:R-:W-:Y:S05]  /*bf210*/  STL.64 [R1+0x678], R62 ;  /* 0x0006783e01007387 */ /* 0x000fea0000100a00 */
        /* <DEDUP_REMOVED lines=16> */
[----:B------:R1:W-:Y:S03]  /*bf320*/  STL.64 [R1+0x8b8], R10 ;  /* 0x0008b80a01007387 */ /* 0x0003e60000100a00 */
[C---:B-1----:R-:W-:Y:S09]  /*bf330*/  HMMA.1688.F32.TF32 R8, R56.reuse, R218, R84 ;  /* 0x000000da3808723c */ /* 0x042ff20000081054 */
[----:B------:R-:W-:Y:S04]  /*bf340*/  STL.64 [R1+0x8a0], R4 ;  /* 0x0008a00401007387 */ /* 0x000fe80000100a00 */
[----:B------:R1:W-:Y:S02]  /*bf350*/  STL.64 [R1+0x8a8], R6 ;  /* 0x0008a80601007387 */ /* 0x0003e40000100a00 */
[C---:B-1----:R-:W-:Y:S02]  /*bf360*/  HMMA.1688.F32.TF32 R4, R56.reuse, R214, R76 ;  /* 0x000000d63804723c */ /* 0x042fe4000008104c */
[----:B------:R-:W-:Y:S04]  /*bf370*/  STL.64 [R1+0x890], R60 ;  /* 0x0008903c01007387 */ /* 0x000fe80000100a00 */
[----:B------:R-:W-:Y:S04]  /*bf380*/  STL.64 [R1+0x898], R62 ;  /* 0x0008983e01007387 */ /* 0x000fe80000100a00 */
        /* <DEDUP_REMOVED lines=29> */
[----:B------:R1:W-:Y:S03]  /*bf560*/  STL.64 [R1+0xe8], R6 ;  /* 0x0000e80601007387 */ /* 0x0003e60000100a00 */
[C---:B-1----:R-:W-:Y:S01]  /*bf570*/  HMMA.1688.F32.TF32 R4, R56.reuse, R18, R244 ;  /* 0x000000123804723c */ /* 0x042fe200000810f4 */
        /* <DEDUP_REMOVED lines=52> */
[C---:B------:R-:W-:Y:S06]  /*bf8c0*/  HMMA.1688.F32.TF32 R244, R56.reuse, R170, R244 ;  /* 0x000000aa38f4723c */ /* 0x040fec00000810f4 */
[C---:B------:R-:W-:Y:S06]  /*bf8d0*/  HMMA.1688.F32.TF32 R236, R56.reuse, R166, R48 ;  /* 0x000000a638ec723c */ /* 0x040fec0000081030 */
[C---:B------:R-:W-:Y:S11]  /*bf8e0*/  HMMA.1688.F32.TF32 R232, R56.reuse, R162, R232 ;  /* 0x000000a238e8723c */ /* 0x040ff600000810e8 */
[----:B------:R-:W-:Y:S01]  /*bf8f0*/  STL.64 [R1+0x5630], R244 ;  /* 0x005630f401007387 */ /* 0x000fe20000100a00 */
[C---:B------:R-:W-:Y:S03]  /*bf900*/  HMMA.1688.F32.TF32 R8, R56.reuse, R154, R40 ;  /* 0x0000009a3808723c */ /* 0x040fe60000081028 */
[----:B------:R-:W-:Y:S03]  /*bf910*/  STL.64 [R1+0x5628], R246 ;  /* 0x005628f601007387 */ /* 0x000fe60000100a00 */
[C---:B---3--:R-:W-:Y:S01]  /*bf920*/  HMMA.1688.F32.TF32 R12, R56.reuse, R150, R12 ;  /* 0x00000096380c723c */ /* 0x048fe2000008100c */
        /* <DEDUP_REMOVED lines=8> */
[----:B------:R1:W-:Y:S04]  /*bf9b0*/  STL.64 [R1+0x5658], R6 ;  /* 0x0056580601007387 */ /* 0x0003e80000100a00 */
[----:B------:R-:W-:Y:S04]  /*bf9c0*/  STL.64 [R1+0x5670], R8 ;  /* 0x0056700801007387 */ /* 0x000fe80000100a00 */
[----:B------:R2:W-:Y:S04]  /*bf9d0*/  STL.64 [R1+0x5668], R10 ;  /* 0x0056680a01007387 */ /* 0x0005e80000100a00 */
        /* <DEDUP_REMOVED lines=30> */
[C---:B------:R-:W-:Y:S03]  /*bfbc0*/  HMMA.1688.F32.TF32 R40, R56.reuse, R130, R240 ;  /* 0x000000823828723c */ /* 0x040fe600000810f0 */
        /* <DEDUP_REMOVED lines=38> */
[C---:B--2---:R-:W-:Y:S03]  /*bfe30*/  HMMA.1688.F32.TF32 R44, R56.reuse, R126, R240 ;  /* 0x0000007e382c723c */ /* 0x044fe600000810f0 */
[----:B------:R-:W2:Y:S04]  /*bfe40*/  LDL.LU R240, [R1+0x1030] ;  /* 0x0010300001f07983 */ /* 0x000ea80000300800 */
[----:B------:R-:W2:Y:S04]  /*bfe50*/  LDL.LU R241, [R1+0x1034] ;  /* 0x0010340001f17983 */ /* 0x000ea80000300800 */
[----:B------:R-:W2:Y:S04]  /*bfe60*/  LDL.LU R242, [R1+0x1038] ;  /* 0x0010380001f27983 */ /* 0x000ea80000300800 */
[----:B------:R-:W2:Y:S01]  /*bfe70*/  LDL.LU R243, [R1+0x103c] ;  /* 0x00103c0001f37983 */ /* 0x000ea20000300800 */
[----:B----4-:R-:W-:Y:S06]  /*bfe80*/  HMMA.1688.F32.TF32 R48, R56, R122, R48 ;  /* 0x0000007a3830723c */ /* 0x010fec0000081030 */
[----:B-1----:R-:W-:Y:S06]  /*bfe90*/  HMMA.1688.F32.TF32 R4, R80, R226, R72 ;  /* 0x000000e25004723c */ /* 0x002fec0000081048 */
[C---:B---3--:R-:W-:Y:S06]  /*bfea0*/  HMMA.1688.F32.TF32 R52, R56.reuse, R118, R52 ;  /* 0x000000763834723c */ /* 0x048fec0000081034 */
        /* <DEDUP_REMOVED lines=40> */
[----:B------:R-:W-:Y:S04]  /*c0130*/  STL.64 [R1+0x57d8], R194 ;  /* 0x0057d8c201007387 */ /* 0x000fe80000100a00 */
[----:B------:R-:W-:Y:S04]  /*c0140*/  STL.64 [R1+0x57d0], R192 ;  /* 0x0057d0c001007387 */ /* 0x000fe80000100a00 */
[----:B------:R-:W-:Y:S04]  /*c0150*/  LDS R77, [R113+UR10+0xe300] ;  /* 0x00e3000a714d7984 */ /* 0x000fe80008000800 */
[----:B------:R-:W-:Y:S04]  /*c0160*/  LDS R79, [R113+UR10+0xf300] ;  /* 0x00f3000a714f7984 */ /* 0x000fe80008000800 */
[----:B------:R-:W-:Y:S04]  /*c0170*/  LDS R76, [R0+UR10+0xe300] ;  /* 0x00e3000a004c7984 */ /* 0x000fe80008000800 */
[----:B------:R-:W1:Y:S04]  /*c0180*/  LDS R78, [R0+UR10+0xf300] ;  /* 0x00f3000a004e7984 */ /* 0x000e680008000800 */
        /* <DEDUP_REMOVED lines=152> */
[C---:B----4-:R-:W-:Y:S09]  /*c0b10*/  HMMA.1688.F32.TF32 R4, R80.reuse, R138, R248 ;  /* 0x0000008a5004723c */ /* 0x050ff200000810f8 */
        /* <DEDUP_REMOVED lines=17> */
[----:B--2---:R-:W-:Y:S01]  /*c0c30*/  HMMA.1688.F32.TF32 R4, R80, R114, R104 ;  /* 0x000000725004723c */ /* 0x004fe20000081068 */
[----:B------:R-:W-:Y:S04]  /*c0c40*/  LDS R81, [R113+UR10+0xe380] ;  /* 0x00e3800a71517984 */ /* 0x000fe80008000800 */
[----:B------:R-:W-:Y:S04]  /*c0c50*/  LDS R83, [R113+UR10+0xf380] ;  /* 0x00f3800a71537984 */ /* 0x000fe80008000800 */
        /* <DEDUP_REMOVED lines=9> */
[----:B------:R-:W2:Y:S01]  /*c0cf0*/  LDS R82, [R0+UR10+0xf380] ;  /* 0x00f3800a00527984 */ /* 0x000ea20008000800 */
[C---:B-1----:R-:W-:Y:S07]  /*c0d00*/  HMMA.1688.F32.TF32 R4, R76.reuse, R222, R92 ;  /* 0x000000de4c04723c */ /* 0x042fee000008105c */
        /* <DEDUP_REMOVED lines=143> */
[----:B-1----:R-:W4:Y:S04]  /*c1600*/  LDL.LU.64 R202, [R1+0x57f8] ;  /* 0x0057f80001ca7983 */ /* 0x002f280000300a00 */
[----:B------:R-:W3:Y:S01]  /*c1610*/  LDL.LU.64 R200, [R1+0x57f0] ;  /* 0x0057f00001c87983 */ /* 0x000ee20000300a00 */
[----:B------:R-:W-:-:S02]  /*c1620*/  UIMAD UR11, UR5, -0x40, UR6 ;  /* 0xffffffc0050b78a4 */ /* 0x000fc4000f8e0206 */
[----:B------:R-:W-:Y:S02]  /*c1630*/  UIADD3 UR10, UR8, -0x2, URZ ;  /* 0xfffffffe080a7890 */ /* 0x000fe4000fffe03f */
[----:B------:R-:W-:Y:S01]  /*c1640*/  UIADD3 UR7, UR7, 0x1, URZ ;  /* 0x0000000107077890 */ /* 0x000fe2000fffe03f */
[----:B------:R-:W-:Y:S01]  /*c1650*/  BAR.SYNC.DEFER_BLOCKING 0x0 ;  /* 0x0000000000007b1d */ /* 0x000fe20000010000 */
[----:B----4-:R-:W-:-:S15]  /*c1660*/  HMMA.1688.F32.TF32 R196, R76, R202, R196 ;  /* 0x000000ca4cc4723c */ /* 0x010fde00000810c4 */
[----:B------:R-:W-:-:S08]  /*c1670*/  NOP ;  /* 0x0000000000007918 */ /* 0x000fd00000000000 */
[----:B------:R-:W-:Y:S04]  /*c1680*/  STL.64 [R1+0x1b80], R196 ;  /* 0x001b80c401007387 */ /* 0x000fe80000100a00 */
[----:B------:R1:W-:Y:S04]  /*c1690*/  STL.64 [R1+0x1b88], R198 ;  /* 0x001b88c601007387 */ /* 0x0003e80000100a00 */
[----:B-1----:R-:W4:Y:S04]  /*c16a0*/  LDL.LU.64 R198, [R1+0x57e8] ;  /* 0x0057e80001c67983 */ /* 0x002f280000300a00 */
[----:B------:R-:W3:Y:S01]  /*c16b0*/  LDL.LU.64 R196, [R1+0x57e0] ;  /* 0x0057e00001c47983 */ /* 0x000ee20000300a00 */
[----:B----4-:R-:W-:-:S15]  /*c16c0*/  HMMA.1688.F32.TF32 R192, R76, R198, R192 ;  /* 0x000000c64cc0723c */ /* 0x010fde00000810c0 */
[----:B------:R-:W-:-:S08]  /*c16d0*/  NOP ;  /* 0x0000000000007918 */ /* 0x000fd00000000000 */
[----:B------:R-:W-:Y:S04]  /*c16e0*/  STL.64 [R1+0x1b70], R192 ;  /* 0x001b70c001007387 */ /* 0x000fe80000100a00 */
[----:B------:R1:W-:Y:S04]  /*c16f0*/  STL.64 [R1+0x1b78], R194 ;  /* 0x001b78c201007387 */ /* 0x0003e80000100a00 */
[----:B-1----:R-:W4:Y:S01]  /*c1700*/  LDL.LU.64 R194, [R1+0x57d8] ;  /* 0x0057d80001c27983 */ /* 0x002f220000300a00 */
[C---:B------:R-:W-:Y:S03]  /*c1710*/  HMMA.1688.F32.TF32 R52, R76.reuse, R190, R52 ;  /* 0x000000be4c34723c */ /* 0x040fe60000081034 */
[----:B------:R-:W3:Y:S03]  /*c1720*/  LDL.LU.64 R192, [R1+0x57d0] ;  /* 0x0057d00001c07983 */ /* 0x000ee60000300a00 */
[C---:B------:R-:W-:Y:S06]  /*c1730*/  HMMA.1688.F32.TF32 R48, R76.reuse, R186, R48 ;  /* 0x000000ba4c30723c */ /* 0x040fec0000081030 */
[C---:B------:R-:W-:Y:S06]  /*c1740*/  HMMA.1688.F32.TF32 R44, R76.reuse, R182, R44 ;  /* 0x000000b64c2c723c */ /* 0x040fec000008102c */
[----:B----4-:R-:W-:-:S15]  /*c1750*/  HMMA.1688.F32.TF32 R56, R76, R194, R56 ;  /* 0x000000c24c38723c */ /* 0x010fde0000081038 */
[----:B------:R-:W-:-:S08]  /*c1760*/  NOP ;  /* 0x0000000000007918 */ /* 0x000fd00000000000 */
        /* <DEDUP_REMOVED lines=8> */
[----:B------:R1:W-:Y:S04]  /*c17f0*/  STL.64 [R1+0x1b40], R48 ;  /* 0x001b403001007387 */ /* 0x0003e80000100a00 */
[----:B------:R-:W-:Y:S04]  /*c1800*/  STL.64 [R1+0x1b48], R50 ;  /* 0x001b483201007387 */ /* 0x000fe80000100a00 */
[----:B-1----:R-:W4:Y:S04]  /*c1810*/  LDL.LU.64 R48, [R1+0x57a8] ;  /* 0x0057a80001307983 */ /* 0x002f280000300a00 */
        /* <DEDUP_REMOVED lines=54> */
[----:B-1----:R-:W-:Y:S03]  /*c1b80*/  HMMA.1688.F32.TF32 R12, R76, R114, R100 ;  /* 0x000000724c0c723c */ /* 0x002fe60000081064 */
        /* <DEDUP_REMOVED lines=27> */
[----:B---3--:R-:W-:-:S03]  /*c1d40*/  IMAD.MOV.U32 R98, RZ, RZ, R201 ;  /* 0x000000ffff627224 */ /* 0x008fc600078e00c9 */
[----:B------:R-:W4:Y:S01]  /*c1d50*/  LDL.LU R177, [R1+0x579c] ;  /* 0x00579c0001b17983 */ /* 0x000f220000300800 */
[----:B------:R-:W-:-:S03]  /*c1d60*/  IMAD.MOV.U32 R99, RZ, RZ, R208 ;  /* 0x000000ffff637224 */ /* 0x000fc600078e00d0 */
[----:B------:R-:W1:Y:S01]  /*c1d70*/  LDL.LU R216, [R1+0x5798] ;  /* 0x0057980001d87983 */ /* 0x000e620000300800 */
[----:B------:R-:W-:-:S03]  /*c1d80*/  IMAD.MOV.U32 R100, RZ, RZ, R221 ;  /* 0x000000ffff647224 */ /* 0x000fc600078e00dd */
[----:B------:R-:W3:Y:S01]  /*c1d90*/  LDL.LU R205, [R1+0x5794] ;  /* 0x0057940001cd7983 */ /* 0x000ee20000300800 */
        /* <DEDUP_REMOVED lines=32> */
[----:B------:R-:W-:Y:S01]  /*c1fa0*/  MOV R245, R192 ;  /* 0x000000c000f57202 */ /* 0x000fe20000000f00 */
[----:B------:R-:W-:-:S02]  /*c1fb0*/  IMAD.MOV.U32 R246, RZ, RZ, R193 ;  /* 0x000000fffff67224 */ /* 0x000fc400078e00c1 */
        /* <DEDUP_REMOVED lines=16> */
[----:B-1----:R-:W-:Y:S02]  /*c20c0*/  IMAD.MOV.U32 R11, RZ, RZ, R216 ;  /* 0x000000ffff0b7224 */ /* 0x002fe400078e00d8 */
[----:B---3--:R-:W-:-:S02]  /*c20d0*/  IMAD.MOV.U32 R10, RZ, RZ, R205 ;  /* 0x000000ffff0a7224 */ /* 0x008fc400078e00cd */
[----:B--2---:R-:W-:Y:S02]  /*c20e0*/  IMAD.MOV.U32 R9, RZ, RZ, R204 ;  /* 0x000000ffff097224 */ /* 0x004fe400078e00cc */
[----:B----4-:R-:W-:Y:S02]  /*c20f0*/  IMAD.MOV.U32 R8, RZ, RZ, R201 ;  /* 0x000000ffff087224 */ /* 0x010fe400078e00c9 */
        /* <DEDUP_REMOVED lines=8> */
[----:B------:R-:W-:-:S03]  /*c2180*/  IMAD.MOV.U32 R15, RZ, RZ, R208 ;  /* 0x000000ffff0f7224 */ /* 0x000fc600078e00d0 */
[----:B------:R-:W4:Y:S04]  /*c2190*/  LDL.LU R220, [R1+0x5710] ;  /* 0x0057100001dc7983 */ /* 0x000f280000300800 */
        /* <DEDUP_REMOVED lines=8> */
[----:B------:R-:W-:Y:S02]  /*c2220*/  IMAD.MOV.U32 R37, RZ, RZ, R228 ;  /* 0x000000ffff257224 */ /* 0x000fe400078e00e4 */
[----:B------:R-:W-:Y:S02]  /*c2230*/  IMAD.MOV.U32 R36, RZ, RZ, R229 ;  /* 0x000000ffff247224 */ /* 0x000fe400078e00e5 */
[----:B------:R-:W-:Y:S02]  /*c2240*/  IMAD.MOV.U32 R38, RZ, RZ, R193 ;  /* 0x000000ffff267224 */ /* 0x000fe400078e00c1 */
[----:B------:R-:W-:Y:S02]  /*c2250*/  IMAD.MOV.U32 R43, RZ, RZ, R196 ;  /* 0x000000ffff2b7224 */ /* 0x000fe400078e00c4 */
[----:B------:R-:W-:Y:S02]  /*c2260*/  IMAD.MOV.U32 R39, RZ, RZ, R192 ;  /* 0x000000ffff277224 */ /* 0x000fe400078e00c0 */
[----:B------:R-:W-:-:S02]  /*c2270*/  IMAD.MOV.U32 R42, RZ, RZ, R197 ;  /* 0x000000ffff2a7224 */ /* 0x000fc400078e00c5 */
[----:B------:R-:W-:Y:S01]  /*c2280*/  IMAD.MOV.U32 R41, RZ, RZ, R224 ;  /* 0x000000ffff297224 */ /* 0x000fe200078e00e0 */
[----:B------:R-:W-:Y:S01]  /*c2290*/  MOV R40, R225 ;  /* 0x000000e100287202 */ /* 0x000fe20000000f00 */
[----:B------:R-:W-:Y:S02]  /*c22a0*/  IMAD.MOV.U32 R47, RZ, RZ, R200 ;  /* 0x000000ffff2f7224 */ /* 0x000fe400078e00c8 */
[----:B------:R-:W-:Y:S02]  /*c22b0*/  IMAD.MOV.U32 R33, RZ, RZ, R2 ;  /* 0x000000ffff217224 */ /* 0x000fe400078e0002 */
[----:B------:R-:W-:Y:S02]  /*c22c0*/  IMAD.MOV.U32 R34, RZ, RZ, R3 ;  /* 0x000000ffff227224 */ /* 0x000fe400078e0003 */
[----:B------:R-:W-:Y:S01]  /*c22d0*/  IMAD.MOV.U32 R35, RZ, RZ, R252 ;  /* 0x000000ffff237224 */ /* 0x000fe200078e00fc */
[----:B------:R-:W-:Y:S01]  /*c22e0*/  HMMA.1688.F32.TF32 R40, R80, R198, R40 ;  /* 0x000000c65028723c */ /* 0x000fe20000081028 */
[----:B------:R-:W-:Y:S01]  /*c22f0*/  IMAD.MOV.U32 R28, RZ, RZ, R189 ;  /* 0x000000ffff1c7224 */ /* 0x000fe200078e00bd */
[----:B------:R-:W4:Y:S01]  /*c2300*/  LDL.LU R2, [R1+0x56f8] ;  /* 0x0056f80001027983 */ /* 0x000f220000300800 */
[----:B------:R-:W-:Y:S01]  /*c2310*/  IMAD.MOV.U32 R29, RZ, RZ, R188 ;  /* 0x000000ffff1d7224 */ /* 0x000fe200078e00bc */
[----:B------:R-:W-:Y:S01]  /*c2320*/  MOV R75, R144 ;  /* 0x00000090004b7202 */ /* 0x000fe20000000f00 */
[----:B------:R-:W-:-:S02]  /*c2330*/  IMAD.MOV.U32 R30, RZ, RZ, R185 ;  /* 0x000000ffff1e7224 */ /* 0x000fc400078e00b9 */
[----:B------:R-:W-:Y:S01]  /*c2340*/  IMAD.MOV.U32 R31, RZ, RZ, R184 ;  /* 0x000000ffff1f7224 */ /* 0x000fe200078e00b8 */
[C---:B------:R-:W-:Y:S01]  /*c2350*/  HMMA.1688.F32.TF32 R36, R80.reuse, R194, R36 ;  /* 0x000000c25024723c */ /* 0x040fe20000081024 */
[----:B------:R-:W-:Y:S01]  /*c2360*/  IMAD.MOV.U32 R26, RZ, RZ, R181 ;  /* 0x000000ffff1a7224 */ /* 0x000fe200078e00b5 */
[----:B------:R-:W4:Y:S01]  /*c2370*/  LDL.LU R3, [R1+0x56f4] ;  /* 0x0056f40001037983 */ /* 0x000f220000300800 */
[----:B------:R-:W-:Y:S01]  /*c2380*/  IMAD.MOV.U32 R27, RZ, RZ, R180 ;  /* 0x000000ffff1b7224 */ /* 0x000fe200078e00b4 */
[----:B------:R-:W1:Y:S02]  /*c2390*/  LDC R225, c[0x0][0x238] ;  /* 0x00008e00ffe17b82 */ /* 0x000e640000000800 */
[C---:B------:R-:W-:Y:S01]  /*c23a0*/  HMMA.1688.F32.TF32 R32, R80.reuse, R190, R32 ;  /* 0x000000be5020723c */ /* 0x040fe20000081020 */
[----:B------:R-:W5:Y:S05]  /*c23b0*/  LDL.LU R252, [R1+0x56f0] ;  /* 0x0056f00001fc7983 */ /* 0x000f6a0000300800 */
[C---:B------:R-:W-:Y:S06]  /*c23c0*/  HMMA.1688.F32.TF32 R28, R80.reuse, R186, R28 ;  /* 0x000000ba501c723c */ /* 0x040fec000008101c */
[C---:B------:R-:W-:Y:S06]  /*c23d0*/  HMMA.1688.F32.TF32 R24, R80.reuse, R182, R24 ;  /* 0x000000b65018723c */ /* 0x040fec0000081018 */
[----:B------:R-:W-:Y:S01]  /*c23e0*/  HMMA.1688.F32.TF32 R12, R80, R178, R12 ;  /* 0x000000b2500c723c */ /* 0x000fe2000008100c */
[----:B------:R-:W-:-:S02]  /*c23f0*/  IMAD.MOV.U32 R4, RZ, RZ, R177 ;  /* 0x000000ffff047224 */ /* 0x000fc400078e00b1 */
[----:B------:R-:W-:Y:S02]  /*c2400*/  IMAD.MOV.U32 R5, RZ, RZ, R176 ;  /* 0x000000ffff057224 */ /* 0x000fe400078e00b0 */
[----:B------:R-:W-:Y:S02]  /*c2410*/  IMAD.MOV.U32 R6, RZ, RZ, R173 ;  /* 0x000000ffff067224 */ /* 0x000fe400078e00ad */
[----:B------:R-:W-:Y:S02]  /*c2420*/  IMAD.MOV.U32 R7, RZ, RZ, R172 ;  /* 0x000000ffff077224 */ /* 0x000fe400078e00ac */
[----:B------:R-:W-:Y:S02]  /*c2430*/  IMAD.MOV.U32 R72, RZ, RZ, R149 ;  /* 0x000000ffff487224 */ /* 0x000fe400078e0095 */
[----:B------:R-:W-:Y:S02]  /*c2440*/  IMAD.MOV.U32 R73, RZ, RZ, R148 ;  /* 0x000000ffff497224 */ /* 0x000fe400078e0094 */
[----:B------:R-:W-:Y:S01]  /*c2450*/  IMAD.MOV.U32 R74, RZ, RZ, R145 ;  /* 0x000000ffff4a7224 */ /* 0x000fe200078e0091 */
[----:B------:R-:W-:Y:S01]  /*c2460*/  HMMA.1688.F32.TF32 R8, R80, R174, R8 ;  /* 0x000000ae5008723c */ /* 0x000fe20000081008 */
        /* <DEDUP_REMOVED lines=8> */
[----:B--2---:R-:W-:Y:S02]  /*c24f0*/  IMAD.MOV.U32 R46, RZ, RZ, R201 ;  /* 0x000000ffff2e7224 */ /* 0x004fe400078e00c9 */
[----:B---3--:R-:W-:Y:S02]  /*c2500*/  IMAD.MOV.U32 R45, RZ, RZ, R204 ;  /* 0x000000ffff2d7224 */ /* 0x008fe400078e00cc */
[----:B----4-:R-:W-:Y:S02]  /*c2510*/  IMAD.MOV.U32 R44, RZ, RZ, R205 ;  /* 0x000000ffff2c7224 */ /* 0x010fe400078e00cd */
[----:B------:R-:W-:Y:S02]  /*c2520*/  IMAD.MOV.U32 R79, RZ, RZ, R216 ;  /* 0x000000ffff4f7224 */ /* 0x000fe400078e00d8 */
[----:B------:R-:W-:-:S02]  /*c2530*/  IMAD.MOV.U32 R78, RZ, RZ, R217 ;  /* 0x000000ffff4e7224 */ /* 0x000fc400078e00d9 */
[----:B------:R-:W-:Y:S02]  /*c2540*/  IMAD.MOV.U32 R77, RZ, RZ, R220 ;  /* 0x000000ffff4d7224 */ /* 0x000fe400078e00dc */
[----:B------:R-:W-:Y:S02]  /*c2550*/  IMAD.MOV.U32 R76, RZ, RZ, R221 ;  /* 0x000000ffff4c7224 */ /* 0x000fe400078e00dd */
[----:B------:R-:W-:Y:S02]  /*c2560*/  IMAD.MOV.U32 R231, RZ, RZ, R208 ;  /* 0x000000ffffe77224 */ /* 0x000fe400078e00d0 */
[----:B------:R-:W-:Y:S02]  /*c2570*/  IMAD.MOV.U32 R230, RZ, RZ, R209 ;  /* 0x000000ffffe67224 */ /* 0x000fe400078e00d1 */
[----:B------:R-:W-:Y:S01]  /*c2580*/  IMAD.MOV.U32 R229, RZ, RZ, R212 ;  /* 0x000000ffffe57224 */ /* 0x000fe200078e00d4 */
[C---:B------:R-:W-:Y:S06]  /*c2590*/  HMMA.1688.F32.TF32 R76, R80.reuse, R206, R76 ;  /* 0x000000ce504c723c */ /* 0x040fec000008104c */
[----:B------:R-:W-:Y:S01]  /*c25a0*/  HMMA.1688.F32.TF32 R44, R80, R202, R44 ;  /* 0x000000ca502c723c */ /* 0x000fe2000008102c */
[----:B------:R-:W-:-:S07]  /*c25b0*/  IMAD.MOV.U32 R228, RZ, RZ, R213 ;  /* 0x000000ffffe47224 */ /* 0x000fce00078e00d5 */
[C---:B------:R-:W-:Y:S06]  /*c25c0*/  HMMA.1688.F32.TF32 R208, R80.reuse, R210, R228 ;  /* 0x000000d250d0723c */ /* 0x040fec00000810e4 */
[----:B------:R-:W-:-:S15]  /*c25d0*/  HMMA.1688.F32.TF32 R228, R80, R22, R4 ;  /* 0x0000001650e4723c */ /* 0x000fde0000081004 */
        /* <DEDUP_REMOVED lines=20> */
[C---:B--2---:R-:W-:Y:S02]  /*c2720*/  HMMA.1688.F32.TF32 R12, R80.reuse, R142, R108 ;  /* 0x0000008e500c723c */ /* 0x044fe4000008106c */
[----:B------:R2:W-:Y:S04]  /*c2730*/  STL.64 [R1+0x1d60], R8 ;  /* 0x001d600801007387 */ /* 0x0005e80000100a00 */
[----:B------:R-:W-:Y:S04]  /*c2740*/  STL.64 [R1+0x1d68], R10 ;  /* 0x001d680a01007387 */ /* 0x000fe80000100a00 */
[----:B--2---:R-:W2:Y:S04]  /*c2750*/  LDL.LU R9, [R1+0x549c] ;  /* 0x00549c0001097983 */ /* 0x004ea80000300800 */
[----:B------:R-:W-:Y:S04]  /*c2760*/  STL.64 [R1+0x1e60], R4 ;  /* 0x001e600401007387 */ /* 0x000fe80000100a00 */
[----:B------:R3:W-:Y:S01]  /*c2770*/  STL.64 [R1+0x1e68], R6 ;  /* 0x001e680601007387 */ /* 0x0007e20000100a00 */
[C---:B------:R-:W-:Y:S03]  /*c2780*/  HMMA.1688.F32.TF32 R20, R80.reuse, R134, R100 ;  /* 0x000000865014723c */ /* 0x040fe60000081064 */
[----:B---3--:R-:W3:Y:S04]  /*c2790*/  LDL.LU R6, [R1+0x54a4] ;  /* 0x0054a40001067983 */ /* 0x008ee80000300800 */
[----:B------:R-:W-:Y:S04]  /*c27a0*/  STL.64 [R1+0x1e30], R12 ;  /* 0x001e300c01007387 */ /* 0x000fe80000100a00 */
[----:B------:R4:W-:Y:S02]  /*c27b0*/  STL.64 [R1+0x1e38], R14 ;  /* 0x001e380e01007387 */ /* 0x0009e40000100a00 */
[----:B----4-:R-:W-:-:S15]  /*c27c0*/  HMMA.1688.F32.TF32 R12, R80, R138, R104 ;  /* 0x0000008a500c723c */ /* 0x010fde0000081068 */
[----:B------:R-:W-:-:S08]  /*c27d0*/  NOP ;  /* 0x0000000000007918 */ /* 0x000fd00000000000 */
[----:B------:R-:W-:Y:S04]  /*c27e0*/  STL.64 [R1+0x1e00], R12 ;  /* 0x001e000c01007387 */ /* 0x000fe80000100a00 */
[----:B------:R4:W-:Y:S04]  /*c27f0*/  STL.64 [R1+0x1e08], R14 ;  /* 0x001e080e01007387 */ /* 0x0009e80000100a00 */
[----:B----4-:R-:W4:Y:S04]  /*c2800*/  LDL.LU R15, [R1+0x5498] ;  /* 0x00549800010f7983 */ /* 0x010f280000300800 */
[----:B------:R-:W-:Y:S04]  /*c2810*/  STL.64 [R1+0x1dd0], R20 ;  /* 0x001dd01401007387 */ /* 0x000fe80000100a00 */
[----:B------:R1:W-:Y:S04]  /*c2820*/  STL.64 [R1+0x1dd8], R22 ;  /* 0x001dd81601007387 */ /* 0x0003e80000100a00 */
[----:B------:R-:W4:Y:S01]  /*c2830*/  LDL.LU R10, [R1+0x54a0] ;  /* 0x0054a000010a7983 */ /* 0x000f220000300800 */
[----:B------:R-:W-:Y:S01]  /*c2840*/  IMAD.MOV.U32 R242, RZ, RZ, R17 ;  /* 0x000000fffff27224 */ /* 0x000fe200078e0011 */
[----:B------:R-:W-:Y:S01]  /*c2850*/  HMMA.1688.F32.TF32 R216, R80, R18, R232 ;  /* 0x0000001250d8723c */ /* 0x000fe200000810e8 */
[----:B------:R-:W-:-:S05]  /*c2860*/  IMAD.MOV.U32 R243, RZ, RZ, R16 ;  /* 0x000000fffff37224 */ /* 0x000fca00078e0010 */
[----:B------:R-:W-:Y:S01]  /*c2870*/  HMMA.1688.F32.TF32 R16, R80, R130, R96 ;  /* 0x000000825010723c */ /* 0x000fe20000081060 */
[----:B------:R-:W-:Y:S02]  /*c2880*/  IMAD.MOV.U32 R92, RZ, RZ, R129 ;  /* 0x000000ffff5c7224 */ /* 0x000fe400078e0081 */
[----:B------:R-:W-:Y:S02]  /*c2890*/  IMAD.MOV.U32 R93, RZ, RZ, R128 ;  /* 0x000000ffff5d7224 */ /* 0x000fe400078e0080 */
[----:B------:R-:W-:Y:S02]  /*c28a0*/  IMAD.MOV.U32 R94, RZ, RZ, R125 ;  /* 0x000000ffff5e7224 */ /* 0x000fe400078e007d */
[----:B------:R-:W-:Y:S02]  /*c28b0*/  IMAD.MOV.U32 R95, RZ, RZ, R124 ;  /* 0x000000ffff5f7224 */ /* 0x000fe400078e007c */
[----:B------:R-:W-:Y:S02]  /*c28c0*/  IMAD.MOV.U32 R90, RZ, RZ, R121 ;  /* 0x000000ffff5a7224 */ /* 0x000fe400078e0079 */
[----:B------:R-:W-:-:S03]  /*c28d0*/  IMAD.MOV.U32 R91, RZ, RZ, R120 ;  /* 0x000000ffff5b7224 */ /* 0x000fc600078e0078 */
[C---:B-1----:R-:W-:Y:S09]  /*c28e0*/  HMMA.1688.F32.TF32 R20, R80.reuse, R126, R92 ;  /* 0x0000007e5014723c */ /* 0x042ff2000008105c */
[----:B------:R-:W-:Y:S04]  /*c28f0*/  STL.64 [R1+0x1db0], R16 ;  /* 0x001db01001007387 */ /* 0x000fe80000100a00 */
[----:B------:R1:W-:Y:S02]  /*c2900*/  STL.64 [R1+0x1db8], R18 ;  /* 0x001db81201007387 */ /* 0x0003e40000100a00 */
[----:B-1----:R-:W-:Y:S08]  /*c2910*/  HMMA.1688.F32.TF32 R16, R80, R122, R88 ;  /* 0x0000007a5010723c */ /* 0x002ff00000081058 */
[----:B------:R1:W-:Y:S04]  /*c2920*/  STL.64 [R1+0x1d90], R20 ;  /* 0x001d901401007387 */ /* 0x0003e80000100a00 */
[----:B------:R-:W-:Y:S11]  /*c2930*/  STL.64 [R1+0x1d98], R22 ;  /* 0x001d981601007387 */ /* 0x000ff60000100a00 */
[----:B------:R-:W-:Y:S04]  /*c2940*/  STL.64 [R1+0x1d50], R16 ;  /* 0x001d501001007387 */ /* 0x000fe80000100a00 */
[----:B------:R1:W-:Y:S04]  /*c2950*/  STL.64 [R1+0x1d58], R18 ;  /* 0x001d581201007387 */ /* 0x0003e80000100a00 */
[----:B-1----:R-:W4:Y:S04]  /*c2960*/  LDL.LU R20, [R1+0x54a8] ;  /* 0x0054a80001147983 */ /* 0x002f280000300800 */
[----:B------:R-:W4:Y:S04]  /*c2970*/  LDL.LU R18, [R1+0x54ac] ;  /* 0x0054ac0001127983 */ /* 0x000f280000300800 */
[----:B------:R-:W4:Y:S04]  /*c2980*/  LDL.LU R12, [R1+0x54b0] ;  /* 0x0054b000010c7983 */ /* 0x000f280000300800 */
[----:B------:R-:W4:Y:S01]  /*c2990*/  LDL.LU R7, [R1+0x54b4] ;  /* 0x0054b40001077983 */ /* 0x000f220000300800 */
[----:B------:R-:W-:-:S03]  /*c29a0*/  IMAD.SHL.U32 R224, R225, 0x40, RZ ;  /* 0x00000040e1e07824 */ /* 0x000fc600078e00ff */
[----:B------:R-:W4:Y:S04]  /*c29b0*/  LDL.LU R14, [R1+0x54b8] ;  /* 0x0054b800010e7983 */ /* 0x000f280000300800 */
[----:B------:R-:W4:Y:S01]  /*c29c0*/  LDL.LU R11, [R1+0x54bc] ;  /* 0x0054bc00010b7983 */ /* 0x000f220000300800 */
[----:B------:R-:W-:-:S03]  /*c29d0*/  IMAD.SHL.U32 R4, R224, 0x4, RZ ;  /* 0x00000004e0047824 */ /* 0x000fc600078e00ff */
[----:B------:R-:W4:Y:S04]  /*c29e0*/  LDL.LU R13, [R1+0x54c0] ;  /* 0x0054c000010d7983 */ /* 0x000f280000300800 */
[----:B------:R-:W4:Y:S01]  /*c29f0*/  LDL.LU R8, [R1+0x54c4] ;  /* 0x0054c40001087983 */ /* 0x000f220000300800 */
[----:B--2---:R-:W-:-:S05]  /*c2a00*/  IADD3 R9, P1, R9, R4, RZ ;  /* 0x0000000409097210 */ /* 0x004fca0007f3e0ff */
[----:B------:R1:W-:Y:S01]  /*c2a10*/  STL [R1+0x549c], R9 ;  /* 0x00549c0901007387 */ /* 0x0003e20000100800 */
[----:B------:R-:W-:Y:S01]  /*c2a20*/  IMAD.MOV.U32 R16, RZ, RZ, R9 ;  /* 0x000000ffff107224 */ /* 0x000fe200078e0009 */
[----:B---3--:R-:W-:-:S05]  /*c2a30*/  IADD3 R6, P2, R6, R4, RZ ;  /* 0x0000000406067210 */ /* 0x008fca0007f5e0ff */
[----:B------:R-:W-:Y:S01]  /*c2a40*/  STL [R1+0x54a4], R6 ;  /* 0x0054a40601007387 */ /* 0x000fe20000100800 */
[----:B----4-:R-:W-:-:S05]  /*c2a50*/  IMAD.X R15, R15, 0x1, R2, P1 ;  /* 0x000000010f0f7824 */ /* 0x010fca00008e0602 */
[----:B------:R2:W-:Y:S01]  /*c2a60*/  STL [R1+0x5498], R15 ;  /* 0x0054980f01007387 */ /* 0x0005e20000100800 */
[----:B------:R-:W-:-:S05]  /*c2a70*/  IMAD.X R10, R10, 0x1, R2, P2 ;  /* 0x000000010a0a7824 */ /* 0x000fca00010e0602 */
[----:B------:R3:W-:Y:S04]  /*c2a80*/  STL [R1+0x54a0], R10 ;  /* 0x0054a00a01007387 */ /* 0x0007e80000100800 */
[----:B-1----:R-:W4:Y:S01]  /*c2a90*/  LDL.LU R9, [R1+0x54cc] ;  /* 0x0054cc0001097983 */ /* 0x002f220000300800 */
[----:B------:R-:W-:-:S03]  /*c2aa0*/  IMAD.MOV.U32 R17, RZ, RZ, R15 ;  /* 0x000000ffff117224 */ /* 0x000fc600078e000f */
[----:B--2---:R-:W2:Y:S01]  /*c2ab0*/  LDL.LU R15, [R1+0x54c8] ;  /* 0x0054c800010f7983 */ /* 0x004ea20000300800 */
[----:B------:R-:W1:Y:S01]  /*c2ac0*/  S2R R225, SR_TID.X ;  /* 0x0000000000e17919 */ /* 0x000e620000002100 */
[----:B------:R-:W-:Y:S02]  /*c2ad0*/  UISETP.GT.AND UP1, UPT, UR11, URZ, UPT ;  /* 0x0000003f0b00728c */ /* 0x000fe4000bf24270 */
[----:B------:R-:W-:Y:S02]  /*c2ae0*/  UISETP.GE.AND UP0, UPT, UR5, UR10, UPT ;  /* 0x0000000a0500728c */ /* 0x000fe4000bf06270 */
[----:B------:R-:W-:Y:S02]  /*c2af0*/  USEL UR10, URZ, 0x4, !UP1 ;  /* 0x000000043f0a7887 */ /* 0x000fe4000c800000 */
[----:B------:R-:W-:Y:S02]  /*c2b00*/  UISETP.GT.AND UP1, UPT, UR7, 0x1, UPT ;  /* 0x000000010700788c */ /* 0x000fe4000bf24270 */
[----:B------:R-:W-:-:S02]  /*c2b10*/  USEL UR10, UR10, URZ, !UP0 ;  /* 0x0000003f0a0a7287 */ /* 0x000fc4000c000000 */
[----:B------:R-:W-:-:S04]  /*c2b20*/  USEL UR7, UR7, URZ, !UP1 ;  /* 0x0000003f07077287 */ /* 0x000fc8000c800000 */
[----:B------:R-:W-:Y:S01]  /*c2b30*/  ISETP.NE.U32.AND P0, PT, RZ, UR10, PT ;  /* 0x0000000aff007c0c */ /* 0x000fe2000bf05070 */
[----:B------:R-:W-:Y:S01]  /*c2b40*/  ULEA UR12, UR7, UR4, 0x10 ;  /* 0x00000004070c7291 */ /* 0x000fe2000f8e803f */
[----:B-1----:R-:W-:-:S05]  /*c2b50*/  LOP3.LUT R5, R225, 0x1f, RZ, 0xc0, !PT ;  /* 0x0000001fe1057812 */ /* 0x002fca00078ec0ff */
[----:B------:R-:W-:-:S04]  /*c2b60*/  IMAD.SHL.U32 R181, R5, 0x4, RZ ;  /* 0x0000000405b57824 */ /* 0x000fc800078e00ff */
[----:B------:R-:W-:-:S05]  /*c2b70*/  VIADD R19, R181, UR12 ;  /* 0x0000000cb5137c36 */ /* 0x000fca0008000000 */
[----:B------:R-:W-:Y:S01]  /*c2b80*/  @!PT LDS RZ, [RZ] ;  /* 0x00000000fffff984 */ /* 0x000fe20000000800 */
[----:B------:R-:W-:Y:S01]  /*c2b90*/  @!PT LDS RZ, [RZ] ;  /* 0x00000000fffff984 */ /* 0x000fe20000000800 */
[----:B------:R-:W-:Y:S01]  /*c2ba0*/  @!PT LDS RZ, [RZ] ;  /* 0x00000000fffff984 */ /* 0x000fe20000000800 */
[----:B------:R1:W-:Y:S02]  /*c2bb0*/  LDGSTS.E [R19], desc[UR34][R16.64], P0 ;  /* 0x0000000010137fae */ /* 0x0003e40008121862 */
[----:B-1----:R-:W-:Y:S02]  /*c2bc0*/  IMAD.MOV.U32 R16, RZ, RZ, R6 ;  /* 0x000000ffff107224 */ /* 0x002fe400078e0006 */
[----:B------:R-:W-:Y:S01]  /*c2bd0*/  IMAD.MOV.U32 R17, RZ, RZ, R10 ;  /* 0x000000ffff117224 */ /* 0x000fe200078e000a */
[----:B------:R-:W2:Y:S04]  /*c2be0*/  LDL.LU R6, [R1+0x54d4] ;  /* 0x0054d40001067983 */ /* 0x000ea80000300800 */
[----:B---3--:R-:W3:Y:S01]  /*c2bf0*/  LDL.LU R10, [R1+0x5360] ;  /* 0x00536000010a7983 */ /* 0x008ee20000300800 */
[----:B------:R-:W-:-:S03]  /*c2c00*/  IADD3 R18, P1, R18, R4, RZ ;  /* 0x0000000412127210 */ /* 0x000fc60007f3e0ff */
[----:B------:R1:W-:Y:S02]  /*c2c10*/  LDGSTS.E [R19+0x80], desc[UR34][R16.64], P0 ;  /* 0x0008000010137fae */ /* 0x0003e40008121862 */
[----:B------:R-:W-:Y:S01]  /*c2c20*/  IMAD.X R20, R20, 0x1, R2, P1 ;  /* 0x0000000114147824 */ /* 0x000fe200008e0602 */
[----:B------:R-:W-:Y:S01]  /*c2c30*/  IADD3 R7, P2, R7, R4, RZ ;  /* 0x0000000407077210 */ /* 0x000fe20007f5e0ff */
[----:B------:R-:W-:Y:S04]  /*c2c40*/  STL [R1+0x54ac], R18 ;  /* 0x0054ac1201007387 */ /* 0x000fe80000100800 */
[----:B------:R1:W-:Y:S02]  /*c2c50*/  STL [R1+0x54a8], R20 ;  /* 0x0054a81401007387 */ /* 0x0003e40000100800 */
[----:B-1----:R-:W-:-:S02]  /*c2c60*/  IMAD.MOV.U32 R17, RZ, RZ, R20 ;  /* 0x000000ffff117224 */ /* 0x002fc400078e0014 */
[----:B------:R-:W-:Y:S01]  /*c2c70*/  STL [R1+0x54b4], R7 ;  /* 0x0054b40701007387 */ /* 0x000fe20000100800 */
[----:B------:R-:W-:Y:S01]  /*c2c80*/  IMAD.X R12, R12, 0x1, R2, P2 ;  /* 0x000000010c0c7824 */ /* 0x000fe200010e0602 */
[-C--:B------:R-:W-:Y:S01]  /*c2c90*/  IADD3 R11, P1, R11, R4.reuse, RZ ;  /* 0x000000040b0b7210 */ /* 0x080fe20007f3e0ff */
[----:B------:R-:W-:Y:S01]  /*c2ca0*/  IMAD.MOV.U32 R16, RZ, RZ, R18 ;  /* 0x000000ffff107224 */ /* 0x000fe200078e0012 */
[----:B------:R-:W3:Y:S03]  /*c2cb0*/  LDL.LU R20, [R1+0x54d0] ;  /* 0x0054d00001147983 */ /* 0x000ee60000300800 */
[--C-:B------:R-:W-:Y:S01]  /*c2cc0*/  IMAD.X R14, R14, 0x1, R2.reuse, P1 ;  /* 0x000000010e0e7824 */ /* 0x100fe200008e0602 */
[----:B------:R-:W-:Y:S01]  /*c2cd0*/  IADD3 R8, P2, R8, R4, RZ ;  /* 0x0000000408087210 */ /* 0x000fe20007f5e0ff */
[----:B------:R1:W-:Y:S04]  /*c2ce0*/  STL [R1+0x54b0], R12 ;  /* 0x0054b00c01007387 */ /* 0x0003e80000100800 */
[----:B------:R1:W-:Y:S04]  /*c2cf0*/  LDGSTS.E [R19+0x100], desc[UR34][R16.64], P0 ;  /* 0x0010000010137fae */ /* 0x0003e80008121862 */
[----:B------:R-:W3:Y:S01]  /*c2d00*/  LDL.LU R18, [R1+0x535c] ;  /* 0x00535c0001127983 */ /* 0x000ee20000300800 */
[----:B------:R-:W-:-:S02]  /*c2d10*/  IMAD.X R13, R13, 0x1, R2, P2 ;  /* 0x000000010d0d7824 */ /* 0x000fc400010e0602 */
[----:B-1----:R-:W-:Y:S02]  /*c2d20*/  IMAD.MOV.U32 R16, RZ, RZ, R7 ;  /* 0x000000ffff107224 */ /* 0x002fe400078e0007 */
[----:B------:R-:W-:Y:S02]  /*c2d30*/  IMAD.MOV.U32 R17, RZ, RZ, R12 ;  /* 0x000000ffff117224 */ /* 0x000fe400078e000c */
[----:B------:R-:W3:Y:S04]  /*c2d40*/  LDL.LU R12, [R1+0x5368] ;  /* 0x00536800010c7983 */ /* 0x000ee80000300800 */
[----:B------:R-:W3:Y:S04]  /*c2d50*/  LDL.LU R7, [R1+0x5370] ;  /* 0x0053700001077983 */ /* 0x000ee80000300800 */
[----:B------:R-:W-:Y:S04]  /*c2d60*/  STL [R1+0x54bc], R11 ;  /* 0x0054bc0b01007387 */ /* 0x000fe80000100800 */
[----:B------:R1:W-:Y:S04]  /*c2d70*/  LDGSTS.E [R19+0x180], desc[UR34][R16.64], P0 ;  /* 0x0018000010137fae */ /* 0x0003e80008121862 */
[----:B------:R1:W-:Y:S04]  /*c2d80*/  STL [R1+0x54b8], R14 ;  /* 0x0054b80e01007387 */ /* 0x0003e80000100800 */
[----:B------:R-:W-:Y:S01]  /*c2d90*/  STL [R1+0x54c4], R8 ;  /* 0x0054c40801007387 */ /* 0x000fe20000100800 */
[----:B-1----:R-:W-:-:S03]  /*c2da0*/  IMAD.MOV.U32 R17, RZ, RZ, R14 ;  /* 0x000000ffff117224 */ /* 0x002fc600078e000e */
[----:B------:R-:W3:Y:S01]  /*c2db0*/  LDL.LU R14, [R1+0x5364] ;  /* 0x00536400010e7983 */ /* 0x000ee20000300800 */
[----:B------:R-:W-:-:S03]  /*c2dc0*/  MOV R16, R11 ;  /* 0x0000000b00107202 */ /* 0x000fc60000000f00 */
[----:B------:R1:W-:Y:S04]  /*c2dd0*/  STL [R1+0x54c0], R13 ;  /* 0x0054c00d01007387 */ /* 0x0003e80000100800 */
[----:B------:R-:W3:Y:S04]  /*c2de0*/  LDL.LU R11, [R1+0x536c] ;  /* 0x00536c00010b7983 */ /* 0x000ee80000300800 */
[----:B------:R1:W-:Y:S02]  /*c2df0*/  LDGSTS.E [R19+0x200], desc[UR34][R16.64], P0 ;  /* 0x0020000010137fae */ /* 0x0003e40008121862 */
[----:B-1----:R-:W-:-:S02]  /*c2e00*/  IMAD.MOV.U32 R16, RZ, RZ, R8 ;  /* 0x000000ffff107224 */ /* 0x002fc400078e0008 */
[----:B------:R-:W-:Y:S02]  /*c2e10*/  IMAD.MOV.U32 R17, RZ, RZ, R13 ;  /* 0x000000ffff117224 */ /* 0x000fe400078e000d */
[----:B------:R-:W3:Y:S04]  /*c2e20*/  LDL.LU R13, [R1+0x5378] ;  /* 0x00537800010d7983 */ /* 0x000ee80000300800 */
[----:B------:R-:W3:Y:S04]  /*c2e30*/  LDL.LU R8, [R1+0x5380] ;  /* 0x0053800001087983 */ /* 0x000ee80000300800 */
[----:B------:R1:W-:Y:S01]  /*c2e40*/  LDGSTS.E [R19+0x280], desc[UR34][R16.64], P0 ;  /* 0x0028000010137fae */ /* 0x0003e20008121862 */
[----:B----4-:R-:W-:-:S05]  /*c2e50*/  IADD3 R9, P1, R9, R4, RZ ;  /* 0x0000000409097210 */ /* 0x010fca0007f3e0ff */
[----:B--2---:R-:W-:Y:S01]  /*c2e60*/  IMAD.X R15, R15, 0x1, R2, P1 ;  /* 0x000000010f0f7824 */ /* 0x004fe200008e0602 */
[----:B------:R-:W-:Y:S03]  /*c2e70*/  STL [R1+0x54cc], R9 ;  /* 0x0054cc0901007387 */ /* 0x000fe60000100800 */
[----:B-1----:R-:W-:Y:S01]  /*c2e80*/  IMAD.MOV.U32 R17, RZ, RZ, R15 ;  /* 0x000000ffff117224 */ /* 0x002fe200078e000f */
[----:B------:R1:W-:Y:S01]  /*c2e90*/  STL [R1+0x54c8], R15 ;  /* 0x0054c80f01007387 */ /* 0x0003e20000100800 */
[----:B------:R-:W-:Y:S01]  /*c2ea0*/  IMAD.MOV.U32 R16, RZ, RZ, R9 ;  /* 0x000000ffff107224 */ /* 0x000fe200078e0009 */
[----:B------:R-:W-:Y:S02]  /*c2eb0*/  UISETP.GT.AND UP1, UPT, UR11, 0x4, UPT ;  /* 0x000000040b00788c */ /* 0x000fe4000bf24270 */
[----:B-1----:R-:W2:Y:S04]  /*c2ec0*/  LDL.LU R15, [R1+0x5374] ;  /* 0x00537400010f7983 */ /* 0x002ea80000300800 */
[----:B------:R-:W4:Y:S01]  /*c2ed0*/  LDL.LU R9, [R1+0x537c] ;  /* 0x00537c0001097983 */ /* 0x000f220000300800 */
[----:B------:R-:W-:-:S03]  /*c2ee0*/  USEL UR10, URZ, 0x4, !UP1 ;  /* 0x000000043f0a7887 */ /* 0x000fc6000c800000 */
[----:B------:R1:W-:Y:S01]  /*c2ef0*/  LDGSTS.E [R19+0x300], desc[UR34][R16.64], P0 ;  /* 0x0030000010137fae */ /* 0x0003e20008121862 */
[----:B------:R-:W-:-:S06]  /*c2f00*/  USEL UR10, UR10, URZ, !UP0 ;  /* 0x0000003f0a0a7287 */ /* 0x000fcc000c000000 */
[----:B------:R-:W-:Y:S02]  /*c2f10*/  ISETP.NE.U32.AND P1, PT, RZ, UR10, PT ;  /* 0x0000000aff007c0c */ /* 0x000fe4000bf25070 */
[-C--:B------:R-:W-:Y:S02]  /*c2f20*/  IADD3 R6, P2, R6, R4.reuse, RZ ;  /* 0x0000000406067210 */ /* 0x080fe40007f5e0ff */
[----:B---3--:R-:W-:-:S03]  /*c2f30*/  IADD3 R10, P3, R10, R4, RZ ;  /* 0x000000040a0a7210 */ /* 0x008fc60007f7e0ff */
[----:B-1----:R-:W-:Y:S01]  /*c2f40*/  IMAD.MOV.U32 R16, RZ, RZ, R6 ;  /* 0x000000ffff107224 */ /* 0x002fe200078e0006 */
[----:B------:R1:W-:Y:S01]  /*c2f50*/  STL [R1+0x54d4], R6 ;  /* 0x0054d40601007387 */ /* 0x0003e20000100800 */
[----:B------:R-:W-:-:S04]  /*c2f60*/  IMAD.X R20, R20, 0x1, R2, P2 ;  /* 0x0000000114147824 */ /* 0x000fc800010e0602 */
[----:B------:R-:W-:Y:S01]  /*c2f70*/  IMAD.MOV.U32 R17, RZ, RZ, R20 ;  /* 0x000000ffff117224 */ /* 0x000fe200078e0014 */
[----:B------:R-:W-:Y:S04]  /*c2f80*/  STL [R1+0x54d0], R20 ;  /* 0x0054d01401007387 */ /* 0x000fe80000100800 */
[----:B------:R3:W-:Y:S01]  /*c2f90*/  STL [R1+0x5360], R10 ;  /* 0x0053600a01007387 */ /* 0x0007e20000100800 */
[----:B------:R-:W-:-:S03]  /*c2fa0*/  IMAD.X R18, R18, 0x1, R2, P3 ;  /* 0x0000000112127824 */ /* 0x000fc600018e0602 */
[----:B------:R1:W-:Y:S04]  /*c2fb0*/  LDGSTS.E [R19+0x380], desc[UR34][R16.64], P0 ;  /* 0x0038000010137fae */ /* 0x0003e80008121862 */
[----:B------:R-:W4:Y:S04]  /*c2fc0*/  LDL.LU R21, [R1+0x5388] ;  /* 0x0053880001157983 */ /* 0x000f280000300800 */
[----:B------:R-:W-:Y:S01]  /*c2fd0*/  STL [R1+0x535c], R18 ;  /* 0x00535c1201007387 */ /* 0x000fe20000100800 */
[----:B------:R-:W-:-:S03]  /*c2fe0*/  IADD3 R12, P0, R12, R4, RZ ;  /* 0x000000040c0c7210 */ /* 0x000fc60007f1e0ff */
[----:B-1----:R-:W4:Y:S01]  /*c2ff0*/  LDL.LU R6, [R1+0x5390] ;  /* 0x0053900001067983 */ /* 0x002f220000300800 */
[----:B------:R-:W-:Y:S02]  /*c3000*/  IMAD.MOV.U32 R16, RZ, RZ, R10 ;  /* 0x000000ffff107224 */ /* 0x000fe400078e000a */
[----:B------:R-:W-:Y:S01]  /*c3010*/  IMAD.MOV.U32 R17, RZ, RZ, R18 ;  /* 0x000000ffff117224 */ /* 0x000fe200078e0012 */
[----:B------:R-:W4:Y:S01]  /*c3020*/  LDL.LU R22, [R1+0x5384] ;  /* 0x0053840001167983 */ /* 0x000f220000300800 */
[----:B------:R-:W-:-:S03]  /*c3030*/  IADD3 R7, P2, R7, R4, RZ ;  /* 0x0000000407077210 */ /* 0x000fc60007f5e0ff */
[----:B---3--:R-:W3:Y:S04]  /*c3040*/  LDL.LU R10, [R1+0x538c] ;  /* 0x00538c00010a7983 */ /* 0x008ee80000300800 */
[----:B------:R1:W-:Y:S04]  /*c3050*/  STL [R1+0x5368], R12 ;  /* 0x0053680c01007387 */ /* 0x0003e80000100800 */
[----:B------:R1:W-:Y:S01]  /*c3060*/  LDGSTS.E [R19+0x1000], desc[UR34][R16.64], P1 ;  /* 0x0100000010137fae */ /* 0x0003e20008921862 */
[----:B------:R-:W-:Y:S02]  /*c3070*/  IMAD.X R14, R14, 0x1, R2, P0 ;  /* 0x000000010e0e7824 */ /* 0x000fe400000e0602 */
[----:B-1----:R-:W-:-:S03]  /*c3080*/  IMAD.MOV.U32 R16, RZ, RZ, R12 ;  /* 0x000000ffff107224 */ /* 0x002fc600078e000c */
[----:B------:R1:W-:Y:S01]  /*c3090*/  STL [R1+0x5364], R14 ;  /* 0x0053640e01007387 */ /* 0x0003e20000100800 */
[----:B------:R-:W-:-:S03]  /*c30a0*/  IMAD.X R11, R11, 0x1, R2, P2 ;  /* 0x000000010b0b7824 */ /* 0x000fc600010e0602 */
[----:B------:R1:W-:Y:S01]  /*c30b0*/  STL [R1+0x5370], R7 ;  /* 0x0053700701007387 */ /* 0x0003e20000100800 */
[----:B------:R-:W-:-:S03]  /*c30c0*/  IMAD.MOV.U32 R17, RZ, RZ, R14 ;  /* 0x000000ffff117224 */ /* 0x000fc600078e000e */
[----:B------:R-:W3:Y:S04]  /*c30d0*/  LDL.LU R12, [R1+0x5398] ;  /* 0x00539800010c7983 */ /* 0x000ee80000300800 */
[----:B------:R1:W-:Y:S04]  /*c30e0*/  STL [R1+0x536c], R11 ;  /* 0x00536c0b01007387 */ /* 0x0003e80000100800 */
[----:B-1----:R-:W3:Y:S04]  /*c30f0*/  LDL.LU R14, [R1+0x5394] ;  /* 0x00539400010e7983 */ /* 0x002ee80000300800 */
[----:B------:R1:W-:Y:S01]  /*c3100*/  LDGSTS.E [R19+0x1080], desc[UR34][R16.64], P1 ;  /* 0x0108000010137fae */ /* 0x0003e20008921862 */
[----:B------:R-:W-:-:S02]  /*c3110*/  IADD3 R13, P0, R13, R4, RZ ;  /* 0x000000040d0d7210 */ /* 0x000fc40007f1e0ff */
[----:B------:R-:W-:Y:S01]  /*c3120*/  IADD3 R8, P2, R8, R4, RZ ;  /* 0x0000000408087210 */ /* 0x000fe20007f5e0ff */
[----:B-1----:R-:W-:Y:S02]  /*c3130*/  IMAD.MOV.U32 R16, RZ, RZ, R7 ;  /* 0x000000ffff107224 */ /* 0x002fe400078e0007 */
[----:B------:R-:W-:Y:S01]  /*c3140*/  IMAD.MOV.U32 R17, RZ, RZ, R11 ;  /* 0x000000ffff117224 */ /* 0x000fe200078e000b */
[----:B------:R-:W3:Y:S04]  /*c3150*/  LDL.LU R7, [R1+0x5260] ;  /* 0x0052600001077983 */ /* 0x000ee80000300800 */
[----:B------:R-:W3:Y:S04]  /*c3160*/  LDL.LU R11, [R1+0x5268] ;  /* 0x00526800010b7983 */ /* 0x000ee80000300800 */
[----:B------:R-:W-:Y:S04]  /*c3170*/  STL [R1+0x5378], R13 ;  /* 0x0053780d01007387 */ /* 0x000fe80000100800 */
[----:B------:R1:W-:Y:S01]  /*c3180*/  LDGSTS.E [R19+0x1100], desc[UR34][R16.64], P1 ;  /* 0x0110000010137fae */ /* 0x0003e20008921862 */
[----:B--2---:R-:W-:-:S05]  /*c3190*/  IMAD.X R15, R15, 0x1, R2, P0 ;  /* 0x000000010f0f7824 */ /* 0x004fca00000e0602 */
[----:B------:R2:W-:Y:S01]  /*c31a0*/  STL [R1+0x5374], R15 ;  /* 0x0053740f01007387 */ /* 0x0005e20000100800 */
[----:B----4-:R-:W-:-:S03]  /*c31b0*/  IMAD.X R9, R9, 0x1, R2, P2 ;  /* 0x0000000109097824 */ /* 0x010fc600010e0602 */
[----:B------:R-:W-:Y:S04]  /*c31c0*/  STL [R1+0x5380], R8 ;  /* 0x0053800801007387 */ /* 0x000fe80000100800 */
[----:B------:R-:W4:Y:S04]  /*c31d0*/  LDL.LU R20, [R1+0x525c] ;  /* 0x00525c0001147983 */ /* 0x000f280000300800 */
[----:B------:R2:W-:Y:S04]  /*c31e0*/  STL [R1+0x537c], R9 ;  /* 0x00537c0901007387 */ /* 0x0005e80000100800 */
[----:B------:R-:W4:Y:S01]  /*c31f0*/  LDL.LU R18, [R1+0x5264] ;  /* 0x0052640001127983 */ /* 0x000f220000300800 */
[----:B-1----:R-:W-:-:S02]  /*c3200*/  IMAD.MOV.U32 R16, RZ, RZ, R13 ;  /* 0x000000ffff107224 */ /* 0x002fc400078e000d */
[----:B------:R-:W-:Y:S02]  /*c3210*/  IMAD.MOV.U32 R17, RZ, RZ, R15 ;  /* 0x000000ffff117224 */ /* 0x000fe400078e000f */
[----:B--2---:R-:W2:Y:S04]  /*c3220*/  LDL.LU R15, [R1+0x526c] ;  /* 0x00526c00010f7983 */ /* 0x004ea80000300800 */
[----:B------:R1:W-:Y:S02]  /*c3230*/  LDGSTS.E [R19+0x1180], desc[UR34][R16.64], P1 ;  /* 0x0118000010137fae */ /* 0x0003e40008921862 */
[----:B-1----:R-:W-:Y:S02]  /*c3240*/  IMAD.MOV.U32 R17, RZ, RZ, R9 ;  /* 0x000000ffff117224 */ /* 0x002fe400078e0009 */
[----:B------:R-:W2:Y:S01]  /*c3250*/  LDL.LU R9, [R1+0x5270] ;  /* 0x0052700001097983 */ /* 0x000ea20000300800 */
[----:B------:R-:W-:-:S03]  /*c3260*/  IMAD.MOV.U32 R16, RZ, RZ, R8 ;  /* 0x000000ffff107224 */ /* 0x000fc600078e0008 */
[----:B------:R-:W2:Y:S04]  /*c3270*/  LDL.LU R13, [R1+0x5274] ;  /* 0x00527400010d7983 */ /* 0x000ea80000300800 */
[----:B------:R-:W2:Y:S04]  /*c3280*/  LDL.LU R8, [R1+0x5278] ;  /* 0x0052780001087983 */ /* 0x000ea80000300800 */
[----:B------:R1:W-:Y:S01]  /*c3290*/  LDGSTS.E [R19+0x1200], desc[UR34][R16.64], P1 ;  /* 0x0120000010137fae */ /* 0x0003e20008921862 */
[----:B------:R-:W-:-:S04]  /*c32a0*/  UISETP.GT.AND UP1, UPT, UR11, 0x8, UPT ;  /* 0x000000080b00788c */ /* 0x000fc8000bf24270 */
[----:B------:R-:W-:-:S04]  /*c32b0*/  USEL UR10, URZ, 0x4, !UP1 ;  /* 0x000000043f0a7887 */ /* 0x000fc8000c800000 */
[----:B------:R-:W-:Y:S01]  /*c32c0*/  USEL UR10, UR10, URZ, !UP0 ;  /* 0x0000003f0a0a7287 */ /* 0x000fe2000c000000 */
[----:B------:R-:W-:-:S05]  /*c32d0*/  IADD3 R21, P0, R21, R4, RZ ;  /* 0x0000000415157210 */ /* 0x000fca0007f1e0ff */
[----:B-1----:R-:W-:Y:S01]  /*c32e0*/  IMAD.MOV.U32 R16, RZ, RZ, R21 ;  /* 0x000000ffff107224 */ /* 0x002fe200078e0015 */
[----:B------:R-:W-:Y:S01]  /*c32f0*/  IADD3 R6, P2, R6, R4, RZ ;  /* 0x0000000406067210 */ /* 0x000fe20007f5e0ff */
[----:B------:R-:W-:-:S04]  /*c3300*/  IMAD.X R22, R22, 0x1, R2, P0 ;  /* 0x0000000116167824 */ /* 0x000fc800000e0602 */
[----:B------:R-:W-:Y:S02]  /*c3310*/  IMAD.MOV.U32 R17, RZ, RZ, R22 ;  /* 0x000000ffff117224 */ /* 0x000fe400078e0016 */
[----:B---3--:R-:W-:Y:S01]  /*c3320*/  IMAD.X R10, R10, 0x1, R2, P2 ;  /* 0x000000010a0a7824 */ /* 0x008fe200010e0602 */
[----:B------:R-:W-:Y:S04]  /*c3330*/  STL [R1+0x5388], R21 ;  /* 0x0053881501007387 */ /* 0x000fe80000100800 */
[----:B------:R-:W-:Y:S04]  /*c3340*/  STL [R1+0x5384], R22 ;  /* 0x0053841601007387 */ /* 0x000fe80000100800 */
[----:B------:R1:W-:Y:S04]  /*c3350*/  LDGSTS.E [R19+0x1280], desc[UR34][R16.64], P1 ;  /* 0x0128000010137fae */ /* 0x0003e80008921862 */
[----:B------:R-:W-:Y:S04]  /*c3360*/  STL [R1+0x5390], R6 ;  /* 0x0053900601007387 */ /* 0x000fe80000100800 */
[----:B------:R3:W-:Y:S01]  /*c3370*/  STL [R1+0x538c], R10 ;  /* 0x00538c0a01007387 */ /* 0x0007e20000100800 */
[----:B-1----:R-:W-:-:S02]  /*c3380*/  IMAD.MOV.U32 R16, RZ, RZ, R6 ;  /* 0x000000ffff107224 */ /* 0x002fc400078e0006 */
[----:B------:R-:W-:Y:S02]  /*c3390*/  IMAD.MOV.U32 R17, RZ, RZ, R10 ;  /* 0x000000ffff117224 */ /* 0x000fe400078e000a */
[----:B---3--:R-:W3:Y:S01]  /*c33a0*/  LDL.LU R10, [R1+0x5280] ;  /* 0x00528000010a7983 */ /* 0x008ee20000300800 */
[----:B------:R-:W-:-:S03]  /*c33b0*/  IADD3 R12, P0, R12, R4, RZ ;  /* 0x000000040c0c7210 */ /* 0x000fc60007f1e0ff */
[----:B------:R-:W3:Y:S04]  /*c33c0*/  LDL.LU R6, [R1+0x5288] ;  /* 0x0052880001067983 */ /* 0x000ee80000300800 */
[----:B------:R1:W-:Y:S01]  /*c33d0*/  LDGSTS.E [R19+0x1300], desc[UR34][R16.64], P1 ;  /* 0x0130000010137fae */ /* 0x0003e20008921862 */
[----:B------:R-:W-:-:S03]  /*c33e0*/  IADD3.X R14, R14, R2, RZ, P0, !PT ;  /* 0x000000020e0e7210 */ /* 0x000fc600007fe4ff */
[----:B------:R-:W-:Y:S04]  /*c33f0*/  STL [R1+0x5398], R12 ;  /* 0x0053980c01007387 */ /* 0x000fe80000100800 */
[----:B------:R1:W-:Y:S02]  /*c3400*/  STL [R1+0x5394], R14 ;  /* 0x0053940e01007387 */ /* 0x0003e40000100800 */
[----:B-1----:R-:W-:Y:S02]  /*c3410*/  IMAD.MOV.U32 R17, RZ, RZ, R14 ;  /* 0x000000ffff117224 */ /* 0x002fe400078e000e */
[----:B------:R-:W-:Y:S01]  /*c3420*/  IMAD.MOV.U32 R16, RZ, RZ, R12 ;  /* 0x000000ffff107224 */ /* 0x000fe200078e000c */
[----:B------:R-:W3:Y:S01]  /*c3430*/  LDL.LU R14, [R1+0x527c] ;  /* 0x00527c00010e7983 */ /* 0x000ee20000300800 */
[----:B------:R-:W-:-:S03]  /*c3440*/  ISETP.NE.U32.AND P0, PT, RZ, UR10, PT ;  /* 0x0000000aff007c0c */ /* 0x000fc6000bf05070 */
[----:B------:R1:W-:Y:S01]  /*c3450*/  LDGSTS.E [R19+0x1380], desc[UR34][R16.64], P1 ;  /* 0x0138000010137fae */ /* 0x0003e20008921862 */
[----:B------:R-:W-:-:S03]  /*c3460*/  IADD3 R7, P1, R7, R4, RZ ;  /* 0x0000000407077210 */ /* 0x000fc60007f3e0ff */
[----:B------:R-:W3:Y:S01]  /*c3470*/  LDL.LU R12, [R1+0x5284] ;  /* 0x00528400010c7983 */ /* 0x000ee20000300800 */
[----:B------:R-:W-:-:S03]  /*c3480*/  IADD3 R11, P2, R11, R4, RZ ;  /* 0x000000040b0b7210 */ /* 0x000fc60007f5e0ff */
[----:B------:R4:W-:Y:S01]  /*c3490*/  STL [R1+0x5260], R7 ;  /* 0x0052600701007387 */ /* 0x0009e20000100800 */
[----:B-1----:R-:W-:Y:S02]  /*c34a0*/  IMAD.MOV.U32 R16, RZ, RZ, R7 ;  /* 0x000000ffff107224 */ /* 0x002fe400078e0007 */
[----:B----4-:R-:W-:-:S04]  /*c34b0*/  IMAD.X R20, R20, 0x1, R2, P1 ;  /* 0x0000000114147824 */ /* 0x010fc800008e0602 */
[----:B------:R-:W-:Y:S01]  /*c34c0*/  IMAD.MOV.U32 R17, RZ, RZ, R20 ;  /* 0x000000ffff117224 */ /* 0x000fe200078e0014 */
[----:B------:R-:W-:Y:S01]  /*c34d0*/  STL [R1+0x525c], R20 ;  /* 0x00525c1401007387 */ /* 0x000fe20000100800 */
[----:B------:R-:W-:-:S03]  /*c34e0*/  IMAD.X R18, R18, 0x1, R2, P2 ;  /* 0x0000000112127824 */ /* 0x000fc600010e0602 */
[----:B------:R1:W-:Y:S04]  /*c34f0*/  STL [R1+0x5268], R11 ;  /* 0x0052680b01007387 */ /* 0x0003e80000100800 */
[----:B------:R-:W4:Y:S04]  /*c3500*/  LDL.LU R7, [R1+0x5290] ;  /* 0x0052900001077983 */ /* 0x000f280000300800 */
[----:B------:R1:W-:Y:S04]  /*c3510*/  LDGSTS.E [R19+0x2000], desc[UR34][R16.64], P0 ;  /* 0x0200000010137fae */ /* 0x0003e80008121862 */
[----:B------:R-:W-:Y:S01]  /*c3520*/  STL [R1+0x5264], R18 ;  /* 0x0052641201007387 */ /* 0x000fe20000100800 */
[----:B-1----:R-:W-:-:S03]  /*c3530*/  IMAD.MOV.U32 R16, RZ, RZ, R11 ;  /* 0x000000ffff107224 */ /* 0x002fc600078e000b */
[----:B------:R-:W4:Y:S01]  /*c3540*/  LDL.LU R11, [R1+0x528c] ;  /* 0x00528c00010b7983 */ /* 0x000f220000300800 */
[----:B--2---:R-:W-:Y:S01]  /*c3550*/  IADD3 R9, P1, R9, R4, RZ ;  /* 0x0000000409097210 */ /* 0x004fe20007f3e0ff */
[----:B------:R-:W-:-:S04]  /*c3560*/  IMAD.MOV.U32 R17, RZ, RZ, R18 ;  /* 0x000000ffff117224 */ /* 0x000fc800078e0012 */
[--C-:B------:R-:W-:Y:S01]  /*c3570*/  IMAD.X R15, R15, 0x1, R2.reuse, P1 ;  /* 0x000000010f0f7824 */ /* 0x100fe200008e0602 */
[----:B------:R-:W-:Y:S01]  /*c3580*/  IADD3 R8, P2, R8, R4, RZ ;  /* 0x0000000408087210 */ /* 0x000fe20007f5e0ff */
[----:B------:R1:W-:Y:S04]  /*c3590*/  STL [R1+0x5270], R9 ;  /* 0x0052700901007387 */ /* 0x0003e80000100800 */
[----:B------:R2:W-:Y:S01]  /*c35a0*/  LDGSTS.E [R19+0x2080], desc[UR34][R16.64], P0 ;  /* 0x0208000010137fae */ /* 0x0005e20008121862 */
[----:B------:R-:W-:-:S03]  /*c35b0*/  IMAD.X R13, R13, 0x1, R2, P2 ;  /* 0x000000010d0d7824 */ /* 0x000fc600010e0602 */
[----:B------:R-:W-:Y:S04]  /*c35c0*/  STL [R1+0x526c], R15 ;  /* 0x00526c0f01007387 */ /* 0x000fe80000100800 */
[----:B------:R-:W-:Y:S01]  /*c35d0*/  STL [R1+0x5278], R8 ;  /* 0x0052780801007387 */ /* 0x000fe20000100800 */
[----:B--2---:R-:W-:-:S03]  /*c35e0*/  IMAD.MOV.U32 R16, RZ, RZ, R9 ;  /* 0x000000ffff107224 */ /* 0x004fc600078e0009 */
[----:B-1----:R-:W2:Y:S04]  /*c35f0*/  LDL.LU R9, [R1+0x5298] ;  /* 0x0052980001097983 */ /* 0x002ea80000300800 */
[----:B------:R1:W-:Y:S01]  /*c3600*/  STL [R1+0x5274], R13 ;  /* 0x0052740d01007387 */ /* 0x0003e20000100800 */
[----:B------:R-:W-:-:S03]  /*c3610*/  IMAD.MOV.U32 R17, RZ, RZ, R15 ;  /* 0x000000ffff117224 */ /* 0x000fc600078e000f */
[----:B------:R-:W2:Y:S04]  /*c3620*/  LDL.LU R21, [R1+0x5120] ;  /* 0x0051200001157983 */ /* 0x000ea80000300800 */
[----:B------:R-:W2:Y:S04]  /*c3630*/  LDL.LU R20, [R1+0x5294] ;  /* 0x0052940001147983 */ /* 0x000ea80000300800 */
[----:B------:R1:W-:Y:S04]  /*c3640*/  LDGSTS.E [R19+0x2100], desc[UR34][R16.64], P0 ;  /* 0x0210000010137fae */ /* 0x0003e80008121862 */
[----:B------:R-:W2:Y:S01]  /*c3650*/  LDL.LU R22, [R1+0x511c] ;  /* 0x00511c0001167983 */ /* 0x000ea20000300800 */
[----:B-1----:R-:W-:-:S02]  /*c3660*/  IMAD.MOV.U32 R16, RZ, RZ, R8 ;  /* 0x000000ffff107224 */ /* 0x002fc400078e0008 */
[----:B------:R-:W-:Y:S02]  /*c3670*/  IMAD.MOV.U32 R17, RZ, RZ, R13 ;  /* 0x000000ffff117224 */ /* 0x000fe400078e000d */
[----:B------:R-:W2:Y:S04]  /*c3680*/  LDL.LU R13, [R1+0x5128] ;  /* 0x00512800010d7983 */ /* 0x000ea80000300800 */
[----:B------:R-:W2:Y:S04]  /*c3690*/  LDL.LU R8, [R1+0x5130] ;  /* 0x0051300001087983 */ /* 0x000ea80000300800 */
[----:B------:R1:W-:Y:S01]  /*c36a0*/  LDGSTS.E [R19+0x2180], desc[UR34][R16.64], P0 ;  /* 0x0218000010137fae */ /* 0x0003e20008121862 */
[----:B---3--:R-:W-:-:S02]  /*c36b0*/  IADD3 R10, P1, R10, R4, RZ ;  /* 0x000000040a0a7210 */ /* 0x008fc40007f3e0ff */
[----:B------:R-:W-:-:S03]  /*c36c0*/  IADD3 R6, P2, R6, R4, RZ ;  /* 0x0000000406067210 */ /* 0x000fc60007f5e0ff */
[----:B------:R-:W-:Y:S01]  /*c36d0*/  STL [R1+0x5280], R10 ;  /* 0x0052800a01007387 */ /* 0x000fe20000100800 */
[----:B-1----:R-:W-:Y:S02]  /*c36e0*/  IMAD.MOV.U32 R16, RZ, RZ, R10 ;  /* 0x000000ffff107224 */ /* 0x002fe400078e000a */
[----:B------:R-:W-:-:S04]  /*c36f0*/  IMAD.X R14, R14, 0x1, R2, P1 ;  /* 0x000000010e0e7824 */ /* 0x000fc800008e0602 */
[----:B------:R-:W-:Y:S01]  /*c3700*/  IMAD.MOV.U32 R17, RZ, RZ, R14 ;  /* 0x000000ffff117224 */ /* 0x000fe200078e000e */
[----:B------:R1:W-:Y:S01]  /*c3710*/  STL [R1+0x527c], R14 ;  /* 0x00527c0e01007387 */ /* 0x0003e20000100800 */
[----:B------:R-:W-:-:S03]  /*c3720*/  IMAD.X R12, R12, 0x1, R2, P2 ;  /* 0x000000010c0c7824 */ /* 0x000fc600010e0602 */
[----:B------:R-:W-:Y:S04]  /*c3730*/  STL [R1+0x5288], R6 ;  /* 0x0052880601007387 */ /* 0x000fe80000100800 */
[----:B------:R3:W-:Y:S04]  /*c3740*/  LDGSTS.E [R19+0x2200], desc[UR34][R16.64], P0 ;  /* 0x0220000010137fae */ /* 0x0007e80008121862 */
[----:B-1----:R-:W2:Y:S04]  /*c3750*/  LDL.LU R14, [R1+0x5124] ;  /* 0x00512400010e7983 */ /* 0x002ea80000300800 */
[----:B------:R1:W-:Y:S04]  /*c3760*/  STL [R1+0x5284], R12 ;  /* 0x0052840c01007387 */ /* 0x0003e80000100800 */
[----:B------:R-:W2:Y:S01]  /*c3770*/  LDL.LU R10, [R1+0x512c] ;  /* 0x00512c00010a7983 */ /* 0x000ea20000300800 */
[----:B---3--:R-:W-:-:S02]  /*c3780*/  IMAD.MOV.U32 R17, RZ, RZ, R12 ;  /* 0x000000ffff117224 */ /* 0x008fc400078e000c */
[----:B------:R-:W-:Y:S01]  /*c3790*/  IMAD.MOV.U32 R16, RZ, RZ, R6 ;  /* 0x000000ffff107224 */ /* 0x000fe200078e0006 */
[----:B-1----:R-:W3:Y:S04]  /*c37a0*/  LDL.LU R12, [R1+0x5138] ;  /* 0x00513800010c7983 */ /* 0x002ee80000300800 */
[----:B------:R-:W3:Y:S01]  /*c37b0*/  LDL.LU R6, [R1+0x5140] ;  /* 0x0051400001067983 */ /* 0x000ee20000300800 */
[----:B------:R-:W-:-:S03]  /*c37c0*/  UISETP.GT.AND UP1, UPT, UR11, 0xc, UPT ;  /* 0x0000000c0b00788c */ /* 0x000fc6000bf24270 */
[----:B------:R1:W-:Y:S01]  /*c37d0*/  LDGSTS.E [R19+0x2280], desc[UR34][R16.64], P0 ;  /* 0x0228000010137fae */ /* 0x0003e20008121862 */
[----:B----4-:R-:W-:-:S05]  /*c37e0*/  IADD3 R7, P1, R7, R4, RZ ;  /* 0x0000000407077210 */ /* 0x010fca0007f3e0ff */
[----:B------:R-:W-:Y:S01]  /*c37f0*/  STL [R1+0x5290], R7 ;  /* 0x0052900701007387 */ /* 0x000fe20000100800 */
[----:B------:R-:W-:-:S05]  /*c3800*/  IMAD.X R11, R11, 0x1, R2, P1 ;  /* 0x000000010b0b7824 */ /* 0x000fca00008e0602 */
[----:B------:R4:W-:Y:S04]  /*c3810*/  STL [R1+0x528c], R11 ;  /* 0x00528c0b01007387 */ /* 0x0009e80000100800 */
[----:B------:R-:W3:Y:S04]  /*c3820*/  LDL.LU R15, [R1+0x5134] ;  /* 0x00513400010f7983 */ /* 0x000ee80000300800 */
[----:B------:R-:W3:Y:S01]  /*c3830*/  LDL.LU R18, [R1+0x513c] ;  /* 0x00513c0001127983 */ /* 0x000ee20000300800 */
[----:B------:R-:W-:Y:S01]  /*c3840*/  USEL UR10, URZ, 0x4, !UP1 ;  /* 0x000000043f0a7887 */ /* 0x000fe2000c800000 */
[----:B-1----:R-:W-:-:S02]  /*c3850*/  IMAD.MOV.U32 R16, RZ, RZ, R7 ;  /* 0x000000ffff107224 */ /* 0x002fc400078e0007 */
[----:B------:R-:W-:Y:S01]  /*c3860*/  IMAD.MOV.U32 R17, RZ, RZ, R11 ;  /* 0x000000ffff117224 */ /* 0x000fe200078e000b */
[----:B------:R-:W-:Y:S01]  /*c3870*/  USEL UR10, UR10, URZ, !UP0 ;  /* 0x0000003f0a0a7287 */ /* 0x000fe2000c000000 */
[----:B----4-:R-:W4:Y:S04]  /*c3880*/  LDL.LU R11, [R1+0x5148] ;  /* 0x00514800010b7983 */ /* 0x010f280000300800 */
[----:B------:R1:W-:Y:S01]  /*c3890*/  LDGSTS.E [R19+0x2300], desc[UR34][R16.64], P0 ;  /* 0x0230000010137fae */ /* 0x0003e20008121862 */
[----:B--2---:R-:W-:-:S03]  /*c38a0*/  IADD3 R9, P2, R9, R4, RZ ;  /* 0x0000000409097210 */ /* 0x004fc60007f5e0ff */
[----:B------:R-:W2:Y:S01]  /*c38b0*/  LDL.LU R7, [R1+0x5150] ;  /* 0x0051500001077983 */ /* 0x000ea20000300800 */
[----:B------:R-:W-:Y:S01]  /*c38c0*/  ISETP.NE.U32.AND P1, PT, RZ, UR10, PT ;  /* 0x0000000aff007c0c */ /* 0x000fe2000bf25070 */
[----:B-1----:R-:W-:Y:S02]  /*c38d0*/  IMAD.MOV.U32 R16, RZ, RZ, R9 ;  /* 0x000000ffff107224 */ /* 0x002fe400078e0009 */
[----:B------:R-:W-:Y:S01]  /*c38e0*/  IMAD.X R20, R20, 0x1, R2, P2 ;  /* 0x0000000114147824 */ /* 0x000fe200010e0602 */
[----:B------:R-:W-:-:S03]  /*c38f0*/  IADD3 R21, P3, R21, R4, RZ ;  /* 0x0000000415157210 */ /* 0x000fc60007f7e0ff */
[----:B------:R-:W-:Y:S01]  /*c3900*/  IMAD.MOV.U32 R17, RZ, RZ, R20 ;  /* 0x000000ffff117224 */ /* 0x000fe200078e0014 */
[----:B------:R-:W-:Y:S04]  /*c3910*/  STL [R1+0x5298], R9 ;  /* 0x0052980901007387 */ /* 0x000fe80000100800 */
[----:B------:R1:W-:Y:S01]  /*c3920*/  STL [R1+0x5294], R20 ;  /* 0x0052941401007387 */ /* 0x0003e20000100800 */
[----:B------:R-:W-:-:S03]  /*c3930*/  IMAD.X R22, R22, 0x1, R2, P3 ;  /* 0x0000000116167824 */ /* 0x000fc600018e0602 */
[----:B------:R1:W-:Y:S04]  /*c3940*/  LDGSTS.E [R19+0x2380], desc[UR34][R16.64], P0 ;  /* 0x0238000010137fae */ /* 0x0003e80008121862 */
[----:B------:R-:W-:Y:S01]  /*c3950*/  STL [R1+0x5120], R21 ;  /* 0x0051201501007387 */ /* 0x000fe20000100800 */
[----:B------:R-:W-:-:S03]  /*c3960*/  IADD3 R13, P0, R13, R4, RZ ;  /* 0x000000040d0d7210 */ /* 0x000fc60007f1e0ff */
[----:B-1----:R-:W2:Y:S01]  /*c3970*/  LDL.LU R20, [R1+0x5144] ;  /* 0x0051440001147983 */ /* 0x002ea20000300800 */
[----:B------:R-:W-:Y:S01]  /*c3980*/  IADD3 R8, P2, R8, R4, RZ ;  /* 0x0000000408087210 */ /* 0x000fe20007f5e0ff */
[----:B------:R-:W-:Y:S02]  /*c3990*/  IMAD.MOV.U32 R16, RZ, RZ, R21 ;  /* 0x000000ffff107224 */ /* 0x000fe400078e0015 */
[----:B------:R-:W-:Y:S01]  /*c39a0*/  IMAD.MOV.U32 R17, RZ, RZ, R22 ;  /* 0x000000ffff117224 */ /* 0x000fe200078e0016 */
[----:B------:R-:W-:Y:S04]  /*c39b0*/  STL [R1+0x511c], R22 ;  /* 0x00511c1601007387 */ /* 0x000fe80000100800 */
[----:B------:R-:W2:Y:S04]  /*c39c0*/  LDL.LU R9, [R1+0x514c] ;  /* 0x00514c0001097983 */ /* 0x000ea80000300800 */
[----:B------:R1:W-:Y:S04]  /*c39d0*/  STL [R1+0x5128], R13 ;  /* 0x0051280d01007387 */ /* 0x0003e80000100800 */
[----:B------:R1:W-:Y:S02]  /*c39e0*/  LDGSTS.E [R19+0x3000], desc[UR34][R16.64], P1 ;  /* 0x0300000010137fae */ /* 0x0003e40008921862 */
[----:B-1----:R-:W-:-:S02]  /*c39f0*/  IMAD.MOV.U32 R16, RZ, RZ, R13 ;  /* 0x000000ffff107224 */ /* 0x002fc400078e000d */
[----:B------:R-:W-:-:S05]  /*c3a00*/  IMAD.X R14, R14, 0x1, R2, P0 ;  /* 0x000000010e0e7824 */ /* 0x000fca00000e0602 */
[----:B------:R1:W-:Y:S01]  /*c3a10*/  STL [R1+0x5124], R14 ;  /* 0x0051240e01007387 */ /* 0x0003e20000100800 */
[----:B------:R-:W-:-:S03]  /*c3a20*/  IADD3.X R10, R10, R2, RZ, P2, !PT ;  /* 0x000000020a0a7210 */ /* 0x000fc600017fe4ff */
[----:B------:R-:W-:Y:S04]  /*c3a30*/  STL [R1+0x5130], R8 ;  /* 0x0051300801007387 */ /* 0x000fe80000100800 */
[----:B------:R-:W2:Y:S01]  /*c3a40*/  LDL.LU R13, [R1+0x5158] ;  /* 0x00515800010d7983 */ /* 0x000ea20000300800 */
[----:B------:R-:W-:-:S03]  /*c3a50*/  IMAD.MOV.U32 R17, RZ, RZ, R14 ;  /* 0x000000ffff117224 */ /* 0x000fc600078e000e */
[----:B------:R3:W-:Y:S04]  /*c3a60*/  STL [R1+0x512c], R10 ;  /* 0x00512c0a01007387 */ /* 0x0007e80000100800 */
[----:B-1----:R-:W2:Y:S01]  /*c3a70*/  LDL.LU R14, [R1+0x5154] ;  /* 0x00515400010e7983 */ /* 0x002ea20000300800 */
[----:B---3--:R-:W-:-:S03]  /*c3a80*/  IADD3 R12, P0, R12, R4, RZ ;  /* 0x000000040c0c7210 */ /* 0x008fc60007f1e0ff */
[----:B------:R1:W-:Y:S01]  /*c3a90*/  LDGSTS.E [R19+0x3080], desc[UR34][R16.64], P1 ;  /* 0x0308000010137fae */ /* 0x0003e20008921862 */
[----:B------:R-:W-:Y:S01]  /*c3aa0*/  IADD3 R6, P2, R6, R4, RZ ;  /* 0x0000000406067210 */ /* 0x000fe20007f5e0ff */
[----:B-1----:R-:W-:Y:S02]  /*c3ab0*/  IMAD.MOV.U32 R16, RZ, RZ, R8 ;  /* 0x000000ffff107224 */ /* 0x002fe400078e0008 */
[----:B------:R-:W-:Y:S02]  /*c3ac0*/  IMAD.MOV.U32 R17, RZ, RZ, R10 ;  /* 0x000000ffff117224 */ /* 0x000fe400078e000a */
[----:B------:R-:W3:Y:S04]  /*c3ad0*/  LDL.LU R10, [R1+0x5020] ;  /* 0x00502000010a7983 */ /* 0x000ee80000300800 */
[----:B------:R-:W3:Y:S04]  /*c3ae0*/  LDL.LU R8, [R1+0x5028] ;  /* 0x0050280001087983 */ /* 0x000ee80000300800 */
[----:B------:R-:W-:Y:S04]  /*c3af0*/  STL [R1+0x5138], R12 ;  /* 0x0051380c01007387 */ /* 0x000fe80000100800 */
[----:B------:R1:W-:Y:S02]  /*c3b00*/  LDGSTS.E [R19+0x3100], desc[UR34][R16.64], P1 ;  /* 0x0310000010137fae */ /* 0x0003e40008921862 */
[----:B-1----:R-:W-:-:S02]  /*c3b10*/  IMAD.MOV.U32 R16, RZ, RZ, R12 ;  /* 0x000000ffff107224 */ /* 0x002fc400078e000c */
[----:B------:R-:W-:-:S04]  /*c3b20*/  IMAD.X R15, R15, 0x1, R2, P0 ;  /* 0x000000010f0f7824 */ /* 0x000fc800000e0602 */
[----:B------:R-:W-:Y:S01]  /*c3b30*/  IMAD.MOV.U32 R17, RZ, RZ, R15 ;  /* 0x000000ffff117224 */ /* 0x000fe200078e000f */
[----:B------:R1:W-:Y:S01]  /*c3b40*/  STL [R1+0x5134], R15 ;  /* 0x0051340f01007387 */ /* 0x0003e20000100800 */
[----:B------:R-:W-:-:S03]  /*c3b50*/  IMAD.X R18, R18, 0x1, R2, P2 ;  /* 0x0000000112127824 */ /* 0x000fc600010e0602 */
[----:B------:R-:W-:Y:S01]  /*c3b60*/  STL [R1+0x5140], R6 ;  /* 0x0051400601007387 */ /* 0x000fe20000100800 */
[----:B----4-:R-:W-:-:S03]  /*c3b70*/  IADD3 R11, P0, R11, R4, RZ ;  /* 0x000000040b0b7210 */ /* 0x010fc60007f1e0ff */
[----:B------:R4:W-:Y:S04]  /*c3b80*/  LDGSTS.E [R19+0x3180], desc[UR34][R16.64], P1 ;  /* 0x0318000010137fae */ /* 0x0009e80008921862 */
[----:B-1----:R-:W3:Y:S04]  /*c3b90*/  LDL.LU R15, [R1+0x501c] ;  /* 0x00501c00010f7983 */ /* 0x002ee80000300800 */
[----:B------:R1:W-:Y:S04]  /*c3ba0*/  STL [R1+0x513c], R18 ;  /* 0x00513c1201007387 */ /* 0x0003e80000100800 */
[----:B------:R-:W3:Y:S01]  /*c3bb0*/  LDL.LU R12, [R1+0x5024] ;  /* 0x00502400010c7983 */ /* 0x000ee20000300800 */
[----:B----4-:R-:W-:Y:S01]  /*c3bc0*/  IMAD.MOV.U32 R16, RZ, RZ, R6 ;  /* 0x000000ffff107224 */ /* 0x010fe200078e0006 */
[----:B--2---:R-:W-:Y:S01]  /*c3bd0*/  IADD3 R7, P2, R7, R4, RZ ;  /* 0x0000000407077210 */ /* 0x004fe20007f5e0ff */
[----:B------:R-:W-:-:S02]  /*c3be0*/  IMAD.MOV.U32 R17, RZ, RZ, R18 ;  /* 0x000000ffff117224 */ /* 0x000fc400078e0012 */
[----:B-1----:R-:W2:Y:S04]  /*c3bf0*/  LDL.LU R18, [R1+0x5030] ;  /* 0x0050300001127983 */ /* 0x002ea80000300800 */
[----:B------:R-:W4:Y:S04]  /*c3c00*/  LDL.LU R6, [R1+0x5038] ;  /* 0x0050380001067983 */ /* 0x000f280000300800 */
[----:B------:R-:W-:Y:S04]  /*c3c10*/  STL [R1+0x5148], R11 ;  /* 0x0051480b01007387 */ /* 0x000fe80000100800 */
[----:B------:R1:W-:Y:S01]  /*c3c20*/  LDGSTS.E [R19+0x3200], desc[UR34][R16.64], P1 ;  /* 0x0320000010137fae */ /* 0x0003e20008921862 */
[----:B------:R-:W-:-:S04]  /*c3c30*/  IMAD.X R20, R20, 0x1, R2, P0 ;  /* 0x0000000114147824 */ /* 0x000fc800000e0602 */
[----:B-1----:R-:W-:Y:S01]  /*c3c40*/  IMAD.MOV.U32 R17, RZ, RZ, R20 ;  /* 0x000000ffff117224 */ /* 0x002fe200078e0014 */
[----:B------:R1:W-:Y:S01]  /*c3c50*/  STL [R1+0x5144], R20 ;  /* 0x0051441401007387 */ /* 0x0003e20000100800 */
[----:B------:R-:W-:-:S03]  /*c3c60*/  IMAD.MOV.U32 R16, RZ, RZ, R11 ;  /* 0x000000ffff107224 */ /* 0x000fc600078e000b */
[----:B------:R-:W-:Y:S01]  /*c3c70*/  STL [R1+0x5150], R7 ;  /* 0x0051500701007387 */ /* 0x000fe20000100800 */
[----:B------:R-:W-:-:S03]  /*c3c80*/  IMAD.X R9, R9, 0x1, R2, P2 ;  /* 0x0000000109097824 */ /* 0x000fc600010e0602 */
[----:B------:R1:W-:Y:S04]  /*c3c90*/  LDGSTS.E [R19+0x3280], desc[UR34][R16.64], P1 ;  /* 0x0328000010137fae */ /* 0x0003e80008921862 */
[----:B-1----:R-:W4:Y:S04]  /*c3ca0*/  LDL.LU R20, [R1+0x502c] ;  /* 0x00502c0001147983 */ /* 0x002f280000300800 */
[----:B------:R1:W-:Y:S01]  /*c3cb0*/  STL [R1+0x514c], R9 ;  /* 0x00514c0901007387 */ /* 0x0003e20000100800 */
[----:B------:R-:W-:-:S03]  /*c3cc0*/  IMAD.MOV.U32 R16, RZ, RZ, R7 ;  /* 0x000000ffff107224 */ /* 0x000fc600078e0007 */
[----:B------:R-:W4:Y:S01]  /*c3cd0*/  LDL.LU R11, [R1+0x5034] ;  /* 0x00503400010b7983 */ /* 0x000f220000300800 */
[----:B------:R-:W-:-:S03]  /*c3ce0*/  IMAD.MOV.U32 R17, RZ, RZ, R9 ;  /* 0x000000ffff117224 */ /* 0x000fc600078e0009 */
[----:B-1----:R-:W4:Y:S04]  /*c3cf0*/  LDL.LU R9, [R1+0x5040] ;  /* 0x0050400001097983 */ /* 0x002f280000300800 */
[----:B------:R-:W4:Y:S04]  /*c3d00*/  LDL.LU R7, [R1+0x5048] ;  /* 0x0050480001077983 */ /* 0x000f280000300800 */
[----:B------:R1:W-:Y:S01]  /*c3d10*/  LDGSTS.E [R19+0x3300], desc[UR34][R16.64], P1 ;  /* 0x0330000010137fae */ /* 0x0003e20008921862 */
[----:B------:R-:W-:-:S05]  /*c3d20*/  IADD3 R13, P0, R13, R4, RZ ;  /* 0x000000040d0d7210 */ /* 0x000fca0007f1e0ff */
[----:B------:R-:W-:Y:S01]  /*c3d30*/  IMAD.X R14, R14, 0x1, R2, P0 ;  /* 0x000000010e0e7824 */ /* 0x000fe200000e0602 */
[----:B------:R-:W-:Y:S01]  /*c3d40*/  STL [R1+0x5158], R13 ;  /* 0x0051580d01007387 */ /* 0x000fe20000100800 */
[----:B-1----:R-:W-:Y:S02]  /*c3d50*/  IMAD.MOV.U32 R16, RZ, RZ, R13 ;  /* 0x000000ffff107224 */ /* 0x002fe400078e000d */
[----:B------:R-:W-:Y:S01]  /*c3d60*/  IMAD.MOV.U32 R17, RZ, RZ, R14 ;  /* 0x000000ffff117224 */ /* 0x000fe200078e000e */
[----:B------:R1:W-:Y:S04]  /*c3d70*/  STL [R1+0x5154], R14 ;  /* 0x0051540e01007387 */ /* 0x0003e80000100800 */
[----:B------:R3:W-:Y:S04]  /*c3d80*/  LDGSTS.E [R19+0x3380], desc[UR34][R16.64], P1 ;  /* 0x0338000010137fae */ /* 0x0007e80008921862 */
[----:B-1----:R-:W4:Y:S04]  /*c3d90*/  LDL.LU R14, [R1+0x503c] ;  /* 0x00503c00010e7983 */ /* 0x002f280000300800 */
[----:B------:R-:W4:Y:S01]  /*c3da0*/  LDL.LU R13, [R1+0x5044] ;  /* 0x00504400010d7983 */ /* 0x000f220000300800 */
[----:B---3--:R-:W-:-:S02]  /*c3db0*/  IADD3 R10, P1, R10, R4, RZ ;  /* 0x000000040a0a7210 */ /* 0x008fc40007f3e0ff */
[----:B------:R-:W-:-:S03]  /*c3dc0*/  IADD3 R8, P2, R8, R4, RZ ;  /* 0x0000000408087210 */ /* 0x000fc60007f5e0ff */
[----:B------:R1:W-:Y:S01]  /*c3dd0*/  STL [R1+0x5020], R10 ;  /* 0x0050200a01007387 */ /* 0x0003e20000100800 */
[----:B------:R-:W-:Y:S02]  /*c3de0*/  IMAD.MOV.U32 R16, RZ, RZ, R10 ;  /* 0x000000ffff107224 */ /* 0x000fe400078e000a */
[----:B------:R-:W-:-:S05]  /*c3df0*/  IMAD.X R15, R15, 0x1, R2, P1 ;  /* 0x000000010f0f7824 */ /* 0x000fca00008e0602 */
[----:B------:R3:W-:Y:S01]  /*c3e00*/  STL [R1+0x501c], R15 ;  /* 0x00501c0f01007387 */ /* 0x0007e20000100800 */
[----:B------:R-:W-:-:S03]  /*c3e10*/  IMAD.X R12, R12, 0x1, R2, P2 ;  /* 0x000000010c0c7824 */ /* 0x000fc600010e0602 */
[----:B------:R4:W-:Y:S04]  /*c3e20*/  STL [R1+0x5028], R8 ;  /* 0x0050280801007387 */ /* 0x0009e80000100800 */
[----:B-1----:R-:W4:Y:S01]  /*c3e30*/  LDL.LU R10, [R1+0x5050] ;  /* 0x00505000010a7983 */ /* 0x002f220000300800 */
[----:B------:R-:W-:-:S03]  /*c3e40*/  IMAD.MOV.U32 R17, RZ, RZ, R15 ;  /* 0x000000ffff117224 */ /* 0x000fc600078e000f */
[----:B------:R1:W-:Y:S04]  /*c3e50*/  STL [R1+0x5024], R12 ;  /* 0x0050240c01007387 */ /* 0x0003e80000100800 */
[----:B---3--:R-:W3:Y:S01]  /*c3e60*/  LDL.LU R15, [R1+0x504c] ;  /* 0x00504c00010f7983 */ /* 0x008ee20000300800 */
[----:B------:R-:W-:-:S04]  /*c3e70*/  UISETP.GT.AND UP1, UPT, UR11, 0x10, UPT ;  /* 0x000000100b00788c */ /* 0x000fc8000bf24270 */
[----:B------:R-:W-:-:S04]  /*c3e80*/  USEL UR10, URZ, 0x4, !UP1 ;  /* 0x000000043f0a7887 */ /* 0x000fc8000c800000 */
[----:B------:R-:W-:-:S06]  /*c3e90*/  USEL UR10, UR10, URZ, !UP0 ;  /* 0x0000003f0a0a7287 */ /* 0x000fcc000c000000 */
[----:B------:R-:W-:Y:S02]  /*c3ea0*/  ISETP.NE.U32.AND P0, PT, RZ, UR10, PT ;  /* 0x0000000aff007c0c */ /* 0x000fe4000bf05070 */
[-C--:B--2---:R-:W-:Y:S02]  /*c3eb0*/  IADD3 R18, P1, R18, R4.reuse, RZ ;  /* 0x0000000412127210 */ /* 0x084fe40007f3e0ff */
[----:B----4-:R-:W-:-:S09]  /*c3ec0*/  IADD3 R6, P2, R6, R4, RZ ;  /* 0x0000000406067210 */ /* 0x010fd20007f5e0ff */
[----:B------:R2:W-:Y:S01]  /*c3ed0*/  LDGSTS.E [R19+0x4000], desc[UR34][R16.64], P0 ;  /* 0x0400000010137fae */ /* 0x0005e20008121862 */
[----:B------:R-:W-:Y:S02]  /*c3ee0*/  IMAD.X R20, R20, 0x1, R2, P1 ;  /* 0x0000000114147824 */ /* 0x000fe400008e0602 */
[----:B--2---:R-:W-:Y:S02]  /*c3ef0*/  IMAD.MOV.U32 R16, RZ, RZ, R8 ;  /* 0x000000ffff107224 */ /* 0x004fe400078e0008 */
[----:B------:R-:W-:Y:S01]  /*c3f00*/  IMAD.MOV.U32 R17, RZ, RZ, R12 ;  /* 0x000000ffff117224 */ /* 0x000fe200078e000c */
[----:B------:R-:W2:Y:S04]  /*c3f10*/  LDL.LU R8, [R1+0x5058] ;  /* 0x0050580001087983 */ /* 0x000ea80000300800 */
[----:B-1----:R-:W4:Y:S04]  /*c3f20*/  LDL.LU R12, [R1+0x42cc] ;  /* 0x0042cc00010c7983 */ /* 0x002f280000300800 */
[----:B------:R-:W-:Y:S04]  /*c3f30*/  STL [R1+0x5030], R18 ;  /* 0x0050301201007387 */ /* 0x000fe80000100800 */
[----:B------:R1:W-:Y:S04]  /*c3f40*/  LDGSTS.E [R19+0x4080], desc[UR34][R16.64], P0 ;  /* 0x0408000010137fae */ /* 0x0003e80008121862 */
[----:B------:R1:W-:Y:S01]  /*c3f50*/  STL [R1+0x502c], R20 ;  /* 0x00502c1401007387 */ /* 0x0003e20000100800 */
[----:B------:R-:W-:-:S03]  /*c3f60*/  IMAD.X R11, R11, 0x1, R2, P2 ;  /* 0x000000010b0b7824 */ /* 0x000fc600010e0602 */
[----:B------:R-:W-:Y:S01]  /*c3f70*/  STL [R1+0x5038], R6 ;  /* 0x0050380601007387 */ /* 0x000fe20000100800 */
[----:B-1----:R-:W-:-:S03]  /*c3f80*/  IMAD.MOV.U32 R17, RZ, RZ, R20 ;  /* 0x000000ffff117224 */ /* 0x002fc600078e0014 */
[----:B------:R-:W4:Y:S01]  /*c3f90*/  LDL.LU R20, [R1+0x5054] ;  /* 0x0050540001147983 */ /* 0x000f220000300800 */
[----:B------:R-:W-:Y:S01]  /*c3fa0*/  IMAD.MOV.U32 R16, RZ, RZ, R18 ;  /* 0x000000ffff107224 */ /* 0x000fe200078e0012 */
[-C--:B------:R-:W-:Y:S02]  /*c3fb0*/  IADD3 R9, P1, R9, R4.reuse, RZ ;  /* 0x0000000409097210 */ /* 0x080fe40007f3e0ff */
[----:B------:R1:W-:Y:S01]  /*c3fc0*/  STL [R1+0x5034], R11 ;  /* 0x0050340b01007387 */ /* 0x0003e20000100800 */
[----:B------:R-:W-:-:S03]  /*c3fd0*/  IADD3 R7, P2, R7, R4, RZ ;  /* 0x0000000407077210 */ /* 0x000fc60007f5e0ff */
[----:B------:R1:W-:Y:S04]  /*c3fe0*/  LDGSTS.E [R19+0x4100], desc[UR34][R16.64], P0 ;  /* 0x0410000010137fae */ /* 0x0003e80008121862 */
[----:B------:R-:W4:Y:S01]  /*c3ff0*/  LDL.LU R18, [R1+0x42c8] ;  /* 0x0042c80001127983 */ /* 0x000f220000300800 */
[----:B-1----:R-:W-:Y:S01]  /*c4000*/  IMAD.MOV.U32 R16, RZ, RZ, R6 ;  /* 0x000000ffff107224 */ /* 0x002fe200078e0006 */
[----:B------:R-:W-:Y:S02]  /*c4010*/  MOV R17, R11 ;  /* 0x0000000b00117202 */ /* 0x000fe40000000f00 */
[----:B------:R-:W4:Y:S04]  /*c4020*/  LDL.LU R11, [R1+0x42d4] ;  /* 0x0042d400010b7983 */ /* 0x000f280000300800 */
[----:B------:R-:W4:Y:S04]  /*c4030*/  LDL.LU R6, [R1+0x42dc] ;  /* 0x0042dc0001067983 */ /* 0x000f280000300800 */
[----:B------:R-:W-:Y:S04]  /*c4040*/  STL [R1+0x5040], R9 ;  /* 0x0050400901007387 */ /* 0x000fe80000100800 */
[----:B------:R1:W-:Y:S02]  /*c4050*/  LDGSTS.E [R19+0x4180], desc[UR34][R16.64], P0 ;  /* 0x0418000010137fae */ /* 0x0003e40008121862 */
[----:B-1----:R-:W-:-:S02]  /*c4060*/  IMAD.MOV.U32 R16, RZ, RZ, R9 ;  /* 0x000000ffff107224 */ /* 0x002fc400078e0009 */
[----:B------:R-:W-:-:S04]  /*c4070*/  IMAD.X R14, R14, 0x1, R2, P1 ;  /* 0x000000010e0e7824 */ /* 0x000fc800008e0602 */
[----:B------:R-:W-:Y:S01]  /*c4080*/  IMAD.MOV.U32 R17, RZ, RZ, R14 ;  /* 0x000000ffff117224 */ /* 0x000fe200078e000e */
[----:B------:R1:W-:Y:S01]  /*c4090*/  STL [R1+0x503c], R14 ;  /* 0x00503c0e01007387 */ /* 0x0003e20000100800 */
[----:B------:R-:W-:-:S03]  /*c40a0*/  IMAD.X R13, R13, 0x1, R2, P2 ;  /* 0x000000010d0d7824 */ /* 0x000fc600010e0602 */
[----:B------:R-:W-:Y:S04]  /*c40b0*/  STL [R1+0x5048], R7 ;  /* 0x0050480701007387 */ /* 0x000fe80000100800 */
[----:B------:R1:W-:Y:S04]  /*c40c0*/  LDGSTS.E [R19+0x4200], desc[UR34][R16.64], P0 ;  /* 0x0420000010137fae */ /* 0x0003e80008121862 */
[----:B-1----:R-:W4:Y:S04]  /*c40d0*/  LDL.LU R14, [R1+0x42d0] ;  /* 0x0042d000010e7983 */ /* 0x002f280000300800 */
[----:B------:R1:W-:Y:S04]  /*c40e0*/  STL [R1+0x5044], R13 ;  /* 0x0050440d01007387 */ /* 0x0003e80000100800 */
[----:B------:R-:W4:Y:S01]  /*c40f0*/  LDL.LU R9, [R1+0x42d8] ;  /* 0x0042d80001097983 */ /* 0x000f220000300800 */
[----:B------:R-:W-:-:S02]  /*c4100*/  IMAD.MOV.U32 R16, RZ, RZ, R7 ;  /* 0x000000ffff107224 */ /* 0x000fc400078e0007 */
[----:B------:R-:W-:Y:S02]  /*c4110*/  IMAD.MOV.U32 R17, RZ, RZ, R13 ;  /* 0x000000ffff117224 */ /* 0x000fe400078e000d */
[----:B-1----:R-:W4:Y:S04]  /*c4120*/  LDL.LU R13, [R1+0x42e4] ;  /* 0x0042e400010d7983 */ /* 0x002f280000300800 */
[----:B------:R-:W4:Y:S04]  /*c4130*/  LDL.LU R7, [R1+0x42ec] ;  /* 0x0042ec0001077983 */ /* 0x000f280000300800 */
[----:B------:R1:W-:Y:S01]  /*c4140*/  LDGSTS.E [R19+0x4280], desc[UR34][R16.64], P0 ;  /* 0x0428000010137fae */ /* 0x0003e20008121862 */
[----:B------:R-:W-:-:S05]  /*c4150*/  IADD3 R10, P1, R10, R4, RZ ;  /* 0x000000040a0a7210 */ /* 0x000fca0007f3e0ff */
[----:B---3--:R-:W-:Y:S01]  /*c4160*/  IMAD.X R15, R15, 0x1, R2, P1 ;  /* 0x000000010f0f7824 */ /* 0x008fe200008e0602 */
[----:B------:R-:W-:Y:S03]  /*c4170*/  STL [R1+0x5050], R10 ;  /* 0x0050500a01007387 */ /* 0x000fe60000100800 */
[----:B-1----:R-:W-:Y:S01]  /*c4180*/  IMAD.MOV.U32 R17, RZ, RZ, R15 ;  /* 0x000000ffff117224 */ /* 0x002fe200078e000f */
[----:B------:R1:W-:Y:S01]  /*c4190*/  STL [R1+0x504c], R15 ;  /* 0x00504c0f01007387 */ /* 0x0003e20000100800 */
[----:B------:R-:W-:Y:S01]  /*c41a0*/  IMAD.MOV.U32 R16, RZ, RZ, R10 ;  /* 0x000000ffff107224 */ /* 0x000fe200078e000a */
[----:B------:R-:W-:Y:S02]  /*c41b0*/  UISETP.GT.AND UP1, UPT, UR11, 0x14, UPT ;  /* 0x000000140b00788c */ /* 0x000fe4000bf24270 */
[----:B-1----:R-:W3:Y:S04]  /*c41c0*/  LDL.LU R15, [R1+0x42e0] ;  /* 0x0042e000010f7983 */ /* 0x002ee80000300800 */
[----:B------:R-:W3:Y:S01]  /*c41d0*/  LDL.LU R10, [R1+0x42e8] ;  /* 0x0042e800010a7983 */ /* 0x000ee20000300800 */
[----:B------:R-:W-:-:S03]  /*c41e0*/  USEL UR10, URZ, 0x4, !UP1 ;  /* 0x000000043f0a7887 */ /* 0x000fc6000c800000 */
[----:B------:R1:W-:Y:S01]  /*c41f0*/  LDGSTS.E [R19+0x4300], desc[UR34][R16.64], P0 ;  /* 0x0430000010137fae */ /* 0x0003e20008121862 */
[----:B------:R-:W-:-:S06]  /*c4200*/  USEL UR10, UR10, URZ, !UP0 ;  /* 0x0000003f0a0a7287 */ /* 0x000fcc000c000000 */
[----:B------:R-:W-:Y:S02]  /*c4210*/  ISETP.NE.U32.AND P1, PT, RZ, UR10, PT ;  /* 0x0000000aff007c0c */ /* 0x000fe4000bf25070 */
[-C--:B--2---:R-:W-:Y:S02]  /*c4220*/  IADD3 R8, P2, R8, R4.reuse, RZ ;  /* 0x0000000408087210 */ /* 0x084fe40007f5e0ff */
[----:B----4-:R-:W-:-:S03]  /*c4230*/  IADD3 R12, P3, R12, R4, RZ ;  /* 0x000000040c0c7210 */ /* 0x010fc60007f7e0ff */
        /* <DEDUP_REMOVED lines=8> */
[----:B------:R-:W3:Y:S01]  /*c42c0*/  LDL.LU R21, [R1+0x42f4] ;  /* 0x0042f40001157983 */ /* 0x000ee20000300800 */
[----:B------:R-:W-:-:S03]  /*c42d0*/  IADD3 R11, P0, R11, R4, RZ ;  /* 0x000000040b0b7210 */ /* 0x000fc60007f1e0ff */
[----:B------:R-:W-:Y:S01]  /*c42e0*/  STL [R1+0x42c8], R18 ;  /* 0x0042c81201007387 */ /* 0x000fe20000100800 */
[----:B----4-:R-:W-:Y:S02]  /*c42f0*/  IMAD.MOV.U32 R16, RZ, RZ, R12 ;  /* 0x000000ffff107224 */ /* 0x010fe400078e000c */
[----:B------:R-:W-:Y:S01]  /*c4300*/  IMAD.MOV.U32 R17, RZ, RZ, R18 ;  /* 0x000000ffff117224 */ /* 0x000fe200078e0012 */
[----:B-1----:R-:W4:Y:S01]  /*c4310*/  LDL.LU R8, [R1+0x42fc] ;  /* 0x0042fc0001087983 */ /* 0x002f220000300800 */
[----:B------:R-:W-:-:S03]  /*c4320*/  IADD3 R6, P2, R6, R4, RZ ;  /* 0x0000000406067210 */ /* 0x000fc60007f5e0ff */
[----:B------:R-:W4:Y:S04]  /*c4330*/  LDL.LU R22, [R1+0x42f0] ;  /* 0x0042f00001167983 */ /* 0x000f280000300800 */
[----:B--2---:R-:W2:Y:S04]  /*c4340*/  LDL.LU R12, [R1+0x42f8] ;  /* 0x0042f800010c7983 */ /* 0x004ea80000300800 */
[----:B------:R1:W-:Y:S04]  /*c4350*/  STL [R1+0x42d4], R11 ;  /* 0x0042d40b01007387 */ /* 0x0003e80000100800 */
[----:B------:R1:W-:Y:S02]  /*c4360*/  LDGSTS.E [R19+0x5000], desc[UR34][R16.64], P1 ;  /* 0x0500000010137fae */ /* 0x0003e40008921862 */
[----:B-1----:R-:W-:-:S02]  /*c4370*/  IMAD.MOV.U32 R16, RZ, RZ, R11 ;  /* 0x000000ffff107224 */ /* 0x002fc400078e000b */
[----:B------:R-:W-:-:S05]  /*c4380*/  IMAD.X R14, R14, 0x1, R2, P0 ;  /* 0x000000010e0e7824 */ /* 0x000fca00000e0602 */
[----:B------:R1:W-:Y:S01]  /*c4390*/  STL [R1+0x42d0], R14 ;  /* 0x0042d00e01007387 */ /* 0x0003e20000100800 */
[----:B------:R-:W-:-:S03]  /*c43a0*/  IMAD.X R9, R9, 0x1, R2, P2 ;  /* 0x0000000109097824 */ /* 0x000fc600010e0602 */
[----:B------:R1:W-:Y:S04]  /*c43b0*/  STL [R1+0x42dc], R6 ;  /* 0x0042dc0601007387 */ /* 0x0003e80000100800 */
[----:B------:R-:W2:Y:S01]  /*c43c0*/  LDL.LU R11, [R1+0x4304] ;  /* 0x00430400010b7983 */ /* 0x000ea20000300800 */
[----:B------:R-:W-:-:S03]  /*c43d0*/  IMAD.MOV.U32 R17, RZ, RZ, R14 ;  /* 0x000000ffff117224 */ /* 0x000fc600078e000e */
[----:B------:R1:W-:Y:S04]  /*c43e0*/  STL [R1+0x42d8], R9 ;  /* 0x0042d80901007387 */ /* 0x0003e80000100800 */
[----:B-1----:R-:W2:Y:S01]  /*c43f0*/  LDL.LU R14, [R1+0x4300] ;  /* 0x00430000010e7983 */ /* 0x002ea20000300800 */
[-C--:B------:R-:W-:Y:S02]  /*c4400*/  IADD3 R13, P0, R13, R4.reuse, RZ ;  /* 0x000000040d0d7210 */ /* 0x080fe40007f1e0ff */
[----:B------:R-:W-:Y:S01]  /*c4410*/  IADD3 R7, P2, R7, R4, RZ ;  /* 0x0000000407077210 */ /* 0x000fe20007f5e0ff */
[----:B------:R1:W-:Y:S02]  /*c4420*/  LDGSTS.E [R19+0x5080], desc[UR34][R16.64], P1 ;  /* 0x0508000010137fae */ /* 0x0003e40008921862 */
[----:B-1----:R-:W-:-:S02]  /*c4430*/  IMAD.MOV.U32 R16, RZ, RZ, R6 ;  /* 0x000000ffff107224 */ /* 0x002fc400078e0006 */
[----:B------:R-:W-:Y:S01]  /*c4440*/  IMAD.MOV.U32 R17, RZ, RZ, R9 ;  /* 0x000000ffff117224 */ /* 0x000fe200078e0009 */
[----:B------:R-:W2:Y:S04]  /*c4450*/  LDL.LU R6, [R1+0x43cc] ;  /* 0x0043cc0001067983 */ /* 0x000ea80000300800 */
[----:B------:R-:W2:Y:S04]  /*c4460*/  LDL.LU R9, [R1+0x43d4] ;  /* 0x0043d40001097983 */ /* 0x000ea80000300800 */
[----:B------:R-:W-:Y:S04]  /*c4470*/  STL [R1+0x42e4], R13 ;  /* 0x0042e40d01007387 */ /* 0x000fe80000100800 */
[----:B------:R1:W-:Y:S01]  /*c4480*/  LDGSTS.E [R19+0x5100], desc[UR34][R16.64], P1 ;  /* 0x0510000010137fae */ /* 0x0003e20008921862 */
[----:B---3--:R-:W-:-:S05]  /*c4490*/  IMAD.X R15, R15, 0x1, R2, P0 ;  /* 0x000000010f0f7824 */ /* 0x008fca00000e0602 */
[----:B------:R3:W-:Y:S01]  /*c44a0*/  STL [R1+0x42e0], R15 ;  /* 0x0042e00f01007387 */ /* 0x0007e20000100800 */
[----:B------:R-:W-:-:S03]  /*c44b0*/  IMAD.X R10, R10, 0x1, R2, P2 ;  /* 0x000000010a0a7824 */ /* 0x000fc600010e0602 */
[----:B------:R-:W-:Y:S04]  /*c44c0*/  STL [R1+0x42ec], R7 ;  /* 0x0042ec0701007387 */ /* 0x000fe80000100800 */
[----:B------:R-:W2:Y:S04]  /*c44d0*/  LDL.LU R20, [R1+0x43c8] ;  /* 0x0043c80001147983 */ /* 0x000ea80000300800 */
[----:B------:R3:W-:Y:S04]  /*c44e0*/  STL [R1+0x42e8], R10 ;  /* 0x0042e80a01007387 */ /* 0x0007e80000100800 */
[----:B------:R-:W2:Y:S01]  /*c44f0*/  LDL.LU R18, [R1+0x43d0] ;  /* 0x0043d00001127983 */ /* 0x000ea20000300800 */
[----:B-1----:R-:W-:-:S02]  /*c4500*/  IMAD.MOV.U32 R16, RZ, RZ, R13 ;  /* 0x000000ffff107224 */ /* 0x002fc400078e000d */
[----:B------:R-:W-:Y:S02]  /*c4510*/  IMAD.MOV.U32 R17, RZ, RZ, R15 ;  /* 0x000000ffff117224 */ /* 0x000fe400078e000f */
[----:B---3--:R-:W3:Y:S04]  /*c4520*/  LDL.LU R15, [R1+0x43d8] ;  /* 0x0043d800010f7983 */ /* 0x008ee80000300800 */
[----:B------:R1:W-:Y:S02]  /*c4530*/  LDGSTS.E [R19+0x5180], desc[UR34][R16.64], P1 ;  /* 0x0518000010137fae */ /* 0x0003e40008921862 */
[----:B-1----:R-:W-:Y:S02]  /*c4540*/  IMAD.MOV.U32 R17, RZ, RZ, R10 ;  /* 0x000000ffff117224 */ /* 0x002fe400078e000a */
[----:B------:R-:W3:Y:S01]  /*c4550*/  LDL.LU R10, [R1+0x43dc] ;  /* 0x0043dc00010a7983 */ /* 0x000ee20000300800 */
[----:B------:R-:W-:-:S03]  /*c4560*/  IMAD.MOV.U32 R16, RZ, RZ, R7 ;  /* 0x000000ffff107224 */ /* 0x000fc600078e0007 */
[----:B------:R-:W3:Y:S04]  /*c4570*/  LDL.LU R13, [R1+0x43e0] ;  /* 0x0043e000010d7983 */ /* 0x000ee80000300800 */
[----:B------:R-:W3:Y:S04]  /*c4580*/  LDL.LU R7, [R1+0x43e4] ;  /* 0x0043e40001077983 */ /* 0x000ee80000300800 */
[----:B------:R1:W-:Y:S01]  /*c4590*/  LDGSTS.E [R19+0x5200], desc[UR34][R16.64], P1 ;  /* 0x0520000010137fae */ /* 0x0003e20008921862 */
[----:B------:R-:W-:-:S05]  /*c45a0*/  IADD3 R21, P0, R21, R4, RZ ;  /* 0x0000000415157210 */ /* 0x000fca0007f1e0ff */
[----:B-1----:R-:W-:Y:S01]  /*c45b0*/  IMAD.MOV.U32 R16, RZ, RZ, R21 ;  /* 0x000000ffff107224 */ /* 0x002fe200078e0015 */
[----:B----4-:R-:W-:Y:S01]  /*c45c0*/  IADD3 R8, P2, R8, R4, RZ ;  /* 0x0000000408087210 */ /* 0x010fe20007f5e0ff */
[--C-:B------:R-:W-:Y:S01]  /*c45d0*/  IMAD.X R22, R22, 0x1, R2.reuse, P0 ;  /* 0x0000000116167824 */ /* 0x100fe200000e0602 */
[----:B------:R-:W-:Y:S04]  /*c45e0*/  STL [R1+0x42f4], R21 ;  /* 0x0042f41501007387 */ /* 0x000fe80000100800 */
[----:B------:R-:W-:Y:S01]  /*c45f0*/  MOV R17, R22 ;  /* 0x0000001600117202 */ /* 0x000fe20000000f00 */
[----:B--2---:R-:W-:Y:S01]  /*c4600*/  IMAD.X R12, R12, 0x1, R2, P2 ;  /* 0x000000010c0c7824 */ /* 0x004fe200010e0602 */
[----:B------:R-:W-:Y:S01]  /*c4610*/  STL [R1+0x42f0], R22 ;  /* 0x0042f01601007387 */ /* 0x000fe20000100800 */
[----:B------:R-:W-:-:S03]  /*c4620*/  UISETP.GT.AND UP1, UPT, UR11, 0x18, UPT ;  /* 0x000000180b00788c */ /* 0x000fc6000bf24270 */
[----:B------:R1:W-:Y:S04]  /*c4630*/  LDGSTS.E [R19+0x5280], desc[UR34][R16.64], P1 ;  /* 0x0528000010137fae */ /* 0x0003e80008921862 */
[----:B------:R-:W-:Y:S04]  /*c4640*/  STL [R1+0x42fc], R8 ;  /* 0x0042fc0801007387 */ /* 0x000fe80000100800 */
[----:B------:R2:W-:Y:S01]  /*c4650*/  STL [R1+0x42f8], R12 ;  /* 0x0042f80c01007387 */ /* 0x0005e20000100800 */
[----:B-1----:R-:W-:Y:S02]  /*c4660*/  IMAD.MOV.U32 R16, RZ, RZ, R8 ;  /* 0x000000ffff107224 */ /* 0x002fe400078e0008 */
[----:B------:R-:W-:Y:S01]  /*c4670*/  IMAD.MOV.U32 R17, RZ, RZ, R12 ;  /* 0x000000ffff117224 */ /* 0x000fe200078e000c */
[----:B------:R-:W-:Y:S01]  /*c4680*/  USEL UR10, URZ, 0x4, !UP1 ;  /* 0x000000043f0a7887 */ /* 0x000fe2000c800000 */
[----:B--2---:R-:W2:Y:S04]  /*c4690*/  LDL.LU R12, [R1+0x43ec] ;  /* 0x0043ec00010c7983 */ /* 0x004ea80000300800 */
[----:B------:R-:W4:Y:S04]  /*c46a0*/  LDL.LU R8, [R1+0x43f4] ;  /* 0x0043f40001087983 */ /* 0x000f280000300800 */
[----:B------:R1:W-:Y:S01]  /*c46b0*/  LDGSTS.E [R19+0x5300], desc[UR34][R16.64], P1 ;  /* 0x0530000010137fae */ /* 0x0003e20008921862 */
[----:B------:R-:W-:Y:S01]  /*c46c0*/  USEL UR10, UR10, URZ, !UP0 ;  /* 0x0000003f0a0a7287 */ /* 0x000fe2000c000000 */
[----:B------:R-:W-:-:S05]  /*c46d0*/  IADD3 R11, P0, R11, R4, RZ ;  /* 0x000000040b0b7210 */ /* 0x000fca0007f1e0ff */
[----:B------:R-:W-:Y:S01]  /*c46e0*/  IMAD.X R14, R14, 0x1, R2, P0 ;  /* 0x000000010e0e7824 */ /* 0x000fe200000e0602 */
[----:B------:R-:W-:Y:S01]  /*c46f0*/  STL [R1+0x4304], R11 ;  /* 0x0043040b01007387 */ /* 0x000fe20000100800 */
[----:B-1----:R-:W-:Y:S02]  /*c4700*/  IMAD.MOV.U32 R16, RZ, RZ, R11 ;  /* 0x000000ffff107224 */ /* 0x002fe400078e000b */
[----:B------:R-:W-:Y:S01]  /*c4710*/  IMAD.MOV.U32 R17, RZ, RZ, R14 ;  /* 0x000000ffff117224 */ /* 0x000fe200078e000e */
[----:B------:R1:W-:Y:S01]  /*c4720*/  STL [R1+0x4300], R14 ;  /* 0x0043000e01007387 */ /* 0x0003e20000100800 */
[----:B------:R-:W-:-:S03]  /*c4730*/  ISETP.NE.U32.AND P0, PT, RZ, UR10, PT ;  /* 0x0000000aff007c0c */ /* 0x000fc6000bf05070 */
[----:B------:R1:W-:Y:S04]  /*c4740*/  LDGSTS.E [R19+0x5380], desc[UR34][R16.64], P1 ;  /* 0x0538000010137fae */ /* 0x0003e80008921862 */
[----:B-1----:R-:W4:Y:S01]  /*c4750*/  LDL.LU R14, [R1+0x43e8] ;  /* 0x0043e800010e7983 */ /* 0x002f220000300800 */
[----:B------:R-:W-:-:S03]  /*c4760*/  IADD3 R6, P1, R6, R4, RZ ;  /* 0x0000000406067210 */ /* 0x000fc60007f3e0ff */
[----:B------:R-:W4:Y:S01]  /*c4770*/  LDL.LU R11, [R1+0x43f0] ;  /* 0x0043f000010b7983 */ /* 0x000f220000300800 */
[----:B------:R-:W-:-:S03]  /*c4780*/  IADD3 R9, P2, R9, R4, RZ ;  /* 0x0000000409097210 */ /* 0x000fc60007f5e0ff */
[----:B------:R1:W-:Y:S01]  /*c4790*/  STL [R1+0x43cc], R6 ;  /* 0x0043cc0601007387 */ /* 0x0003e20000100800 */
[----:B------:R-:W-:Y:S02]  /*c47a0*/  IMAD.MOV.U32 R16, RZ, RZ, R6 ;  /* 0x000000ffff107224 */ /* 0x000fe400078e0006 */
[----:B------:R-:W-:-:S04]  /*c47b0*/  IMAD.X R20, R20, 0x1, R2, P1 ;  /* 0x0000000114147824 */ /* 0x000fc800008e0602 */
[----:B------:R-:W-:Y:S01]  /*c47c0*/  IMAD.MOV.U32 R17, RZ, RZ, R20 ;  /* 0x000000ffff117224 */ /* 0x000fe200078e0014 */
[----:B------:R-:W-:Y:S01]  /*c47d0*/  STL [R1+0x43c8], R20 ;  /* 0x0043c81401007387 */ /* 0x000fe20000100800 */
[----:B------:R-:W-:-:S03]  /*c47e0*/  IMAD.X R18, R18, 0x1, R2, P2 ;  /* 0x0000000112127824 */ /* 0x000fc600010e0602 */
[----:B------:R3:W-:Y:S04]  /*c47f0*/  STL [R1+0x43d4], R9 ;  /* 0x0043d40901007387 */ /* 0x0007e80000100800 */
[----:B-1----:R-:W4:Y:S04]  /*c4800*/  LDL.LU R6, [R1+0x43fc] ;  /* 0x0043fc0001067983 */ /* 0x002f280000300800 */
[----:B------:R1:W-:Y:S04]  /*c4810*/  LDGSTS.E [R19+0x6000], desc[UR34][R16.64], P0 ;  /* 0x0600000010137fae */ /* 0x0003e80008121862 */
[----:B------:R-:W-:Y:S01]  /*c4820*/  STL [R1+0x43d0], R18 ;  /* 0x0043d01201007387 */ /* 0x000fe20000100800 */
[----:B-1----:R-:W-:-:S03]  /*c4830*/  IMAD.MOV.U32 R16, RZ, RZ, R9 ;  /* 0x000000ffff107224 */ /* 0x002fc600078e0009 */
[----:B---3--:R-:W3:Y:S01]  /*c4840*/  LDL.LU R9, [R1+0x43f8] ;  /* 0x0043f80001097983 */ /* 0x008ee20000300800 */
[----:B------:R-:W-:Y:S01]  /*c4850*/  IADD3 R10, P1, R10, R4, RZ ;  /* 0x000000040a0a7210 */ /* 0x000fe20007f3e0ff */
        /* <DEDUP_REMOVED lines=8> */
[----:B-1----:R-:W-:-:S03]  /*c48e0*/  IMAD.MOV.U32 R16, RZ, RZ, R10 ;  /* 0x000000ffff107224 */ /* 0x002fc600078e000a */
[----:B------:R-:W3:Y:S04]  /*c48f0*/  LDL.LU R10, [R1+0x4404] ;  /* 0x00440400010a7983 */ /* 0x000ee80000300800 */
[----:B------:R1:W-:Y:S01]  /*c4900*/  STL [R1+0x43e0], R13 ;  /* 0x0043e00d01007387 */ /* 0x0003e20000100800 */
[----:B------:R-:W-:-:S03]  /*c4910*/  IMAD.MOV.U32 R17, RZ, RZ, R15 ;  /* 0x000000ffff117224 */ /* 0x000fc600078e000f */
[----:B------:R-:W3:Y:S04]  /*c4920*/  LDL.LU R21, [R1+0x44cc] ;  /* 0x0044cc0001157983 */ /* 0x000ee80000300800 */
[----:B------:R-:W3:Y:S04]  /*c4930*/  LDL.LU R20, [R1+0x4400] ;  /* 0x0044000001147983 */ /* 0x000ee80000300800 */
[----:B------:R1:W-:Y:S04]  /*c4940*/  LDGSTS.E [R19+0x6100], desc[UR34][R16.64], P0 ;  /* 0x0610000010137fae */ /* 0x0003e80008121862 */
[----:B------:R-:W3:Y:S01]  /*c4950*/  LDL.LU R22, [R1+0x44c8] ;  /* 0x0044c80001167983 */ /* 0x000ee20000300800 */
[----:B-1----:R-:W-:-:S02]  /*c4960*/  IMAD.MOV.U32 R16, RZ, RZ, R7 ;  /* 0x000000ffff107224 */ /* 0x002fc400078e0007 */
[----:B------:R-:W-:Y:S02]  /*c4970*/  IMAD.MOV.U32 R17, RZ, RZ, R13 ;  /* 0x000000ffff117224 */ /* 0x000fe400078e000d */
[----:B------:R-:W3:Y:S04]  /*c4980*/  LDL.LU R13, [R1+0x44d4] ;  /* 0x0044d400010d7983 */ /* 0x000ee80000300800 */
[----:B------:R-:W3:Y:S04]  /*c4990*/  LDL.LU R7, [R1+0x44dc] ;  /* 0x0044dc0001077983 */ /* 0x000ee80000300800 */
[----:B------:R1:W-:Y:S01]  /*c49a0*/  LDGSTS.E [R19+0x6180], desc[UR34][R16.64], P0 ;  /* 0x0618000010137fae */ /* 0x0003e20008121862 */
[----:B--2---:R-:W-:-:S02]  /*c49b0*/  IADD3 R12, P1, R12, R4, RZ ;  /* 0x000000040c0c7210 */ /* 0x004fc40007f3e0ff */
[----:B----4-:R-:W-:-:S03]  /*c49c0*/  IADD3 R8, P2, R8, R4, RZ ;  /* 0x0000000408087210 */ /* 0x010fc60007f5e0ff */
        /* <DEDUP_REMOVED lines=11> */
[----:B--2---:R-:W-:-:S02]  /*c4a80*/  IMAD.MOV.U32 R17, RZ, RZ, R11 ;  /* 0x000000ffff117224 */ /* 0x004fc400078e000b */
[----:B------:R-:W-:Y:S01]  /*c4a90*/  IMAD.MOV.U32 R16, RZ, RZ, R8 ;  /* 0x000000ffff107224 */ /* 0x000fe200078e0008 */
[----:B-1----:R-:W2:Y:S04]  /*c4aa0*/  LDL.LU R11, [R1+0x44e4] ;  /* 0x0044e400010b7983 */ /* 0x002ea80000300800 */
[----:B------:R-:W2:Y:S01]  /*c4ab0*/  LDL.LU R8, [R1+0x44ec] ;  /* 0x0044ec0001087983 */ /* 0x000ea20000300800 */
[----:B------:R-:W-:-:S03]  /*c4ac0*/  UISETP.GT.AND UP1, UPT, UR11, 0x1c, UPT ;  /* 0x0000001c0b00788c */ /* 0x000fc6000bf24270 */
[----:B------:R1:W-:Y:S01]  /*c4ad0*/  LDGSTS.E [R19+0x6280], desc[UR34][R16.64], P0 ;  /* 0x0628000010137fae */ /* 0x0003e20008121862 */
[----:B------:R-:W-:-:S05]  /*c4ae0*/  IADD3 R6, P1, R6, R4, RZ ;  /* 0x0000000406067210 */ /* 0x000fca0007f3e0ff */
[----:B------:R-:W-:Y:S01]  /*c4af0*/  STL [R1+0x43fc], R6 ;  /* 0x0043fc0601007387 */ /* 0x000fe20000100800 */
[----:B---3--:R-:W-:-:S05]  /*c4b00*/  IMAD.X R9, R9, 0x1, R2, P1 ;  /* 0x0000000109097824 */ /* 0x008fca00008e0602 */
[----:B------:R3:W-:Y:S04]  /*c4b10*/  STL [R1+0x43f8], R9 ;  /* 0x0043f80901007387 */ /* 0x0007e80000100800 */
[----:B------:R-:W2:Y:S04]  /*c4b20*/  LDL.LU R15, [R1+0x44e0] ;  /* 0x0044e000010f7983 */ /* 0x000ea80000300800 */
[----:B------:R-:W2:Y:S01]  /*c4b30*/  LDL.LU R18, [R1+0x44e8] ;  /* 0x0044e80001127983 */ /* 0x000ea20000300800 */
[----:B------:R-:W-:Y:S01]  /*c4b40*/  USEL UR10, URZ, 0x4, !UP1 ;  /* 0x000000043f0a7887 */ /* 0x000fe2000c800000 */
[----:B-1----:R-:W-:-:S02]  /*c4b50*/  IMAD.MOV.U32 R16, RZ, RZ, R6 ;  /* 0x000000ffff107224 */ /* 0x002fc400078e0006 */
[----:B------:R-:W-:Y:S01]  /*c4b60*/  IMAD.MOV.U32 R17, RZ, RZ, R9 ;  /* 0x000000ffff117224 */ /* 0x000fe200078e0009 */
[----:B------:R-:W-:Y:S01]  /*c4b70*/  USEL UR10, UR10, URZ, !UP0 ;  /* 0x0000003f0a0a7287 */ /* 0x000fe2000c000000 */
[----:B---3--:R-:W3:Y:S04]  /*c4b80*/  LDL.LU R9, [R1+0x44f4] ;  /* 0x0044f40001097983 */ /* 0x008ee80000300800 */
[----:B------:R1:W-:Y:S01]  /*c4b90*/  LDGSTS.E [R19+0x6300], desc[UR34][R16.64], P0 ;  /* 0x0630000010137fae */ /* 0x0003e20008121862 */
[----:B------:R-:W-:-:S03]  /*c4ba0*/  IADD3 R10, P2, R10, R4, RZ ;  /* 0x000000040a0a7210 */ /* 0x000fc60007f5e0ff */
[----:B------:R-:W3:Y:S01]  /*c4bb0*/  LDL.LU R6, [R1+0x44fc] ;  /* 0x0044fc0001067983 */ /* 0x000ee20000300800 */
        /* <DEDUP_REMOVED lines=11> */
[----:B-1----:R-:W3:Y:S01]  /*c4c70*/  LDL.LU R20, [R1+0x44f0] ;  /* 0x0044f00001147983 */ /* 0x002ee20000300800 */
[----:B------:R-:W-:Y:S01]  /*c4c80*/  IADD3 R7, P2, R7, R4, RZ ;  /* 0x0000000407077210 */ /* 0x000fe20007f5e0ff */
[----:B------:R-:W-:Y:S01]  /*c4c90*/  IMAD.MOV.U32 R17, RZ, RZ, R22 ;  /* 0x000000ffff117224 */ /* 0x000fe200078e0016 */
[----:B------:R-:W-:Y:S01]  /*c4ca0*/  MOV R16, R21 ;  /* 0x0000001500107202 */ /* 0x000fe20000000f00 */
[----:B------:R-:W-:Y:S04]  /*c4cb0*/  STL [R1+0x44c8], R22 ;  /* 0x0044c81601007387 */ /* 0x000fe80000100800 */
[----:B------:R-:W3:Y:S04]  /*c4cc0*/  LDL.LU R10, [R1+0x44f8] ;  /* 0x0044f800010a7983 */ /* 0x000ee80000300800 */
[----:B------:R1:W-:Y:S04]  /*c4cd0*/  STL [R1+0x44d4], R13 ;  /* 0x0044d40d01007387 */ /* 0x0003e80000100800 */
[----:B------:R1:W-:Y:S02]  /*c4ce0*/  LDGSTS.E [R19+0x7000], desc[UR34][R16.64], P1 ;  /* 0x0700000010137fae */ /* 0x0003e40008921862 */
[----:B-1----:R-:W-:-:S02]  /*c4cf0*/  IMAD.MOV.U32 R16, RZ, RZ, R13 ;  /* 0x000000ffff107224 */ /* 0x002fc400078e000d */
[----:B----4-:R-:W-:-:S05]  /*c4d00*/  IMAD.X R14, R14, 0x1, R2, P0 ;  /* 0x000000010e0e7824 */ /* 0x010fca00000e0602 */
[----:B------:R1:W-:Y:S01]  /*c4d10*/  STL [R1+0x44d0], R14 ;  /* 0x0044d00e01007387 */ /* 0x0003e20000100800 */
[----:B------:R-:W-:-:S03]  /*c4d20*/  IMAD.X R12, R12, 0x1, R2, P2 ;  /* 0x000000010c0c7824 */ /* 0x000fc600010e0602 */
[----:B------:R-:W-:Y:S04]  /*c4d30*/  STL [R1+0x44dc], R7 ;  /* 0x0044dc0701007387 */ /* 0x000fe80000100800 */
[----:B------:R-:W4:Y:S01]  /*c4d40*/  LDL.LU R13, [R1+0x4504] ;  /* 0x00450400010d7983 */ /* 0x000f220000300800 */
[----:B------:R-:W-:-:S03]  /*c4d50*/  IMAD.MOV.U32 R17, RZ, RZ, R14 ;  /* 0x000000ffff117224 */ /* 0x000fc600078e000e */
[----:B------:R2:W-:Y:S04]  /*c4d60*/  STL [R1+0x44d8], R12 ;  /* 0x0044d80c01007387 */ /* 0x0005e80000100800 */
[----:B-1----:R-:W4:Y:S01]  /*c4d70*/  LDL.LU R14, [R1+0x4500] ;  /* 0x00450000010e7983 */ /* 0x002f220000300800 */
[----:B--2---:R-:W-:-:S03]  /*c4d80*/  IADD3 R11, P0, R11, R4, RZ ;  /* 0x000000040b0b7210 */ /* 0x004fc60007f1e0ff */
[----:B------:R1:W-:Y:S01]  /*c4d90*/  LDGSTS.E [R19+0x7080], desc[UR34][R16.64], P1 ;  /* 0x0708000010137fae */ /* 0x0003e20008921862 */
[----:B------:R-:W-:Y:S01]  /*c4da0*/  IADD3 R8, P2, R8, R4, RZ ;  /* 0x0000000408087210 */ /* 0x000fe20007f5e0ff */
[----:B-1----:R-:W-:Y:S02]  /*c4db0*/  IMAD.MOV.U32 R16, RZ, RZ, R7 ;  /* 0x000000ffff107224 */ /* 0x002fe400078e0007 */
[----:B------:R-:W-:Y:S02]  /*c4dc0*/  IMAD.MOV.U32 R17, RZ, RZ, R12 ;  /* 0x000000ffff117224 */ /* 0x000fe400078e000c */
[----:B------:R-:W2:Y:S04]  /*c4dd0*/  LDL.LU R12, [R1+0x45cc] ;  /* 0x0045cc00010c7983 */ /* 0x000ea80000300800 */
[----:B------:R-:W2:Y:S04]  /*c4de0*/  LDL.LU R7, [R1+0x45d4] ;  /* 0x0045d40001077983 */ /* 0x000ea80000300800 */
        /* <DEDUP_REMOVED lines=8> */
[----:B---3--:R-:W-:-:S03]  /*c4e70*/  IADD3 R9, P0, R9, R4, RZ ;  /* 0x0000000409097210 */ /* 0x008fc60007f1e0ff */
[----:B------:R3:W-:Y:S04]  /*c4e80*/  LDGSTS.E [R19+0x7180], desc[UR34][R16.64], P1 ;  /* 0x0718000010137fae */ /* 0x0007e80008921862 */
[----:B-1----:R-:W2:Y:S04]  /*c4e90*/  LDL.LU R15, [R1+0x45c8] ;  /* 0x0045c800010f7983 */ /* 0x002ea80000300800 */
[----:B------:R1:W-:Y:S04]  /*c4ea0*/  STL [R1+0x44e8], R18 ;  /* 0x0044e81201007387 */ /* 0x0003e80000100800 */
[----:B------:R-:W2:Y:S01]  /*c4eb0*/  LDL.LU R11, [R1+0x45d0] ;  /* 0x0045d000010b7983 */ /* 0x000ea20000300800 */
[----:B---3--:R-:W-:Y:S01]  /*c4ec0*/  IMAD.MOV.U32 R16, RZ, RZ, R8 ;  /* 0x000000ffff107224 */ /* 0x008fe200078e0008 */
[----:B------:R-:W-:Y:S01]  /*c4ed0*/  IADD3 R6, P2, R6, R4, RZ ;  /* 0x0000000406067210 */ /* 0x000fe20007f5e0ff */
[----:B------:R-:W-:-:S02]  /*c4ee0*/  IMAD.MOV.U32 R17, RZ, RZ, R18 ;  /* 0x000000ffff117224 */ /* 0x000fc400078e0012 */
[----:B-1----:R-:W3:Y:S04]  /*c4ef0*/  LDL.LU R18, [R1+0x45dc] ;  /* 0x0045dc0001127983 */ /* 0x002ee80000300800 */
[----:B------:R-:W3:Y:S04]  /*c4f00*/  LDL.LU R8, [R1+0x45e4] ;  /* 0x0045e40001087983 */ /* 0x000ee80000300800 */
        /* <DEDUP_REMOVED lines=9> */
[----:B-1----:R-:W3:Y:S04]  /*c4fa0*/  LDL.LU R20, [R1+0x45d8] ;  /* 0x0045d80001147983 */ /* 0x002ee80000300800 */
[----:B------:R1:W-:Y:S01]  /*c4fb0*/  STL [R1+0x44f8], R10 ;  /* 0x0044f80a01007387 */ /* 0x0003e20000100800 */
[----:B------:R-:W-:-:S03]  /*c4fc0*/  IMAD.MOV.U32 R16, RZ, RZ, R6 ;  /* 0x000000ffff107224 */ /* 0x000fc600078e0006 */
[----:B------:R-:W3:Y:S01]  /*c4fd0*/  LDL.LU R9, [R1+0x45e0] ;  /* 0x0045e00001097983 */ /* 0x000ee20000300800 */
[----:B------:R-:W-:-:S03]  /*c4fe0*/  IMAD.MOV.U32 R17, RZ, RZ, R10 ;  /* 0x000000ffff117224 */ /* 0x000fc600078e000a */
[----:B-1----:R-:W3:Y:S04]  /*c4ff0*/  LDL.LU R10, [R1+0x45ec] ;  /* 0x0045ec00010a7983 */ /* 0x002ee80000300800 */
[----:B------:R-:W3:Y:S04]  /*c5000*/  LDL.LU R6, [R1+0x45f4] ;  /* 0x0045f40001067983 */ /* 0x000ee80000300800 */
[----:B------:R1:W-:Y:S01]  /*c5010*/  LDGSTS.E [R19+0x7300], desc[UR34][R16.64], P1 ;  /* 0x0730000010137fae */ /* 0x0003e20008921862 */
[----:B----4-:R-:W-:-:S05]  /*c5020*/  IADD3 R13, P0, R13, R4, RZ ;  /* 0x000000040d0d7210 */ /* 0x010fca0007f1e0ff */
[----:B------:R-:W-:Y:S01]  /*c5030*/  IMAD.X R14, R14, 0x1, R2, P0 ;  /* 0x000000010e0e7824 */ /* 0x000fe200000e0602 */
[----:B------:R4:W-:Y:S01]  /*c5040*/  STL [R1+0x4504], R13 ;  /* 0x0045040d01007387 */ /* 0x0009e20000100800 */
[----:B-1----:R-:W-:Y:S02]  /*c5050*/  IMAD.MOV.U32 R16, RZ, RZ, R13 ;  /* 0x000000ffff107224 */ /* 0x002fe400078e000d */
[----:B------:R-:W-:Y:S01]  /*c5060*/  IMAD.MOV.U32 R17, RZ, RZ, R14 ;  /* 0x000000ffff117224 */ /* 0x000fe200078e000e */
[----:B------:R1:W-:Y:S04]  /*c5070*/  STL [R1+0x4500], R14 ;  /* 0x0045000e01007387 */ /* 0x0003e80000100800 */
[----:B------:R2:W-:Y:S04]  /*c5080*/  LDGSTS.E [R19+0x7380], desc[UR34][R16.64], P1 ;  /* 0x0738000010137fae */ /* 0x0005e80008921862 */
[----:B----4-:R-:W4:Y:S04]  /*c5090*/  LDL.LU R13, [R1+0x45e8] ;  /* 0x0045e800010d7983 */ /* 0x010f280000300800 */
[----:B-1----:R-:W4:Y:S01]  /*c50a0*/  LDL.LU R14, [R1+0x45f0] ;  /* 0x0045f000010e7983 */ /* 0x002f220000300800 */
[----:B--2---:R-:W-:-:S02]  /*c50b0*/  IADD3 R12, P1, R12, R4, RZ ;  /* 0x000000040c0c7210 */ /* 0x004fc40007f3e0ff */
        /* <DEDUP_REMOVED lines=10> */
[----:B--2---:R-:W2:Y:S01]  /*c5160*/  LDL.LU R15, [R1+0x45f8] ;  /* 0x0045f800010f7983 */ /* 0x004ea20000300800 */
[----:B------:R-:W-:-:S04]  /*c5170*/  UISETP.GT.AND UP1, UPT, UR11, 0x20, UPT ;  /* 0x000000200b00788c */ /* 0x000fc8000bf24270 */
[----:B------:R-:W-:-:S04]  /*c5180*/  USEL UR10, URZ, 0x4, !UP1 ;  /* 0x000000043f0a7887 */ /* 0x000fc8000c800000 */
[----:B------:R-:W-:-:S06]  /*c5190*/  USEL UR10, UR10, URZ, !UP0 ;  /* 0x0000003f0a0a7287 */ /* 0x000fcc000c000000 */
[----:B------:R-:W-:Y:S02]  /*c51a0*/  ISETP.NE.U32.AND P0, PT, RZ, UR10, PT ;  /* 0x0000000aff007c0c */ /* 0x000fe4000bf05070 */
[-C--:B---3--:R-:W-:Y:S02]  /*c51b0*/  IADD3 R18, P1, R18, R4.reuse, RZ ;  /* 0x0000000412127210 */ /* 0x088fe40007f3e0ff */
[----:B------:R-:W-:-:S09]  /*c51c0*/  IADD3 R8, P2, R8, R4, RZ ;  /* 0x0000000408087210 */ /* 0x000fd20007f5e0ff */
[----:B------:R3:W-:Y:S01]  /*c51d0*/  LDGSTS.E [R19+0x8000], desc[UR34][R16.64], P0 ;  /* 0x0800000010137fae */ /* 0x0007e20008121862 */
[--C-:B------:R-:W-:Y:S02]  /*c51e0*/  IMAD.X R20, R20, 0x1, R2.reuse, P1 ;  /* 0x0000000114147824 */ /* 0x100fe400008e0602 */
[----:B---3--:R-:W-:Y:S02]  /*c51f0*/  IMAD.MOV.U32 R16, RZ, RZ, R7 ;  /* 0x000000ffff107224 */ /* 0x008fe400078e0007 */
[----:B------:R-:W-:Y:S01]  /*c5200*/  IMAD.MOV.U32 R17, RZ, RZ, R11 ;  /* 0x000000ffff117224 */ /* 0x000fe200078e000b */
[----:B------:R-:W3:Y:S04]  /*c5210*/  LDL.LU R7, [R1+0x4604] ;  /* 0x0046040001077983 */ /* 0x000ee80000300800 */
[----:B-1----:R-:W3:Y:S04]  /*c5220*/  LDL.LU R11, [R1+0x46cc] ;  /* 0x0046cc00010b7983 */ /* 0x002ee80000300800 */
[----:B------:R-:W-:Y:S04]  /*c5230*/  STL [R1+0x45dc], R18 ;  /* 0x0045dc1201007387 */ /* 0x000fe80000100800 */
[----:B------:R1:W-:Y:S04]  /*c5240*/  LDGSTS.E [R19+0x8080], desc[UR34][R16.64], P0 ;  /* 0x0808000010137fae */ /* 0x0003e80008121862 */
[----:B------:R1:W-:Y:S01]  /*c5250*/  STL [R1+0x45d8], R20 ;  /* 0x0045d81401007387 */ /* 0x0003e20000100800 */
[----:B------:R-:W-:-:S03]  /*c5260*/  IMAD.X R9, R9, 0x1, R2, P2 ;  /* 0x0000000109097824 */ /* 0x000fc600010e0602 */
[----:B------:R-:W-:Y:S01]  /*c5270*/  STL [R1+0x45e4], R8 ;  /* 0x0045e40801007387 */ /* 0x000fe20000100800 */
[----:B-1----:R-:W-:-:S03]  /*c5280*/  IMAD.MOV.U32 R17, RZ, RZ, R20 ;  /* 0x000000ffff117224 */ /* 0x002fc600078e0014 */
[----:B------:R-:W3:Y:S01]  /*c5290*/  LDL.LU R20, [R1+0x4600] ;  /* 0x0046000001147983 */ /* 0x000ee20000300800 */
[----:B------:R-:W-:Y:S02]  /*c52a0*/  MOV R16, R18 ;  /* 0x0000001200107202 */ /* 0x000fe40000000f00 */
[-C--:B------:R-:W-:Y:S01]  /*c52b0*/  IADD3 R10, P1, R10, R4.reuse, RZ ;  /* 0x000000040a0a7210 */ /* 0x080fe20007f3e0ff */
[----:B------:R1:W-:Y:S01]  /*c52c0*/  STL [R1+0x45e0], R9 ;  /* 0x0045e00901007387 */ /* 0x0003e20000100800 */
[----:B------:R-:W-:-:S03]  /*c52d0*/  IADD3 R6, P2, R6, R4, RZ ;  /* 0x0000000406067210 */ /* 0x000fc60007f5e0ff */
[----:B------:R1:W-:Y:S04]  /*c52e0*/  LDGSTS.E [R19+0x8100], desc[UR34][R16.64], P0 ;  /* 0x0810000010137fae */ /* 0x0003e80008121862 */
[----:B------:R-:W3:Y:S01]  /*c52f0*/  LDL.LU R18, [R1+0x46c8] ;  /* 0x0046c80001127983 */ /* 0x000ee20000300800 */
[----:B-1----:R-:W-:Y:S02]  /*c5300*/  IMAD.MOV.U32 R16, RZ, RZ, R8 ;  /* 0x000000ffff107224 */ /* 0x002fe400078e0008 */
[----:B------:R-:W-:Y:S02]  /*c5310*/  IMAD.MOV.U32 R17, RZ, RZ, R9 ;  /* 0x000000ffff117224 */ /* 0x000fe400078e0009 */
[----:B------:R-:W3:Y:S04]  /*c5320*/  LDL.LU R9, [R1+0x46d4] ;  /* 0x0046d40001097983 */ /* 0x000ee80000300800 */
[----:B------:R-:W3:Y:S04]  /*c5330*/  LDL.LU R8, [R1+0x46dc] ;  /* 0x0046dc0001087983 */ /* 0x000ee80000300800 */
[----:B------:R-:W-:Y:S04]  /*c5340*/  STL [R1+0x45ec], R10 ;  /* 0x0045ec0a01007387 */ /* 0x000fe80000100800 */
[----:B------:R1:W-:Y:S01]  /*c5350*/  LDGSTS.E [R19+0x8180], desc[UR34][R16.64], P0 ;  /* 0x0818000010137fae */ /* 0x0003e20008121862 */
[----:B----4-:R-:W-:-:S04]  /*c5360*/  IMAD.X R13, R13, 0x1, R2, P1 ;  /* 0x000000010d0d7824 */ /* 0x010fc800008e0602 */
[----:B-1----:R-:W-:Y:S01]  /*c5370*/  IMAD.MOV.U32 R17, RZ, RZ, R13 ;  /* 0x000000ffff117224 */ /* 0x002fe200078e000d */
[----:B------:R1:W-:Y:S01]  /*c5380*/  STL [R1+0x45e8], R13 ;  /* 0x0045e80d01007387 */ /* 0x0003e20000100800 */
[----:B------:R-:W-:-:S03]  /*c5390*/  IMAD.X R14, R14, 0x1, R2, P2 ;  /* 0x000000010e0e7824 */ /* 0x000fc600010e0602 */
[----:B------:R-:W-:Y:S01]  /*c53a0*/  STL [R1+0x45f4], R6 ;  /* 0x0045f40601007387 */ /* 0x000fe20000100800 */
[----:B------:R-:W-:-:S03]  /*c53b0*/  IMAD.MOV.U32 R16, RZ, RZ, R10 ;  /* 0x000000ffff107224 */ /* 0x000fc600078e000a */
[----:B-1----:R-:W4:Y:S04]  /*c53c0*/  LDL.LU R13, [R1+0x46d0] ;  /* 0x0046d000010d7983 */ /* 0x002f280000300800 */
[----:B------:R1:W-:Y:S04]  /*c53d0*/  STL [R1+0x45f0], R14 ;  /* 0x0045f00e01007387 */ /* 0x0003e80000100800 */
[----:B------:R-:W4:Y:S04]  /*c53e0*/  LDL.LU R10, [R1+0x46d8] ;  /* 0x0046d800010a7983 */ /* 0x000f280000300800 */
[----:B------:R1:W-:Y:S02]  /*c53f0*/  LDGSTS.E [R19+0x8200], desc[UR34][R16.64], P0 ;  /* 0x0820000010137fae */ /* 0x0003e40008121862 */
[----:B-1----:R-:W-:-:S02]  /*c5400*/  IMAD.MOV.U32 R16, RZ, RZ, R6 ;  /* 0x000000ffff107224 */ /* 0x002fc400078e0006 */
[----:B------:R-:W-:Y:S02]  /*c5410*/  IMAD.MOV.U32 R17, RZ, RZ, R14 ;  /* 0x000000ffff117224 */ /* 0x000fe400078e000e */
[----:B------:R-:W4:Y:S04]  /*c5420*/  LDL.LU R14, [R1+0x46e4] ;  /* 0x0046e400010e7983 */ /* 0x000f280000300800 */
[----:B------:R-:W4:Y:S04]  /*c5430*/  LDL.LU R6, [R1+0x46ec] ;  /* 0x0046ec0001067983 */ /* 0x000f280000300800 */
[----:B------:R1:W-:Y:S01]  /*c5440*/  LDGSTS.E [R19+0x8280], desc[UR34][R16.64], P0 ;  /* 0x0828000010137fae */ /* 0x0003e20008121862 */
[----:B------:R-:W-:-:S05]  /*c5450*/  IADD3 R12, P1, R12, R4, RZ ;  /* 0x000000040c0c7210 */ /* 0x000fca0007f3e0ff */
[----:B--2---:R-:W-:Y:S01]  /*c5460*/  IMAD.X R15, R15, 0x1, R2, P1 ;  /* 0x000000010f0f7824 */ /* 0x004fe200008e0602 */
[----:B------:R-:W-:Y:S03]  /*c5470*/  STL [R1+0x45fc], R12 ;  /* 0x0045fc0c01007387 */ /* 0x000fe60000100800 */
[----:B-1----:R-:W-:Y:S01]  /*c5480*/  IMAD.MOV.U32 R17, RZ, RZ, R15 ;  /* 0x000000ffff117224 */ /* 0x002fe200078e000f */
[----:B------:R1:W-:Y:S01]  /*c5490*/  STL [R1+0x45f8], R15 ;  /* 0x0045f80f01007387 */ /* 0x0003e20000100800 */
[----:B------:R-:W-:Y:S01]  /*c54a0*/  IMAD.MOV.U32 R16, RZ, RZ, R12 ;  /* 0x000000ffff107224 */ /* 0x000fe200078e000c */
[----:B------:R-:W-:Y:S02]  /*c54b0*/  UISETP.GT.AND UP1, UPT, UR11, 0x24, UPT ;  /* 0x000000240b00788c */ /* 0x000fe4000bf24270 */
[----:B-1----:R-:W2:Y:S04]  /*c54c0*/  LDL.LU R15, [R1+0x46e0] ;  /* 0x0046e000010f7983 */ /* 0x002ea80000300800 */
[----:B------:R-:W2:Y:S01]  /*c54d0*/  LDL.LU R12, [R1+0x46e8] ;  /* 0x0046e800010c7983 */ /* 0x000ea20000300800 */
[----:B------:R-:W-:-:S03]  /*c54e0*/  USEL UR10, URZ, 0x4, !UP1 ;  /* 0x000000043f0a7887 */ /* 0x000fc6000c800000 */
[----:B------:R1:W-:Y:S01]  /*c54f0*/  LDGSTS.E [R19+0x8300], desc[UR34][R16.64], P0 ;  /* 0x0830000010137fae */ /* 0x0003e20008121862 */
[----:B------:R-:W-:-:S06]  /*c5500*/  USEL UR10, UR10, URZ, !UP0 ;  /* 0x0000003f0a0a7287 */ /* 0x000fcc000c000000 */
[----:B------:R-:W-:Y:S02]  /*c5510*/  ISETP.NE.U32.AND P1, PT, RZ, UR10, PT ;  /* 0x0000000aff007c0c */ /* 0x000fe4000bf25070 */
[-C--:B---3--:R-:W-:Y:S02]  /*c5520*/  IADD3 R7, P2, R7, R4.reuse, RZ ;  /* 0x0000000407077210 */ /* 0x088fe40007f5e0ff */
[----:B------:R-:W-:-:S03]  /*c5530*/  IADD3 R11, P3, R11, R4, RZ ;  /* 0x000000040b0b7210 */ /* 0x000fc60007f7e0ff */
[----:B-1----:R-:W-:Y:S01]  /*c5540*/  IMAD.MOV.U32 R16, RZ, RZ, R7 ;  /* 0x000000ffff107224 */ /* 0x002fe200078e0007 */
[----:B------:R1:W-:Y:S01]  /*c5550*/  STL [R1+0x4604], R7 ;  /* 0x0046040701007387 */ /* 0x0003e20000100800 */
[----:B------:R-:W-:-:S04]  /*c5560*/  IMAD.X R20, R20, 0x1, R2, P2 ;  /* 0x0000000114147824 */ /* 0x000fc800010e0602 */
[----:B------:R-:W-:Y:S01]  /*c5570*/  IMAD.MOV.U32 R17, RZ, RZ, R20 ;  /* 0x000000ffff117224 */ /* 0x000fe200078e0014 */
[----:B------:R-:W-:Y:S04]  /*c5580*/  STL [R1+0x4600], R20 ;  /* 0x0046001401007387 */ /* 0x000fe80000100800 */
[----:B------:R3:W-:Y:S01]  /*c5590*/  LDGSTS.E [R19+0x8380], desc[UR34][R16.64], P0 ;  /* 0x0838000010137fae */ /* 0x0007e20008121862 */
[----:B------:R-:W-:-:S03]  /*c55a0*/  IMAD.X R18, R18, 0x1, R2, P3 ;  /* 0x0000000112127824 */ /* 0x000fc600018e0602 */
[----:B------:R3:W-:Y:S04]  /*c55b0*/  STL [R1+0x46cc], R11 ;  /* 0x0046cc0b01007387 */ /* 0x0007e80000100800 */
[----:B------:R-:W2:Y:S04]  /*c55c0*/  LDL.LU R21, [R1+0x46f4] ;  /* 0x0046f40001157983 */ /* 0x000ea80000300800 */
[----:B------:R-:W-:Y:S01]  /*c55d0*/  STL [R1+0x46c8], R18 ;  /* 0x0046c81201007387 */ /* 0x000fe20000100800 */
[----:B------:R-:W-:-:S03]  /*c55e0*/  IADD3 R9, P0, R9, R4, RZ ;  /* 0x0000000409097210 */ /* 0x000fc60007f1e0ff */
[----:B-1----:R-:W2:Y:S01]  /*c55f0*/  LDL.LU R7, [R1+0x46fc] ;  /* 0x0046fc0001077983 */ /* 0x002ea20000300800 */
[----:B---3--:R-:W-:Y:S02]  /*c5600*/  IMAD.MOV.U32 R16, RZ, RZ, R11 ;  /* 0x000000ffff107224 */ /* 0x008fe400078e000b */
[----:B------:R-:W-:Y:S01]  /*c5610*/  IMAD.MOV.U32 R17, RZ, RZ, R18 ;  /* 0x000000ffff117224 */ /* 0x000fe200078e0012 */
[----:B------:R-:W3:Y:S01]  /*c5620*/  LDL.LU R22, [R1+0x46f0] ;  /* 0x0046f00001167983 */ /* 0x000ee20000300800 */
[----:B------:R-:W-:-:S03]  /*c5630*/  IADD3 R8, P2, R8, R4, RZ ;  /* 0x0000000408087210 */ /* 0x000fc60007f5e0ff */
[----:B------:R-:W3:Y:S04]  /*c5640*/  LDL.LU R11, [R1+0x46f8] ;  /* 0x0046f800010b7983 */ /* 0x000ee80000300800 */
[----:B------:R1:W-:Y:S04]  /*c5650*/  STL [R1+0x46d4], R9 ;  /* 0x0046d40901007387 */ /* 0x0003e80000100800 */
[----:B------:R1:W-:Y:S02]  /*c5660*/  LDGSTS.E [R19+0x9000], desc[UR34][R16.64], P1 ;  /* 0x0900000010137fae */ /* 0x0003e40008921862 */
[----:B-1----:R-:W-:-:S02]  /*c5670*/  IMAD.MOV.U32 R16, RZ, RZ, R9 ;  /* 0x000000ffff107224 */ /* 0x002fc400078e0009 */
[----:B----4-:R-:W-:-:S05]  /*c5680*/  IMAD.X R13, R13, 0x1, R2, P0 ;  /* 0x000000010d0d7824 */ /* 0x010fca00000e0602 */
[----:B------:R1:W-:Y:S01]  /*c5690*/  STL [R1+0x46d0], R13 ;  /* 0x0046d00d01007387 */ /* 0x0003e20000100800 */
[----:B------:R-:W-:-:S03]  /*c56a0*/  IMAD.X R10, R10, 0x1, R2, P2 ;  /* 0x000000010a0a7824 */ /* 0x000fc600010e0602 */
[----:B------:R4:W-:Y:S04]  /*c56b0*/  STL [R1+0x46dc], R8 ;  /* 0x0046dc0801007387 */ /* 0x0009e80000100800 */
[----:B------:R-:W3:Y:S01]  /*c56c0*/  LDL.LU R9, [R1+0x4704] ;  /* 0x0047040001097983 */ /* 0x000ee20000300800 */
[----:B------:R-:W-:-:S03]  /*c56d0*/  IMAD.MOV.U32 R17, RZ, RZ, R13 ;  /* 0x000000ffff117224 */ /* 0x000fc600078e000d */
[----:B------:R4:W-:Y:S04]  /*c56e0*/  STL [R1+0x46d8], R10 ;  /* 0x0046d80a01007387 */ /* 0x0009e80000100800 */
[----:B-1----:R-:W3:Y:S04]  /*c56f0*/  LDL.LU R13, [R1+0x4700] ;  /* 0x00470000010d7983 */ /* 0x002ee80000300800 */
[----:B------:R1:W-:Y:S01]  /*c5700*/  LDGSTS.E [R19+0x9080], desc[UR34][R16.64], P1 ;  /* 0x0908000010137fae */ /* 0x0003e20008921862 */
[-C--:B------:R-:W-:Y:S02]  /*c5710*/  IADD3 R14, P0, R14, R4.reuse, RZ ;  /* 0x000000040e0e7210 */ /* 0x080fe40007f1e0ff */
[----:B------:R-:W-:Y:S01]  /*c5720*/  IADD3 R6, P2, R6, R4, RZ ;  /* 0x0000000406067210 */ /* 0x000fe20007f5e0ff */
[----:B-1----:R-:W-:-:S02]  /*c5730*/  IMAD.MOV.U32 R16, RZ, RZ, R8 ;  /* 0x000000ffff107224 */ /* 0x002fc400078e0008 */
[----:B------:R-:W-:Y:S01]  /*c5740*/  IMAD.MOV.U32 R17, RZ, RZ, R10 ;  /* 0x000000ffff117224 */ /* 0x000fe200078e000a */
[----:B----4-:R-:W4:Y:S04]  /*c5750*/  LDL.LU R8, [R1+0x47cc] ;  /* 0x0047cc0001087983 */ /* 0x010f280000300800 */
[----:B------:R-:W4:Y:S04]  /*c5760*/  LDL.LU R10, [R1+0x47d4] ;  /* 0x0047d400010a7983 */ /* 0x000f280000300800 */
[----:B------:R-:W-:Y:S04]  /*c5770*/  STL [R1+0x46e4], R14 ;  /* 0x0046e40e01007387 */ /* 0x000fe80000100800 */
[----:B------:R1:W-:Y:S01]  /*c5780*/  LDGSTS.E [R19+0x9100], desc[UR34][R16.64], P1 ;  /* 0x0910000010137fae */ /* 0x0003e20008921862 */
[----:B--2---:R-:W-:-:S05]  /*c5790*/  IMAD.X R15, R15, 0x1, R2, P0 ;  /* 0x000000010f0f7824 */ /* 0x004fca00000e0602 */
[----:B------:R2:W-:Y:S01]  /*c57a0*/  STL [R1+0x46e0], R15 ;  /* 0x0046e00f01007387 */ /* 0x0005e20000100800 */
[----:B------:R-:W-:-:S03]  /*c57b0*/  IMAD.X R12, R12, 0x1, R2, P2 ;  /* 0x000000010c0c7824 */ /* 0x000fc600010e0602 */
        /* <DEDUP_REMOVED lines=14> */
[----:B------:R-:W-:-:S05]  /*c58a0*/  IADD3 R21, P0, R21, R4, RZ ;  /* 0x0000000415157210 */ /* 0x000fca0007f1e0ff */
[----:B-1----:R-:W-:Y:S01]  /*c58b0*/  IMAD.MOV.U32 R16, RZ, RZ, R21 ;  /* 0x000000ffff107224 */ /* 0x002fe200078e0015 */
[----:B------:R-:W-:Y:S02]  /*c58c0*/  IADD3 R7, P2, R7, R4, RZ ;  /* 0x0000000407077210 */ /* 0x000fe40007f5e0ff */
[----:B---3--:R-:W-:Y:S01]  /*c58d0*/  IADD3.X R22, R22, R2, RZ, P0, !PT ;  /* 0x0000000216167210 */ /* 0x008fe200007fe4ff */
[----:B------:R-:W-:Y:S04]  /*c58e0*/  STL [R1+0x46f4], R21 ;  /* 0x0046f41501007387 */ /* 0x000fe80000100800 */
[----:B------:R-:W-:Y:S02]  /*c58f0*/  IMAD.MOV.U32 R17, RZ, RZ, R22 ;  /* 0x000000ffff117224 */ /* 0x000fe400078e0016 */
[----:B------:R-:W-:Y:S01]  /*c5900*/  IMAD.X R11, R11, 0x1, R2, P2 ;  /* 0x000000010b0b7824 */ /* 0x000fe200010e0602 */
        /* <DEDUP_REMOVED lines=8> */
[----:B---3--:R-:W3:Y:S04]  /*c5990*/  LDL.LU R11, [R1+0x47ec] ;  /* 0x0047ec00010b7983 */ /* 0x008ee80000300800 */
[----:B------:R-:W3:Y:S04]  /*c59a0*/  LDL.LU R7, [R1+0x47f4] ;  /* 0x0047f40001077983 */ /* 0x000ee80000300800 */
        /* <DEDUP_REMOVED lines=10> */
[----:B-1----:R-:W3:Y:S01]  /*c5a50*/  LDL.LU R13, [R1+0x47e8] ;  /* 0x0047e800010d7983 */ /* 0x002ee20000300800 */
[----:B----4-:R-:W-:-:S03]  /*c5a60*/  IADD3 R8, P1, R8, R4, RZ ;  /* 0x0000000408087210 */ /* 0x010fc60007f3e0ff */
        /* <DEDUP_REMOVED lines=13> */
[----:B--2---:R-:W2:Y:S01]  /*c5b40*/  LDL.LU R10, [R1+0x47f8] ;  /* 0x0047f800010a7983 */ /* 0x004ea20000300800 */
        /* <DEDUP_REMOVED lines=10> */
[----:B------:R-:W2:Y:S04]  /*c5bf0*/  LDL.LU R12, [R1+0x4804] ;  /* 0x00480400010c7983 */ /* 0x000ea80000300800 */
[----:B------:R1:W-:Y:S04]  /*c5c00*/  STL [R1+0x47e0], R14 ;  /* 0x0047e00e01007387 */ /* 0x0003e80000100800 */
[----:B------:R-:W2:Y:S01]  /*c5c10*/  LDL.LU R21, [R1+0x48cc] ;  /* 0x0048cc0001157983 */ /* 0x000ea20000300800 */
[----:B------:R-:W-:-:S03]  /*c5c20*/  IMAD.MOV.U32 R17, RZ, RZ, R15 ;  /* 0x000000ffff117224 */ /* 0x000fc600078e000f */
[----:B------:R-:W2:Y:S04]  /*c5c30*/  LDL.LU R18, [R1+0x4800] ;  /* 0x0048000001127983 */ /* 0x000ea80000300800 */
[----:B------:R1:W-:Y:S04]  /*c5c40*/  LDGSTS.E [R19+0xa100], desc[UR34][R16.64], P0 ;  /* 0x0a10000010137fae */ /* 0x0003e80008121862 */
[----:B------:R-:W2:Y:S01]  /*c5c50*/  LDL.LU R22, [R1+0x48c8] ;  /* 0x0048c80001167983 */ /* 0x000ea20000300800 */
[----:B-1----:R-:W-:Y:S02]  /*c5c60*/  IMAD.MOV.U32 R17, RZ, RZ, R14 ;  /* 0x000000ffff117224 */ /* 0x002fe400078e000e */
[----:B------:R-:W-:Y:S01]  /*c5c70*/  IMAD.MOV.U32 R16, RZ, RZ, R6 ;  /* 0x000000ffff107224 */ /* 0x000fe200078e0006 */
[----:B------:R-:W2:Y:S04]  /*c5c80*/  LDL.LU R14, [R1+0x48d4] ;  /* 0x0048d400010e7983 */ /* 0x000ea80000300800 */
[----:B------:R-:W2:Y:S04]  /*c5c90*/  LDL.LU R6, [R1+0x48dc] ;  /* 0x0048dc0001067983 */ /* 0x000ea80000300800 */
[----:B------:R1:W-:Y:S01]  /*c5ca0*/  LDGSTS.E [R19+0xa180], desc[UR34][R16.64], P0 ;  /* 0x0a18000010137fae */ /* 0x0003e20008121862 */
[----:B---3--:R-:W-:-:S02]  /*c5cb0*/  IADD3 R11, P1, R11, R4, RZ ;  /* 0x000000040b0b7210 */ /* 0x008fc40007f3e0ff */
[----:B------:R-:W-:-:S03]  /*c5cc0*/  IADD3 R7, P2, R7, R4, RZ ;  /* 0x0000000407077210 */ /* 0x000fc60007f5e0ff */
[----:B------:R-:W-:Y:S01]  /*c5cd0*/  STL [R1+0x47ec], R11 ;  /* 0x0047ec0b01007387 */ /* 0x000fe20000100800 */
[----:B-1----:R-:W-:Y:S02]  /*c5ce0*/  IMAD.MOV.U32 R16, RZ, RZ, R11 ;  /* 0x000000ffff107224 */ /* 0x002fe400078e000b */
[----:B------:R-:W-:-:S05]  /*c5cf0*/  IMAD.X R13, R13, 0x1, R2, P1 ;  /* 0x000000010d0d7824 */ /* 0x000fca00008e0602 */
[----:B------:R1:W-:Y:S01]  /*c5d00*/  STL [R1+0x47e8], R13 ;  /* 0x0047e80d01007387 */ /* 0x0003e20000100800 */
[----:B----4-:R-:W-:-:S03]  /*c5d10*/  IMAD.X R9, R9, 0x1, R2, P2 ;  /* 0x0000000109097824 */ /* 0x010fc600010e0602 */
[----:B------:R-:W-:Y:S04]  /*c5d20*/  STL [R1+0x47f4], R7 ;  /* 0x0047f40701007387 */ /* 0x000fe80000100800 */
[----:B------:R-:W3:Y:S01]  /*c5d30*/  LDL.LU R20, [R1+0x48d0] ;  /* 0x0048d00001147983 */ /* 0x000ee20000300800 */
[----:B------:R-:W-:-:S03]  /*c5d40*/  IMAD.MOV.U32 R17, RZ, RZ, R13 ;  /* 0x000000ffff117224 */ /* 0x000fc600078e000d */
[----:B------:R4:W-:Y:S04]  /*c5d50*/  STL [R1+0x47f0], R9 ;  /* 0x0047f00901007387 */ /* 0x0009e80000100800 */
[----:B-1----:R-:W3:Y:S04]  /*c5d60*/  LDL.LU R13, [R1+0x48d8] ;  /* 0x0048d800010d7983 */ /* 0x002ee80000300800 */
[----:B------:R1:W-:Y:S02]  /*c5d70*/  LDGSTS.E [R19+0xa200], desc[UR34][R16.64], P0 ;  /* 0x0a20000010137fae */ /* 0x0003e40008121862 */
[----:B-1----:R-:W-:-:S02]  /*c5d80*/  IMAD.MOV.U32 R17, RZ, RZ, R9 ;  /* 0x000000ffff117224 */ /* 0x002fc400078e0009 */
[----:B----4-:R-:W4:Y:S01]  /*c5d90*/  LDL.LU R9, [R1+0x48e4] ;  /* 0x0048e40001097983 */ /* 0x010f220000300800 */
[----:B------:R-:W-:-:S03]  /*c5da0*/  IMAD.MOV.U32 R16, RZ, RZ, R7 ;  /* 0x000000ffff107224 */ /* 0x000fc600078e0007 */
[----:B------:R-:W4:Y:S04]  /*c5db0*/  LDL.LU R7, [R1+0x48ec] ;  /* 0x0048ec0001077983 */ /* 0x000f280000300800 */
[----:B------:R1:W-:Y:S01]  /*c5dc0*/  LDGSTS.E [R19+0xa280], desc[UR34][R16.64], P0 ;  /* 0x0a28000010137fae */ /* 0x0003e20008121862 */
[----:B------:R-:W-:-:S05]  /*c5dd0*/  IADD3 R8, P1, R8, R4, RZ ;  /* 0x0000000408087210 */ /* 0x000fca0007f3e0ff */
[----:B------:R-:W-:Y:S01]  /*c5de0*/  STL [R1+0x47fc], R8 ;  /* 0x0047fc0801007387 */ /* 0x000fe20000100800 */
[----:B--2---:R-:W-:-:S05]  /*c5df0*/  IMAD.X R10, R10, 0x1, R2, P1 ;  /* 0x000000010a0a7824 */ /* 0x004fca00008e0602 */
[----:B------:R2:W-:Y:S04]  /*c5e00*/  STL [R1+0x47f8], R10 ;  /* 0x0047f80a01007387 */ /* 0x0005e80000100800 */
[----:B------:R-:W4:Y:S01]  /*c5e10*/  LDL.LU R15, [R1+0x48e0] ;  /* 0x0048e000010f7983 */ /* 0x000f220000300800 */
[----:B-1----:R-:W-:-:S03]  /*c5e20*/  IMAD.MOV.U32 R17, RZ, RZ, R10 ;  /* 0x000000ffff117224 */ /* 0x002fc600078e000a */
[----:B--2---:R-:W2:Y:S01]  /*c5e30*/  LDL.LU R10, [R1+0x48e8] ;  /* 0x0048e800010a7983 */ /* 0x004ea20000300800 */
[----:B------:R-:W-:Y:S01]  /*c5e40*/  UISETP.GT.AND UP1, UPT, UR11, 0x2c, UPT ;  /* 0x0000002c0b00788c */ /* 0x000fe2000bf24270 */
[----:B------:R-:W-:Y:S02]  /*c5e50*/  IMAD.MOV.U32 R16, RZ, RZ, R8 ;  /* 0x000000ffff107224 */ /* 0x000fe400078e0008 */
[----:B------:R-:W2:Y:S01]  /*c5e60*/  LDL.LU R11, [R1+0x48f4] ;  /* 0x0048f400010b7983 */ /* 0x000ea20000300800 */
[----:B------:R-:W-:-:S03]  /*c5e70*/  USEL UR10, URZ, 0x4, !UP1 ;  /* 0x000000043f0a7887 */ /* 0x000fc6000c800000 */
[----:B------:R1:W-:Y:S01]  /*c5e80*/  LDGSTS.E [R19+0xa300], desc[UR34][R16.64], P0 ;  /* 0x0a30000010137fae */ /* 0x0003e20008121862 */
[-C--:B------:R-:W-:Y:S01]  /*c5e90*/  IADD3 R12, P2, R12, R4.reuse, RZ ;  /* 0x000000040c0c7210 */ /* 0x080fe20007f5e0ff */
[----:B------:R-:W-:Y:S02]  /*c5ea0*/  USEL UR10, UR10, URZ, !UP0 ;  /* 0x0000003f0a0a7287 */ /* 0x000fe4000c000000 */
[----:B------:R-:W2:Y:S02]  /*c5eb0*/  LDL.LU R8, [R1+0x48fc] ;  /* 0x0048fc0001087983 */ /* 0x000ea40000300800 */
[----:B-1----:R-:W-:Y:S02]  /*c5ec0*/  IMAD.MOV.U32 R16, RZ, RZ, R12 ;  /* 0x000000ffff107224 */ /* 0x002fe400078e000c */
[----:B------:R-:W-:Y:S01]  /*c5ed0*/  IMAD.X R18, R18, 0x1, R2, P2 ;  /* 0x0000000112127824 */ /* 0x000fe200010e0602 */
[----:B------:R-:W-:-:S03]  /*c5ee0*/  IADD3 R21, P3, R21, R4, RZ ;  /* 0x0000000415157210 */ /* 0x000fc60007f7e0ff */
[----:B------:R-:W-:Y:S01]  /*c5ef0*/  IMAD.MOV.U32 R17, RZ, RZ, R18 ;  /* 0x000000ffff117224 */ /* 0x000fe200078e0012 */
[----:B------:R-:W-:Y:S01]  /*c5f00*/  ISETP.NE.U32.AND P1, PT, RZ, UR10, PT ;  /* 0x0000000aff007c0c */ /* 0x000fe2000bf25070 */
[----:B------:R-:W-:Y:S01]  /*c5f10*/  STL [R1+0x4804], R12 ;  /* 0x0048040c01007387 */ /* 0x000fe20000100800 */
[----:B------:R-:W-:-:S03]  /*c5f20*/  IADD3.X R22, R22, R2, RZ, P3, !PT ;  /* 0x0000000216167210 */ /* 0x000fc60001ffe4ff */
[----:B------:R1:W-:Y:S04]  /*c5f30*/  STL [R1+0x4800], R18 ;  /* 0x0048001201007387 */ /* 0x0003e80000100800 */
        /* <DEDUP_REMOVED lines=12> */
[----:B---3--:R-:W-:-:S05]  /*c6000*/  IMAD.X R20, R20, 0x1, R2, P0 ;  /* 0x0000000114147824 */ /* 0x008fca00000e0602 */
[----:B------:R1:W-:Y:S01]  /*c6010*/  STL [R1+0x48d0], R20 ;  /* 0x0048d01401007387 */ /* 0x0003e20000100800 */
[----:B------:R-:W-:-:S03]  /*c6020*/  IMAD.X R13, R13, 0x1, R2, P2 ;  /* 0x000000010d0d7824 */ /* 0x000fc600010e0602 */
[----:B------:R-:W-:Y:S04]  /*c6030*/  STL [R1+0x48dc], R6 ;  /* 0x0048dc0601007387 */ /* 0x000fe80000100800 */
[----:B------:R-:W3:Y:S01]  /*c6040*/  LDL.LU R14, [R1+0x4904] ;  /* 0x00490400010e7983 */ /* 0x000ee20000300800 */
[----:B------:R-:W-:-:S03]  /*c6050*/  IMAD.MOV.U32 R17, RZ, RZ, R20 ;  /* 0x000000ffff117224 */ /* 0x000fc600078e0014 */
[----:B------:R4:W-:Y:S04]  /*c6060*/  STL [R1+0x48d8], R13 ;  /* 0x0048d80d01007387 */ /* 0x0009e80000100800 */
[----:B-1----:R-:W3:Y:S04]  /*c6070*/  LDL.LU R20, [R1+0x4900] ;  /* 0x0049000001147983 */ /* 0x002ee80000300800 */
[----:B------:R1:W-:Y:S01]  /*c6080*/  LDGSTS.E [R19+0xb080], desc[UR34][R16.64], P1 ;  /* 0x0b08000010137fae */ /* 0x0003e20008921862 */
[-C--:B----4-:R-:W-:Y:S02]  /*c6090*/  IADD3 R9, P0, R9, R4.reuse, RZ ;  /* 0x0000000409097210 */ /* 0x090fe40007f1e0ff */
[----:B------:R-:W-:Y:S01]  /*c60a0*/  IADD3 R7, P2, R7, R4, RZ ;  /* 0x0000000407077210 */ /* 0x000fe20007f5e0ff */
[----:B-1----:R-:W-:-:S02]  /*c60b0*/  IMAD.MOV.U32 R16, RZ, RZ, R6 ;  /* 0x000000ffff107224 */ /* 0x002fc400078e0006 */
[----:B------:R-:W-:Y:S02]  /*c60c0*/  IMAD.MOV.U32 R17, RZ, RZ, R13 ;  /* 0x000000ffff117224 */ /* 0x000fe400078e000d */
        /* <DEDUP_REMOVED lines=8> */
[----:B--2---:R-:W-:-:S03]  /*c6150*/  IMAD.X R10, R10, 0x1, R2, P2 ;  /* 0x000000010a0a7824 */ /* 0x004fc600010e0602 */
[----:B------:R-:W-:Y:S01]  /*c6160*/  STL [R1+0x48ec], R7 ;  /* 0x0048ec0701007387 */ /* 0x000fe20000100800 */
[----:B------:R-:W-:-:S03]  /*c6170*/  IADD3 R11, P0, R11, R4, RZ ;  /* 0x000000040b0b7210 */ /* 0x000fc60007f1e0ff */
[----:B------:R2:W-:Y:S04]  /*c6180*/  LDGSTS.E [R19+0xb180], desc[UR34][R16.64], P1 ;  /* 0x0b18000010137fae */ /* 0x0005e80008921862 */
[----:B-1----:R-:W4:Y:S04]  /*c6190*/  LDL.LU R15, [R1+0x49c8] ;  /* 0x0049c800010f7983 */ /* 0x002f280000300800 */
[----:B------:R1:W-:Y:S04]  /*c61a0*/  STL [R1+0x48e8], R10 ;  /* 0x0048e80a01007387 */ /* 0x0003e80000100800 */
[----:B------:R-:W4:Y:S01]  /*c61b0*/  LDL.LU R9, [R1+0x49d0] ;  /* 0x0049d00001097983 */ /* 0x000f220000300800 */
[----:B--2---:R-:W-:Y:S01]  /*c61c0*/  IMAD.MOV.U32 R16, RZ, RZ, R7 ;  /* 0x000000ffff107224 */ /* 0x004fe200078e0007 */
[----:B------:R-:W-:Y:S01]  /*c61d0*/  IADD3 R8, P2, R8, R4, RZ ;  /* 0x0000000408087210 */ /* 0x000fe20007f5e0ff */
[----:B------:R-:W-:-:S02]  /*c61e0*/  IMAD.MOV.U32 R17, RZ, RZ, R10 ;  /* 0x000000ffff117224 */ /* 0x000fc400078e000a */
[----:B-1----:R-:W2:Y:S04]  /*c61f0*/  LDL.LU R10, [R1+0x49dc] ;  /* 0x0049dc00010a7983 */ /* 0x002ea80000300800 */
[----:B------:R-:W2:Y:S04]  /*c6200*/  LDL.LU R7, [R1+0x49e4] ;  /* 0x0049e40001077983 */ /* 0x000ea80000300800 */
[----:B------:R1:W-:Y:S04]  /*c6210*/  STL [R1+0x48f4], R11 ;  /* 0x0048f40b01007387 */ /* 0x0003e80000100800 */
[----:B------:R1:W-:Y:S01]  /*c6220*/  LDGSTS.E [R19+0xb200], desc[UR34][R16.64], P1 ;  /* 0x0b20000010137fae */ /* 0x0003e20008921862 */
[----:B------:R-:W-:-:S02]  /*c6230*/  IMAD.X R18, R18, 0x1, R2, P0 ;  /* 0x0000000112127824 */ /* 0x000fc400000e0602 */
[----:B-1----:R-:W-:-:S03]  /*c6240*/  IMAD.MOV.U32 R16, RZ, RZ, R11 ;  /* 0x000000ffff107224 */ /* 0x002fc600078e000b */
[----:B------:R1:W-:Y:S01]  /*c6250*/  STL [R1+0x48f0], R18 ;  /* 0x0048f01201007387 */ /* 0x0003e20000100800 */
[----:B------:R-:W-:-:S03]  /*c6260*/  IMAD.MOV.U32 R17, RZ, RZ, R18 ;  /* 0x000000ffff117224 */ /* 0x000fc600078e0012 */
[----:B------:R-:W-:Y:S01]  /*c6270*/  STL [R1+0x48fc], R8 ;  /* 0x0048fc0801007387 */ /* 0x000fe20000100800 */
[----:B------:R-:W-:-:S03]  /*c6280*/  IMAD.X R12, R12, 0x1, R2, P2 ;  /* 0x000000010c0c7824 */ /* 0x000fc600010e0602 */
[----:B------:R-:W2:Y:S04]  /*c6290*/  LDL.LU R11, [R1+0x49d8] ;  /* 0x0049d800010b7983 */ /* 0x000ea80000300800 */
[----:B------:R1:W-:Y:S04]  /*c62a0*/  STL [R1+0x48f8], R12 ;  /* 0x0048f80c01007387 */ /* 0x0003e80000100800 */
[----:B------:R1:W-:Y:S04]  /*c62b0*/  LDGSTS.E [R19+0xb280], desc[UR34][R16.64], P1 ;  /* 0x0b28000010137fae */ /* 0x0003e80008921862 */
[----:B-1----:R-:W2:Y:S01]  /*c62c0*/  LDL.LU R18, [R1+0x49e0] ;  /* 0x0049e00001127983 */ /* 0x002ea20000300800 */
[----:B------:R-:W-:-:S02]  /*c62d0*/  IMAD.MOV.U32 R16, RZ, RZ, R8 ;  /* 0x000000ffff107224 */ /* 0x000fc400078e0008 */
[----:B------:R-:W-:Y:S02]  /*c62e0*/  IMAD.MOV.U32 R17, RZ, RZ, R12 ;  /* 0x000000ffff117224 */ /* 0x000fe400078e000c */
[----:B------:R-:W2:Y:S04]  /*c62f0*/  LDL.LU R12, [R1+0x49ec] ;  /* 0x0049ec00010c7983 */ /* 0x000ea80000300800 */
[----:B------:R-:W2:Y:S04]  /*c6300*/  LDL.LU R8, [R1+0x49f4] ;  /* 0x0049f40001087983 */ /* 0x000ea80000300800 */
[----:B------:R1:W-:Y:S01]  /*c6310*/  LDGSTS.E [R19+0xb300], desc[UR34][R16.64], P1 ;  /* 0x0b30000010137fae */ /* 0x0003e20008921862 */
[----:B---3--:R-:W-:-:S05]  /*c6320*/  IADD3 R14, P0, R14, R4, RZ ;  /* 0x000000040e0e7210 */ /* 0x008fca0007f1e0ff */
[----:B------:R-:W-:Y:S01]  /*c6330*/  IMAD.X R20, R20, 0x1, R2, P0 ;  /* 0x0000000114147824 */ /* 0x000fe200000e0602 */
[----:B------:R-:W-:Y:S01]  /*c6340*/  STL [R1+0x4904], R14 ;  /* 0x0049040e01007387 */ /* 0x000fe20000100800 */
[----:B-1----:R-:W-:Y:S02]  /*c6350*/  IMAD.MOV.U32 R16, RZ, RZ, R14 ;  /* 0x000000ffff107224 */ /* 0x002fe400078e000e */
[----:B------:R-:W-:Y:S01]  /*c6360*/  IMAD.MOV.U32 R17, RZ, RZ, R20 ;  /* 0x000000ffff117224 */ /* 0x000fe200078e0014 */
[----:B------:R1:W-:Y:S04]  /*c6370*/  STL [R1+0x4900], R20 ;  /* 0x0049001401007387 */ /* 0x0003e80000100800 */
[----:B------:R3:W-:Y:S04]  /*c6380*/  LDGSTS.E [R19+0xb380], desc[UR34][R16.64], P1 ;  /* 0x0b38000010137fae */ /* 0x0007e80008921862 */
[----:B-1----:R-:W2:Y:S04]  /*c6390*/  LDL.LU R20, [R1+0x49e8] ;  /* 0x0049e80001147983 */ /* 0x002ea80000300800 */
[----:B------:R-:W2:Y:S01]  /*c63a0*/  LDL.LU R14, [R1+0x49f0] ;  /* 0x0049f000010e7983 */ /* 0x000ea20000300800 */
[----:B----4-:R-:W-:-:S02]  /*c63b0*/  IADD3 R13, P1, R13, R4, RZ ;  /* 0x000000040d0d7210 */ /* 0x010fc40007f3e0ff */
[----:B------:R-:W-:-:S03]  /*c63c0*/  IADD3 R6, P2, R6, R4, RZ ;  /* 0x0000000406067210 */ /* 0x000fc60007f5e0ff */
[----:B------:R1:W-:Y:S01]  /*c63d0*/  STL [R1+0x49cc], R13 ;  /* 0x0049cc0d01007387 */ /* 0x0003e20000100800 */
[----:B---3--:R-:W-:Y:S02]  /*c63e0*/  IMAD.MOV.U32 R16, RZ, RZ, R13 ;  /* 0x000000ffff107224 */ /* 0x008fe400078e000d */
        /* <DEDUP_REMOVED lines=13> */
[----:B------:R-:W-:-:S03]  /*c64c0*/  IADD3 R7, P2, R7, R4, RZ ;  /* 0x0000000407077210 */ /* 0x000fc60007f5e0ff */
[----:B------:R-:W-:-:S06]  /*c64d0*/  IMAD.X R11, R11, 0x1, R2, P1 ;  /* 0x000000010b0b7824 */ /* 0x000fcc00008e0602 */
[----:B------:R2:W-:Y:S02]  /*c64e0*/  LDGSTS.E [R19+0xc000], desc[UR34][R16.64], P0 ;  /* 0x0c00000010137fae */ /* 0x0005e40008121862 */
[----:B--2---:R-:W-:Y:S01]  /*c64f0*/  IMAD.MOV.U32 R16, RZ, RZ, R6 ;  /* 0x000000ffff107224 */ /* 0x004fe200078e0006 */
[----:B------:R-:W-:Y:S01]  /*c6500*/  MOV R17, R9 ;  /* 0x0000000900117202 */ /* 0x000fe20000000f00 */
[----:B----4-:R-:W2:Y:S04]  /*c6510*/  LDL.LU R6, [R1+0x4a04] ;  /* 0x004a040001067983 */ /* 0x010ea80000300800 */
[----:B-1----:R-:W4:Y:S04]  /*c6520*/  LDL.LU R9, [R1+0x4acc] ;  /* 0x004acc0001097983 */ /* 0x002f280000300800 */
[----:B------:R1:W-:Y:S01]  /*c6530*/  STL [R1+0x49dc], R10 ;  /* 0x0049dc0a01007387 */ /* 0x0003e20000100800 */
[----:B------:R-:W-:-:S03]  /*c6540*/  IMAD.X R18, R18, 0x1, R2, P2 ;  /* 0x0000000112127824 */ /* 0x000fc600010e0602 */
[----:B------:R1:W-:Y:S04]  /*c6550*/  LDGSTS.E [R19+0xc080], desc[UR34][R16.64], P0 ;  /* 0x0c08000010137fae */ /* 0x0003e80008121862 */
[----:B------:R1:W-:Y:S04]  /*c6560*/  STL [R1+0x49d8], R11 ;  /* 0x0049d80b01007387 */ /* 0x0003e80000100800 */
[----:B------:R-:W-:Y:S01]  /*c6570*/  STL [R1+0x49e4], R7 ;  /* 0x0049e40701007387 */ /* 0x000fe20000100800 */
[----:B-1----:R-:W-:-:S03]  /*c6580*/  IMAD.MOV.U32 R16, RZ, RZ, R10 ;  /* 0x000000ffff107224 */ /* 0x002fc600078e000a */
[----:B------:R-:W4:Y:S01]  /*c6590*/  LDL.LU R10, [R1+0x4a00] ;  /* 0x004a0000010a7983 */ /* 0x000f220000300800 */
[----:B------:R-:W-:Y:S01]  /*c65a0*/  IMAD.MOV.U32 R17, RZ, RZ, R11 ;  /* 0x000000ffff117224 */ /* 0x000fe200078e000b */
[-C--:B------:R-:W-:Y:S02]  /*c65b0*/  IADD3 R12, P1, R12, R4.reuse, RZ ;  /* 0x000000040c0c7210 */ /* 0x080fe40007f3e0ff */
[----:B------:R1:W-:Y:S01]  /*c65c0*/  STL [R1+0x49e0], R18 ;  /* 0x0049e01201007387 */ /* 0x0003e20000100800 */
[----:B------:R-:W-:-:S03]  /*c65d0*/  IADD3 R8, P2, R8, R4, RZ ;  /* 0x0000000408087210 */ /* 0x000fc60007f5e0ff */
[----:B------:R-:W4:Y:S04]  /*c65e0*/  LDL.LU R11, [R1+0x4ac8] ;  /* 0x004ac800010b7983 */ /* 0x000f280000300800 */
[----:B------:R1:W-:Y:S02]  /*c65f0*/  LDGSTS.E [R19+0xc100], desc[UR34][R16.64], P0 ;  /* 0x0c10000010137fae */ /* 0x0003e40008121862 */
[----:B-1----:R-:W-:Y:S02]  /*c6600*/  IMAD.MOV.U32 R16, RZ, RZ, R7 ;  /* 0x000000ffff107224 */ /* 0x002fe400078e0007 */
[----:B------:R-:W-:Y:S02]  /*c6610*/  IMAD.MOV.U32 R17, RZ, RZ, R18 ;  /* 0x000000ffff117224 */ /* 0x000fe400078e0012 */
[----:B------:R-:W4:Y:S04]  /*c6620*/  LDL.LU R18, [R1+0x4ad4] ;  /* 0x004ad40001127983 */ /* 0x000f280000300800 */
[----:B------:R-:W4:Y:S04]  /*c6630*/  LDL.LU R7, [R1+0x4adc] ;  /* 0x004adc0001077983 */ /* 0x000f280000300800 */
[----:B------:R-:W-:Y:S04]  /*c6640*/  STL [R1+0x49ec], R12 ;  /* 0x0049ec0c01007387 */ /* 0x000fe80000100800 */
[----:B------:R1:W-:Y:S01]  /*c6650*/  LDGSTS.E [R19+0xc180], desc[UR34][R16.64], P0 ;  /* 0x0c18000010137fae */ /* 0x0003e20008121862 */
[----:B------:R-:W-:-:S02]  /*c6660*/  IMAD.X R20, R20, 0x1, R2, P1 ;  /* 0x0000000114147824 */ /* 0x000fc400008e0602 */
[----:B------:R-:W-:-:S03]  /*c6670*/  IMAD.X R14, R14, 0x1, R2, P2 ;  /* 0x000000010e0e7824 */ /* 0x000fc600010e0602 */
[----:B------:R1:W-:Y:S02]  /*c6680*/  STL [R1+0x49e8], R20 ;  /* 0x0049e81401007387 */ /* 0x0003e40000100800 */
[----:B-1----:R-:W-:Y:S02]  /*c6690*/  IMAD.MOV.U32 R17, RZ, RZ, R20 ;  /* 0x000000ffff117224 */ /* 0x002fe400078e0014 */
[----:B------:R-:W-:Y:S01]  /*c66a0*/  STL [R1+0x49f4], R8 ;  /* 0x0049f40801007387 */ /* 0x000fe20000100800 */
[----:B------:R-:W-:-:S03]  /*c66b0*/  IMAD.MOV.U32 R16, RZ, RZ, R12 ;  /* 0x000000ffff107224 */ /* 0x000fc600078e000c */
[----:B------:R-:W4:Y:S04]  /*c66c0*/  LDL.LU R20, [R1+0x4ad0] ;  /* 0x004ad00001147983 */ /* 0x000f280000300800 */
        /* <DEDUP_REMOVED lines=14> */
[----:B------:R-:W-:-:S04]  /*c67b0*/  UISETP.GT.AND UP1, UPT, UR11, 0x34, UPT ;  /* 0x000000340b00788c */ /* 0x000fc8000bf24270 */
[----:B------:R3:W-:Y:S04]  /*c67c0*/  LDGSTS.E [R19+0xc300], desc[UR34][R16.64], P0 ;  /* 0x0c30000010137fae */ /* 0x0007e80008121862 */
[----:B-1----:R-:W3:Y:S04]  /*c67d0*/  LDL.LU R15, [R1+0x4ae0] ;  /* 0x004ae000010f7983 */ /* 0x002ee80000300800 */
[----:B------:R-:W3:Y:S01]  /*c67e0*/  LDL.LU R13, [R1+0x4ae8] ;  /* 0x004ae800010d7983 */ /* 0x000ee20000300800 */
[----:B------:R-:W-:-:S04]  /*c67f0*/  USEL UR10, URZ, 0x4, !UP1 ;  /* 0x000000043f0a7887 */ /* 0x000fc8000c800000 */
[----:B------:R-:W-:Y:S01]  /*c6800*/  USEL UR10, UR10, URZ, !UP0 ;  /* 0x0000003f0a0a7287 */ /* 0x000fe2000c000000 */
[-C--:B--2---:R-:W-:Y:S02]  /*c6810*/  IADD3 R6, P2, R6, R4.reuse, RZ ;  /* 0x0000000406067210 */ /* 0x084fe40007f5e0ff */
[----:B----4-:R-:W-:-:S03]  /*c6820*/  IADD3 R9, P3, R9, R4, RZ ;  /* 0x0000000409097210 */ /* 0x010fc60007f7e0ff */
[----:B---3--:R-:W-:Y:S01]  /*c6830*/  IMAD.MOV.U32 R16, RZ, RZ, R6 ;  /* 0x000000ffff107224 */ /* 0x008fe200078e0006 */
[----:B------:R-:W-:Y:S01]  /*c6840*/  STL [R1+0x4a04], R6 ;  /* 0x004a040601007387 */ /* 0x000fe20000100800 */
[----:B------:R-:W-:Y:S01]  /*c6850*/  ISETP.NE.U32.AND P1, PT, RZ, UR10, PT ;  /* 0x0000000aff007c0c */ /* 0x000fe2000bf25070 */
[----:B------:R-:W-:-:S04]  /*c6860*/  IMAD.X R10, R10, 0x1, R2, P2 ;  /* 0x000000010a0a7824 */ /* 0x000fc800010e0602 */
[----:B------:R-:W-:Y:S01]  /*c6870*/  IMAD.MOV.U32 R17, RZ, RZ, R10 ;  /* 0x000000ffff117224 */ /* 0x000fe200078e000a */
[----:B------:R1:W-:Y:S01]  /*c6880*/  STL [R1+0x4a00], R10 ;  /* 0x004a000a01007387 */ /* 0x0003e20000100800 */
[----:B------:R-:W-:-:S03]  /*c6890*/  IMAD.X R11, R11, 0x1, R2, P3 ;  /* 0x000000010b0b7824 */ /* 0x000fc600018e0602 */
[----:B------:R-:W-:Y:S04]  /*c68a0*/  STL [R1+0x4acc], R9 ;  /* 0x004acc0901007387 */ /* 0x000fe80000100800 */
[----:B------:R2:W-:Y:S04]  /*c68b0*/  LDGSTS.E [R19+0xc380], desc[UR34][R16.64], P0 ;  /* 0x0c38000010137fae */ /* 0x0005e80008121862 */
[----:B-1----:R-:W3:Y:S04]  /*c68c0*/  LDL.LU R10, [R1+0x4af4] ;  /* 0x004af400010a7983 */ /* 0x002ee80000300800 */
[----:B------:R1:W-:Y:S04]  /*c68d0*/  STL [R1+0x4ac8], R11 ;  /* 0x004ac80b01007387 */ /* 0x0003e80000100800 */
[----:B------:R-:W4:Y:S01]  /*c68e0*/  LDL.LU R6, [R1+0x4afc] ;  /* 0x004afc0001067983 */ /* 0x000f220000300800 */
[----:B------:R-:W-:Y:S01]  /*c68f0*/  IADD3 R18, P0, R18, R4, RZ ;  /* 0x0000000412127210 */ /* 0x000fe20007f1e0ff */
[----:B--2---:R-:W-:-:S02]  /*c6900*/  IMAD.MOV.U32 R17, RZ, RZ, R11 ;  /* 0x000000ffff117224 */ /* 0x004fc400078e000b */
[----:B-1----:R-:W2:Y:S01]  /*c6910*/  LDL.LU R11, [R1+0x4af0] ;  /* 0x004af000010b7983 */ /* 0x002ea20000300800 */
[----:B------:R-:W-:Y:S01]  /*c6920*/  IADD3 R7, P2, R7, R4, RZ ;  /* 0x0000000407077210 */ /* 0x000fe20007f5e0ff */
[----:B------:R-:W-:Y:S02]  /*c6930*/  IMAD.MOV.U32 R16, RZ, RZ, R9 ;  /* 0x000000ffff107224 */ /* 0x000fe400078e0009 */
[----:B------:R-:W2:Y:S04]  /*c6940*/  LDL.LU R9, [R1+0x4af8] ;  /* 0x004af80001097983 */ /* 0x000ea80000300800 */
[----:B------:R-:W-:Y:S04]  /*c6950*/  STL [R1+0x4ad4], R18 ;  /* 0x004ad41201007387 */ /* 0x000fe80000100800 */
[----:B------:R1:W-:Y:S01]  /*c6960*/  LDGSTS.E [R19+0xd000], desc[UR34][R16.64], P1 ;  /* 0x0d00000010137fae */ /* 0x0003e20008921862 */
[----:B------:R-:W-:-:S05]  /*c6970*/  IMAD.X R20, R20, 0x1, R2, P0 ;  /* 0x0000000114147824 */ /* 0x000fca00000e0602 */
[----:B------:R-:W-:Y:S01]  /*c6980*/  STL [R1+0x4ad0], R20 ;  /* 0x004ad01401007387 */ /* 0x000fe20000100800 */
[----:B------:R-:W-:-:S03]  /*c6990*/  IMAD.X R12, R12, 0x1, R2, P2 ;  /* 0x000000010c0c7824 */ /* 0x000fc600010e0602 */
[----:B------:R1:W-:Y:S04]  /*c69a0*/  STL [R1+0x4adc], R7 ;  /* 0x004adc0701007387 */ /* 0x0003e80000100800 */
[----:B------:R1:W-:Y:S04]  /*c69b0*/  STL [R1+0x4ad8], R12 ;  /* 0x004ad80c01007387 */ /* 0x0003e80000100800 */
[----:B------:R-:W2:Y:S04]  /*c69c0*/  LDL.LU R22, [R1+0x4b00] ;  /* 0x004b000001167983 */ /* 0x000ea80000300800 */
[----:B------:R-:W2:Y:S01]  /*c69d0*/  LDL.LU R21, [R1+0x4b04] ;  /* 0x004b040001157983 */ /* 0x000ea20000300800 */
[----:B-1----:R-:W-:-:S02]  /*c69e0*/  IMAD.MOV.U32 R16, RZ, RZ, R18 ;  /* 0x000000ffff107224 */ /* 0x002fc400078e0012 */
[----:B------:R-:W-:Y:S01]  /*c69f0*/  IMAD.MOV.U32 R17, RZ, RZ, R20 ;  /* 0x000000ffff117224 */ /* 0x000fe200078e0014 */
[----:B------:R-:W-:-:S04]  /*c6a00*/  IADD3 R14, P0, R14, R4, RZ ;  /* 0x000000040e0e7210 */ /* 0x000fc80007f1e0ff */
[----:B------:R1:W-:Y:S01]  /*c6a10*/  LDGSTS.E [R19+0xd080], desc[UR34][R16.64], P1 ;  /* 0x0d08000010137fae */ /* 0x0003e20008921862 */
[----:B------:R-:W-:Y:S01]  /*c6a20*/  IADD3 R8, P2, R8, R4, RZ ;  /* 0x0000000408087210 */ /* 0x000fe20007f5e0ff */
[----:B-1----:R-:W-:Y:S02]  /*c6a30*/  IMAD.MOV.U32 R16, RZ, RZ, R7 ;  /* 0x000000ffff107224 */ /* 0x002fe400078e0007 */
[----:B------:R-:W-:Y:S01]  /*c6a40*/  IMAD.MOV.U32 R17, RZ, RZ, R12 ;  /* 0x000000ffff117224 */ /* 0x000fe200078e000c */
[----:B------:R-:W2:Y:S04]  /*c6a50*/  LDL.LU R7, [R1+0x4bcc] ;  /* 0x004bcc0001077983 */ /* 0x000ea80000300800 */
[----:B------:R-:W2:Y:S04]  /*c6a60*/  LDL.LU R12, [R1+0x4bd4] ;  /* 0x004bd400010c7983 */ /* 0x000ea80000300800 */
[----:B------:R-:W-:Y:S04]  /*c6a70*/  STL [R1+0x4ae4], R14 ;  /* 0x004ae40e01007387 */ /* 0x000fe80000100800 */
[----:B------:R1:W-:Y:S01]  /*c6a80*/  LDGSTS.E [R19+0xd100], desc[UR34][R16.64], P1 ;  /* 0x0d10000010137fae */ /* 0x0003e20008921862 */
[----:B------:R-:W-:-:S05]  /*c6a90*/  IMAD.X R15, R15, 0x1, R2, P0 ;  /* 0x000000010f0f7824 */ /* 0x000fca00000e0602 */
[----:B------:R1:W-:Y:S01]  /*c6aa0*/  STL [R1+0x4ae0], R15 ;  /* 0x004ae00f01007387 */ /* 0x0003e20000100800 */
[----:B------:R-:W-:-:S03]  /*c6ab0*/  IMAD.X R13, R13, 0x1, R2, P2 ;  /* 0x000000010d0d7824 */ /* 0x000fc600010e0602 */
[----:B------:R-:W-:Y:S04]  /*c6ac0*/  STL [R1+0x4aec], R8 ;  /* 0x004aec0801007387 */ /* 0x000fe80000100800 */
[----:B------:R-:W2:Y:S04]  /*c6ad0*/  LDL.LU R20, [R1+0x4bc8] ;  /* 0x004bc80001147983 */ /* 0x000ea80000300800 */
[----:B------:R1:W-:Y:S04]  /*c6ae0*/  STL [R1+0x4ae8], R13 ;  /* 0x004ae80d01007387 */ /* 0x0003e80000100800 */
[----:B------:R-:W2:Y:S01]  /*c6af0*/  LDL.LU R18, [R1+0x4bd0] ;  /* 0x004bd00001127983 */ /* 0x000ea20000300800 */
[----:B-1----:R-:W-:Y:S01]  /*c6b00*/  IMAD.MOV.U32 R16, RZ, RZ, R14 ;  /* 0x000000ffff107224 */ /* 0x002fe200078e000e */
[----:B------:R-:W-:-:S02]  /*c6b10*/  MOV R17, R15 ;  /* 0x0000000f00117202 */ /* 0x000fc40000000f00 */
        /* <DEDUP_REMOVED lines=9> */
[----:B----4-:R-:W-:-:S03]  /*c6bb0*/  IADD3 R6, P2, R6, R4, RZ ;  /* 0x0000000406067210 */ /* 0x010fc60007f5e0ff */
[----:B-1----:R-:W-:Y:S02]  /*c6bc0*/  IMAD.MOV.U32 R16, RZ, RZ, R10 ;  /* 0x000000ffff107224 */ /* 0x002fe400078e000a */
[--C-:B--2---:R-:W-:Y:S01]  /*c6bd0*/  IMAD.X R11, R11, 0x1, R2.reuse, P0 ;  /* 0x000000010b0b7824 */ /* 0x104fe200000e0602 */
[----:B------:R-:W-:Y:S01]  /*c6be0*/  STL [R1+0x4af4], R10 ;  /* 0x004af40a01007387 */ /* 0x000fe20000100800 */
[----:B------:R-:W-:Y:S02]  /*c6bf0*/  IMAD.X R9, R9, 0x1, R2, P2 ;  /* 0x0000000109097824 */ /* 0x000fe400010e0602 */
[----:B------:R-:W-:Y:S01]  /*c6c00*/  IMAD.MOV.U32 R17, RZ, RZ, R11 ;  /* 0x000000ffff117224 */ /* 0x000fe200078e000b */
[----:B------:R1:W-:Y:S04]  /*c6c10*/  STL [R1+0x4af0], R11 ;  /* 0x004af00b01007387 */ /* 0x0003e80000100800 */
[----:B------:R2:W-:Y:S04]  /*c6c20*/  STL [R1+0x4afc], R6 ;  /* 0x004afc0601007387 */ /* 0x0005e80000100800 */
[----:B------:R3:W-:Y:S04]  /*c6c30*/  LDGSTS.E [R19+0xd280], desc[UR34][R16.64], P1 ;  /* 0x0d28000010137fae */ /* 0x0007e80008921862 */
[----:B------:R4:W-:Y:S01]  /*c6c40*/  STL [R1+0x4af8], R9 ;  /* 0x004af80901007387 */ /* 0x0009e20000100800 */
[----:B------:R-:W-:-:S03]  /*c6c50*/  UISETP.GT.AND UP1, UPT, UR11, 0x38, UPT ;  /* 0x000000380b00788c */ /* 0x000fc6000bf24270 */
[----:B-1----:R-:W4:Y:S01]  /*c6c60*/  LDL.LU R11, [R1+0x4be8] ;  /* 0x004be800010b7983 */ /* 0x002f220000300800 */
[----:B---3--:R-:W-:-:S03]  /*c6c70*/  IMAD.MOV.U32 R16, RZ, RZ, R6 ;  /* 0x000000ffff107224 */ /* 0x008fc600078e0006 */
[----:B--2---:R-:W2:Y:S01]  /*c6c80*/  LDL.LU R6, [R1+0x4bec] ;  /* 0x004bec0001067983 */ /* 0x004ea20000300800 */
[----:B------:R-:W-:Y:S01]  /*c6c90*/  IMAD.MOV.U32 R17, RZ, RZ, R9 ;  /* 0x000000ffff117224 */ /* 0x000fe200078e0009 */
[----:B------:R-:W-:Y:S02]  /*c6ca0*/  USEL UR10, URZ, 0x4, !UP1 ;  /* 0x000000043f0a7887 */ /* 0x000fe4000c800000 */
[----:B------:R-:W3:Y:S04]  /*c6cb0*/  LDL.LU R10, [R1+0x4bf0] ;  /* 0x004bf000010a7983 */ /* 0x000ee80000300800 */
[----:B----4-:R-:W4:Y:S01]  /*c6cc0*/  LDL.LU R9, [R1+0x4bf4] ;  /* 0x004bf40001097983 */ /* 0x010f220000300800 */
[----:B------:R-:W-:-:S03]  /*c6cd0*/  USEL UR10, UR10, URZ, !UP0 ;  /* 0x0000003f0a0a7287 */ /* 0x000fc6000c000000 */
[----:B------:R1:W-:Y:S01]  /*c6ce0*/  LDGSTS.E [R19+0xd300], desc[UR34][R16.64], P1 ;  /* 0x0d30000010137fae */ /* 0x0003e20008921862 */
[----:B------:R-:W-:-:S05]  /*c6cf0*/  IADD3 R21, P0, R21, R4, RZ ;  /* 0x0000000415157210 */ /* 0x000fca0007f1e0ff */
[----:B------:R-:W-:Y:S02]  /*c6d00*/  IMAD.X R22, R22, 0x1, R2, P0 ;  /* 0x0000000116167824 */ /* 0x000fe400000e0602 */
[----:B-1----:R-:W-:Y:S02]  /*c6d10*/  IMAD.MOV.U32 R16, RZ, RZ, R21 ;  /* 0x000000ffff107224 */ /* 0x002fe400078e0015 */
[----:B------:R-:W-:Y:S01]  /*c6d20*/  IMAD.MOV.U32 R17, RZ, RZ, R22 ;  /* 0x000000ffff117224 */ /* 0x000fe200078e0016 */
[----:B------:R-:W-:-:S04]  /*c6d30*/  ISETP.NE.U32.AND P0, PT, RZ, UR10, PT ;  /* 0x0000000aff007c0c */ /* 0x000fc8000bf05070 */
[----:B------:R1:W-:Y:S01]  /*c6d40*/  LDGSTS.E [R19+0xd380], desc[UR34][R16.64], P1 ;  /* 0x0d38000010137fae */ /* 0x0003e20008921862 */
[----:B------:R-:W-:-:S03]  /*c6d50*/  IADD3 R7, P1, R7, R4, RZ ;  /* 0x0000000407077210 */ /* 0x000fc60007f3e0ff */
[----:B------:R-:W-:Y:S01]  /*c6d60*/  STL [R1+0x4b04], R21 ;  /* 0x004b041501007387 */ /* 0x000fe20000100800 */
[----:B------:R-:W-:-:S03]  /*c6d70*/  IADD3 R12, P2, R12, R4, RZ ;  /* 0x000000040c0c7210 */ /* 0x000fc60007f5e0ff */
[----:B------:R-:W-:Y:S01]  /*c6d80*/  STL [R1+0x4b00], R22 ;  /* 0x004b001601007387 */ /* 0x000fe20000100800 */
[----:B-1----:R-:W-:-:S03]  /*c6d90*/  IMAD.MOV.U32 R16, RZ, RZ, R7 ;  /* 0x000000ffff107224 */ /* 0x002fc600078e0007 */
[----:B------:R1:W-:Y:S01]  /*c6da0*/  STL [R1+0x4bcc], R7 ;  /* 0x004bcc0701007387 */ /* 0x0003e20000100800 */
[----:B------:R-:W-:-:S04]  /*c6db0*/  IMAD.X R20, R20, 0x1, R2, P1 ;  /* 0x0000000114147824 */ /* 0x000fc800008e0602 */
[----:B------:R-:W-:Y:S01]  /*c6dc0*/  IMAD.MOV.U32 R17, RZ, RZ, R20 ;  /* 0x000000ffff117224 */ /* 0x000fe200078e0014 */
[----:B------:R-:W-:Y:S01]  /*c6dd0*/  STL [R1+0x4bc8], R20 ;  /* 0x004bc81401007387 */ /* 0x000fe20000100800 */
[----:B------:R-:W-:-:S03]  /*c6de0*/  IMAD.X R18, R18, 0x1, R2, P2 ;  /* 0x0000000112127824 */ /* 0x000fc600010e0602 */
[----:B------:R1:W-:Y:S04]  /*c6df0*/  STL [R1+0x4bd4], R12 ;  /* 0x004bd40c01007387 */ /* 0x0003e80000100800 */
[----:B-1----:R-:W3:Y:S04]  /*c6e00*/  LDL.LU R7, [R1+0x4bfc] ;  /* 0x004bfc0001077983 */ /* 0x002ee80000300800 */
[----:B------:R1:W-:Y:S04]  /*c6e10*/  LDGSTS.E [R19+0xe000], desc[UR34][R16.64], P0 ;  /* 0x0e00000010137fae */ /* 0x0003e80008121862 */
[----:B------:R-:W-:Y:S01]  /*c6e20*/  STL [R1+0x4bd0], R18 ;  /* 0x004bd01201007387 */ /* 0x000fe20000100800 */
[----:B-1----:R-:W-:-:S03]  /*c6e30*/  IMAD.MOV.U32 R16, RZ, RZ, R12 ;  /* 0x000000ffff107224 */ /* 0x002fc600078e000c */
[----:B------:R-:W3:Y:S01]  /*c6e40*/  LDL.LU R12, [R1+0x4bf8] ;  /* 0x004bf800010c7983 */ /* 0x000ee20000300800 */
[-C--:B------:R-:W-:Y:S02]  /*c6e50*/  IADD3 R14, P1, R14, R4.reuse, RZ ;  /* 0x000000040e0e7210 */ /* 0x080fe40007f3e0ff */
[----:B------:R-:W-:-:S03]  /*c6e60*/  IADD3 R8, P2, R8, R4, RZ ;  /* 0x0000000408087210 */ /* 0x000fc60007f5e0ff */
[--C-:B------:R-:W-:Y:S01]  /*c6e70*/  IMAD.X R15, R15, 0x1, R2.reuse, P1 ;  /* 0x000000010f0f7824 */ /* 0x100fe200008e0602 */
[----:B------:R-:W-:Y:S01]  /*c6e80*/  STL [R1+0x4bdc], R14 ;  /* 0x004bdc0e01007387 */ /* 0x000fe20000100800 */
[----:B------:R-:W-:Y:S02]  /*c6e90*/  IMAD.X R13, R13, 0x1, R2, P2 ;  /* 0x000000010d0d7824 */ /* 0x000fe400010e0602 */
[----:B------:R-:W-:Y:S01]  /*c6ea0*/  IMAD.MOV.U32 R17, RZ, RZ, R18 ;  /* 0x000000ffff117224 */ /* 0x000fe200078e0012 */
[----:B------:R-:W-:Y:S04]  /*c6eb0*/  STL [R1+0x4bd8], R15 ;  /* 0x004bd80f01007387 */ /* 0x000fe80000100800 */
[----:B------:R1:W-:Y:S04]  /*c6ec0*/  STL [R1+0x4be4], R8 ;  /* 0x004be40801007387 */ /* 0x0003e80000100800 */
[----:B------:R-:W-:Y:S04]  /*c6ed0*/  STL [R1+0x4be0], R13 ;  /* 0x004be00d01007387 */ /* 0x000fe80000100800 */
[----:B------:R-:W3:Y:S04]  /*c6ee0*/  LDL.LU R24, [R1+0x4c00] ;  /* 0x004c000001187983 */ /* 0x000ee80000300800 */
[----:B------:R-:W3:Y:S04]  /*c6ef0*/  LDL.LU R23, [R1+0x4c04] ;  /* 0x004c040001177983 */ /* 0x000ee80000300800 */
[----:B------:R1:W-:Y:S04]  /*c6f00*/  LDGSTS.E [R19+0xe080], desc[UR34][R16.64], P0 ;  /* 0x0e08000010137fae */ /* 0x0003e80008121862 */
[----:B------:R-:W3:Y:S01]  /*c6f10*/  LDL.LU R22, [R1+0x4cc8] ;  /* 0x004cc80001167983 */ /* 0x000ee20000300800 */
[----:B-1----:R-:W-:-:S02]  /*c6f20*/  IMAD.MOV.U32 R16, RZ, RZ, R14 ;  /* 0x000000ffff107224 */ /* 0x002fc400078e000e */
[----:B------:R-:W-:-:S05]  /*c6f30*/  IMAD.MOV.U32 R17, RZ, RZ, R15 ;  /* 0x000000ffff117224 */ /* 0x000fca00078e000f */
[----:B------:R1:W-:Y:S02]  /*c6f40*/  LDGSTS.E [R19+0xe100], desc[UR34][R16.64], P0 ;  /* 0x0e10000010137fae */ /* 0x0003e40008121862 */
[----:B-1----:R-:W-:Y:S01]  /*c6f50*/  IMAD.MOV.U32 R16, RZ, RZ, R8 ;  /* 0x000000ffff107224 */ /* 0x002fe200078e0008 */
[-C--:B--2---:R-:W-:Y:S01]  /*c6f60*/  IADD3 R6, P1, R6, R4.reuse, RZ ;  /* 0x0000000406067210 */ /* 0x084fe20007f3e0ff */
[----:B------:R-:W-:Y:S01]  /*c6f70*/  IMAD.MOV.U32 R17, RZ, RZ, R13 ;  /* 0x000000ffff117224 */ /* 0x000fe200078e000d */
[----:B------:R-:W2:Y:S03]  /*c6f80*/  LDL.LU R8, [R1+0x4ccc] ;  /* 0x004ccc0001087983 */ /* 0x000ea60000300800 */
[--C-:B------:R-:W-:Y:S01]  /*c6f90*/  IMAD.X R11, R11, 0x1, R2.reuse, P1 ;  /* 0x000000010b0b7824 */ /* 0x100fe200008e0602 */
[----:B----4-:R-:W-:Y:S01]  /*c6fa0*/  IADD3 R9, P2, R9, R4, RZ ;  /* 0x0000000409097210 */ /* 0x010fe20007f5e0ff */
[----:B------:R-:W-:Y:S04]  /*c6fb0*/  STL [R1+0x4bec], R6 ;  /* 0x004bec0601007387 */ /* 0x000fe80000100800 */
[----:B------:R1:W-:Y:S01]  /*c6fc0*/  LDGSTS.E [R19+0xe180], desc[UR34][R16.64], P0 ;  /* 0x0e18000010137fae */ /* 0x0003e20008121862 */
[----:B---3--:R-:W-:-:S03]  /*c6fd0*/  IMAD.X R10, R10, 0x1, R2, P2 ;  /* 0x000000010a0a7824 */ /* 0x008fc600010e0602 */
[----:B------:R3:W-:Y:S04]  /*c6fe0*/  STL [R1+0x4be8], R11 ;  /* 0x004be80b01007387 */ /* 0x0007e80000100800 */
[----:B------:R4:W-:Y:S01]  /*c6ff0*/  STL [R1+0x4bf4], R9 ;  /* 0x004bf40901007387 */ /* 0x0009e20000100800 */
[----:B-1----:R-:W-:-:S03]  /*c7000*/  IMAD.MOV.U32 R17, RZ, RZ, R11 ;  /* 0x000000ffff117224 */ /* 0x002fc600078e000b */
[----:B---3--:R-:W3:Y:S01]  /*c7010*/  LDL.LU R11, [R1+0x4cd4] ;  /* 0x004cd400010b7983 */ /* 0x008ee20000300800 */
[----:B------:R-:W-:-:S03]  /*c7020*/  IMAD.MOV.U32 R16, RZ, RZ, R6 ;  /* 0x000000ffff107224 */ /* 0x000fc600078e0006 */
[----:B------:R1:W-:Y:S04]  /*c7030*/  STL [R1+0x4bf0], R10 ;  /* 0x004bf00a01007387 */ /* 0x0003e80000100800 */
[----:B------:R-:W3:Y:S04]  /*c7040*/  LDL.LU R6, [R1+0x4cdc] ;  /* 0x004cdc0001067983 */ /* 0x000ee80000300800 */
[----:B------:R-:W3:Y:S04]  /*c7050*/  LDL.LU R21, [R1+0x4cd0] ;  /* 0x004cd00001157983 */ /* 0x000ee80000300800 */
[----:B------:R4:W-:Y:S02]  /*c7060*/  LDGSTS.E [R19+0xe200], desc[UR34][R16.64], P0 ;  /* 0x0e20000010137fae */ /* 0x0009e40008121862 */
[----:B----4-:R-:W-:-:S02]  /*c7070*/  IMAD.MOV.U32 R16, RZ, RZ, R9 ;  /* 0x000000ffff107224 */ /* 0x010fc400078e0009 */
[----:B------:R-:W4:Y:S01]  /*c7080*/  LDL.LU R9, [R1+0x4cd8] ;  /* 0x004cd80001097983 */ /* 0x000f220000300800 */
[----:B------:R-:W-:-:S03]  /*c7090*/  IMAD.MOV.U32 R17, RZ, RZ, R10 ;  /* 0x000000ffff117224 */ /* 0x000fc600078e000a */
[----:B------:R-:W4:Y:S04]  /*c70a0*/  LDL.LU R18, [R1+0x4ce4] ;  /* 0x004ce40001127983 */ /* 0x000f280000300800 */
[----:B-1----:R-:W4:Y:S01]  /*c70b0*/  LDL.LU R10, [R1+0x4cec] ;  /* 0x004cec00010a7983 */ /* 0x002f220000300800 */
[----:B------:R-:W-:-:S03]  /*c70c0*/  UISETP.GT.AND UP1, UPT, UR11, 0x3c, UPT ;  /* 0x0000003c0b00788c */ /* 0x000fc6000bf24270 */
[----:B------:R1:W-:Y:S01]  /*c70d0*/  LDGSTS.E [R19+0xe280], desc[UR34][R16.64], P0 ;  /* 0x0e28000010137fae */ /* 0x0003e20008121862 */
[----:B------:R-:W-:-:S05]  /*c70e0*/  IADD3 R7, P1, R7, R4, RZ ;  /* 0x0000000407077210 */ /* 0x000fca0007f3e0ff */
[----:B------:R1:W-:Y:S01]  /*c70f0*/  STL [R1+0x4bfc], R7 ;  /* 0x004bfc0701007387 */ /* 0x0003e20000100800 */
[----:B------:R-:W-:-:S05]  /*c7100*/  IMAD.X R12, R12, 0x1, R2, P1 ;  /* 0x000000010c0c7824 */ /* 0x000fca00008e0602 */
[----:B------:R1:W-:Y:S04]  /*c7110*/  STL [R1+0x4bf8], R12 ;  /* 0x004bf80c01007387 */ /* 0x0003e80000100800 */
[----:B------:R-:W4:Y:S04]  /*c7120*/  LDL.LU R20, [R1+0x4ce0] ;  /* 0x004ce00001147983 */ /* 0x000f280000300800 */
[----:B------:R-:W4:Y:S01]  /*c7130*/  LDL.LU R15, [R1+0x4ce8] ;  /* 0x004ce800010f7983 */ /* 0x000f220000300800 */
[----:B------:R-:W-:Y:S01]  /*c7140*/  USEL UR10, URZ, 0x4, !UP1 ;  /* 0x000000043f0a7887 */ /* 0x000fe2000c800000 */
[----:B-1----:R-:W-:Y:S01]  /*c7150*/  MOV R16, R7 ;  /* 0x0000000700107202 */ /* 0x002fe20000000f00 */
[----:B------:R-:W-:Y:S01]  /*c7160*/  IMAD.MOV.U32 R17, RZ, RZ, R12 ;  /* 0x000000ffff117224 */ /* 0x000fe200078e000c */
[----:B------:R-:W4:Y:S01]  /*c7170*/  LDL.LU R14, [R1+0x4cf0] ;  /* 0x004cf000010e7983 */ /* 0x000f220000300800 */
[----:B------:R-:W-:-:S03]  /*c7180*/  USEL UR10, UR10, URZ, !UP0 ;  /* 0x0000003f0a0a7287 */ /* 0x000fc6000c000000 */
[----:B------:R-:W4:Y:S04]  /*c7190*/  LDL.LU R7, [R1+0x4cf4] ;  /* 0x004cf40001077983 */ /* 0x000f280000300800 */
[----:B------:R1:W-:Y:S01]  /*c71a0*/  LDGSTS.E [R19+0xe300], desc[UR34][R16.64], P0 ;  /* 0x0e30000010137fae */ /* 0x0003e20008121862 */
[----:B------:R-:W-:-:S03]  /*c71b0*/  IADD3 R23, P2, R23, R4, RZ ;  /* 0x0000000417177210 */ /* 0x000fc60007f5e0ff */
[----:B------:R-:W4:Y:S02]  /*c71c0*/  LDL.LU R13, [R1+0x4cf8] ;  /* 0x004cf800010d7983 */ /* 0x000f240000300800 */
[----:B------:R-:W-:Y:S02]  /*c71d0*/  IMAD.X R24, R24, 0x1, R2, P2 ;  /* 0x0000000118187824 */ /* 0x000fe400010e0602 */
[----:B------:R-:W4:Y:S01]  /*c71e0*/  LDL.LU R12, [R1+0x4cfc] ;  /* 0x004cfc00010c7983 */ /* 0x000f220000300800 */
[----:B-1----:R-:W-:Y:S02]  /*c71f0*/  IMAD.MOV.U32 R16, RZ, RZ, R23 ;  /* 0x000000ffff107224 */ /* 0x002fe400078e0017 */
[----:B------:R-:W-:Y:S01]  /*c7200*/  IMAD.MOV.U32 R17, RZ, RZ, R24 ;  /* 0x000000ffff117224 */ /* 0x000fe200078e0018 */
[----:B------:R-:W-:-:S04]  /*c7210*/  ISETP.NE.U32.AND P1, PT, RZ, UR10, PT ;  /* 0x0000000aff007c0c */ /* 0x000fc8000bf25070 */
[----:B------:R1:W-:Y:S04]  /*c7220*/  LDGSTS.E [R19+0xe380], desc[UR34][R16.64], P0 ;  /* 0x0e38000010137fae */ /* 0x0003e80008121862 */
[----:B------:R-:W-:Y:S04]  /*c7230*/  STL [R1+0x4c04], R23 ;  /* 0x004c041701007387 */ /* 0x000fe80000100800 */
[----:B------:R-:W-:Y:S01]  /*c7240*/  STL [R1+0x4c00], R24 ;  /* 0x004c001801007387 */ /* 0x000fe20000100800 */
[----:B--2---:R-:W-:-:S05]  /*c7250*/  IADD3 R8, P3, R8, R4, RZ ;  /* 0x0000000408087210 */ /* 0x004fca0007f7e0ff */
[----:B------:R-:W-:Y:S01]  /*c7260*/  IMAD.X R22, R22, 0x1, R2, P3 ;  /* 0x0000000116167824 */ /* 0x000fe200018e0602 */
[----:B------:R2:W-:Y:S01]  /*c7270*/  STL [R1+0x4ccc], R8 ;  /* 0x004ccc0801007387 */ /* 0x0005e20000100800 */
[----:B-1----:R-:W-:Y:S02]  /*c7280*/  IMAD.MOV.U32 R16, RZ, RZ, R8 ;  /* 0x000000ffff107224 */ /* 0x002fe400078e0008 */
[----:B------:R-:W-:Y:S01]  /*c7290*/  IMAD.MOV.U32 R17, RZ, RZ, R22 ;  /* 0x000000ffff117224 */ /* 0x000fe200078e0016 */
[----:B------:R-:W-:Y:S04]  /*c72a0*/  STL [R1+0x4cc8], R22 ;  /* 0x004cc81601007387 */ /* 0x000fe80000100800 */
[----:B------:R1:W-:Y:S04]  /*c72b0*/  LDGSTS.E [R19+0xf000], desc[UR34][R16.64], P1 ;  /* 0x0f00000010137fae */ /* 0x0003e80008921862 */
[----:B--2---:R-:W2:Y:S01]  /*c72c0*/  LDL.LU R8, [R1+0x4d04] ;  /* 0x004d040001087983 */ /* 0x004ea20000300800 */
[----:B---3--:R-:W-:-:S05]  /*c72d0*/  IADD3 R11, P0, R11, R4, RZ ;  /* 0x000000040b0b7210 */ /* 0x008fca0007f1e0ff */
[----:B------:R3:W-:Y:S01]  /*c72e0*/  STL [R1+0x4cd4], R11 ;  /* 0x004cd40b01007387 */ /* 0x0007e20000100800 */
[----:B------:R-:W-:Y:S01]  /*c72f0*/  IADD3 R6, P2, R6, R4, RZ ;  /* 0x0000000406067210 */ /* 0x000fe20007f5e0ff */
[----:B------:R-:W-:Y:S02]  /*c7300*/  IMAD.X R21, R21, 0x1, R2, P0 ;  /* 0x0000000115157824 */ /* 0x000fe400000e0602 */
[----:B-1----:R-:W-:-:S03]  /*c7310*/  IMAD.MOV.U32 R16, RZ, RZ, R11 ;  /* 0x000000ffff107224 */ /* 0x002fc600078e000b */
[----:B------:R-:W-:Y:S04]  /*c7320*/  STL [R1+0x4cd0], R21 ;  /* 0x004cd01501007387 */ /* 0x000fe80000100800 */
[----:B------:R-:W-:Y:S04]  /*c7330*/  STL [R1+0x4cdc], R6 ;  /* 0x004cdc0601007387 */ /* 0x000fe80000100800 */
[----:B---3--:R-:W3:Y:S01]  /*c7340*/  LDL.LU R11, [R1+0x4d00] ;  /* 0x004d0000010b7983 */ /* 0x008ee20000300800 */
[----:B------:R-:W-:Y:S02]  /*c7350*/  IMAD.MOV.U32 R17, RZ, RZ, R21 ;  /* 0x000000ffff117224 */ /* 0x000fe400078e0015 */
[----:B----4-:R-:W-:-:S03]  /*c7360*/  IMAD.X R9, R9, 0x1, R2, P2 ;  /* 0x0000000109097824 */ /* 0x010fc600010e0602 */
[----:B------:R1:W-:Y:S01]  /*c7370*/  LDGSTS.E [R19+0xf080], desc[UR34][R16.64], P1 ;  /* 0x0f08000010137fae */ /* 0x0003e20008921862 */
[-C--:B------:R-:W-:Y:S02]  /*c7380*/  IADD3 R18, P0, R18, R4.reuse, RZ ;  /* 0x0000000412127210 */ /* 0x080fe40007f1e0ff */
[----:B------:R-:W-:Y:S01]  /*c7390*/  IADD3 R10, P2, R10, R4, RZ ;  /* 0x000000040a0a7210 */ /* 0x000fe20007f5e0ff */
[----:B-1----:R-:W-:Y:S02]  /*c73a0*/  IMAD.MOV.U32 R16, RZ, RZ, R6 ;  /* 0x000000ffff107224 */ /* 0x002fe400078e0006 */
[----:B------:R-:W-:Y:S01]  /*c73b0*/  IMAD.MOV.U32 R17, RZ, RZ, R9 ;  /* 0x000000ffff117224 */ /* 0x000fe200078e0009 */
[----:B------:R1:W-:Y:S04]  /*c73c0*/  STL [R1+0x4cd8], R9 ;  /* 0x004cd80901007387 */ /* 0x0003e80000100800 */
[----:B------:R4:W-:Y:S04]  /*c73d0*/  LDGSTS.E [R19+0xf100], desc[UR34][R16.64], P1 ;  /* 0x0f10000010137fae */ /* 0x0009e80008921862 */
[----:B-1----:R-:W3:Y:S04]  /*c73e0*/  LDL.LU R9, [R1+0x54d8] ;  /* 0x0054d80001097983 */ /* 0x002ee80000300800 */
[----:B------:R-:W3:Y:S01]  /*c73f0*/  LDL.LU R6, [R1+0x5494] ;  /* 0x0054940001067983 */ /* 0x000ee20000300800 */
[----:B----4-:R-:W-:-:S03]  /*c7400*/  IMAD.MOV.U32 R16, RZ, RZ, R18 ;  /* 0x000000ffff107224 */ /* 0x010fc600078e0012 */
[----:B------:R-:W-:Y:S01]  /*c7410*/  STL [R1+0x4ce4], R18 ;  /* 0x004ce41201007387 */ /* 0x000fe20000100800 */
[----:B------:R-:W-:-:S04]  /*c7420*/  IMAD.X R20, R20, 0x1, R2, P0 ;  /* 0x0000000114147824 */ /* 0x000fc800000e0602 */
[----:B------:R-:W-:Y:S02]  /*c7430*/  IMAD.MOV.U32 R17, RZ, RZ, R20 ;  /* 0x000000ffff117224 */ /* 0x000fe400078e0014 */
[----:B------:R-:W-:Y:S01]  /*c7440*/  IMAD.X R15, R15, 0x1, R2, P2 ;  /* 0x000000010f0f7824 */ /* 0x000fe200010e0602 */
[----:B------:R-:W-:Y:S04]  /*c7450*/  STL [R1+0x4ce0], R20 ;  /* 0x004ce01401007387 */ /* 0x000fe80000100800 */
[----:B------:R-:W-:Y:S04]  /*c7460*/  STL [R1+0x4cec], R10 ;  /* 0x004cec0a01007387 */ /* 0x000fe80000100800 */
[----:B------:R1:W-:Y:S04]  /*c7470*/  LDGSTS.E [R19+0xf180], desc[UR34][R16.64], P1 ;  /* 0x0f18000010137fae */ /* 0x0003e80008921862 */
[----:B------:R4:W-:Y:S01]  /*c7480*/  STL [R1+0x4ce8], R15 ;  /* 0x004ce80f01007387 */ /* 0x0009e20000100800 */
[----:B-1----:R-:W-:-:S03]  /*c7490*/  IMAD.MOV.U32 R17, RZ, RZ, R15 ;  /* 0x000000ffff117224 */ /* 0x002fc600078e000f */
[----:B----4-:R-:W4:Y:S01]  /*c74a0*/  LDL.LU R15, [R1+0x5490] ;  /* 0x00549000010f7983 */ /* 0x010f220000300800 */
[----:B------:R-:W-:-:S03]  /*c74b0*/  IMAD.MOV.U32 R16, RZ, RZ, R10 ;  /* 0x000000ffff107224 */ /* 0x000fc600078e000a */
[----:B------:R-:W4:Y:S01]  /*c74c0*/  LDL.LU R10, [R1+0x5488] ;  /* 0x00548800010a7983 */ /* 0x000f220000300800 */
[-C--:B------:R-:W-:Y:S02]  /*c74d0*/  IADD3 R7, P0, R7, R4.reuse, RZ ;  /* 0x0000000407077210 */ /* 0x080fe40007f1e0ff */
[----:B------:R-:W-:Y:S01]  /*c74e0*/  IADD3 R12, P2, R12, R4, RZ ;  /* 0x000000040c0c7210 */ /* 0x000fe20007f5e0ff */
[----:B------:R1:W-:Y:S02]  /*c74f0*/  LDGSTS.E [R19+0xf200], desc[UR34][R16.64], P1 ;  /* 0x0f20000010137fae */ /* 0x0003e40008921862 */
[--C-:B------:R-:W-:Y:S02]  /*c7500*/  IMAD.X R14, R14, 0x1, R2.reuse, P0 ;  /* 0x000000010e0e7824 */ /* 0x100fe400000e0602 */
[----:B------:R1:W-:Y:S01]  /*c7510*/  STL [R1+0x4cf4], R7 ;  /* 0x004cf40701007387 */ /* 0x0003e20000100800 */
[----:B------:R-:W-:-:S03]  /*c7520*/  IMAD.X R13, R13, 0x1, R2, P2 ;  /* 0x000000010d0d7824 */ /* 0x000fc600010e0602 */
[----:B------:R-:W-:Y:S04]  /*c7530*/  STL [R1+0x4cf0], R14 ;  /* 0x004cf00e01007387 */ /* 0x000fe80000100800 */
[----:B------:R2:W-:Y:S01]  /*c7540*/  STL [R1+0x4cfc], R12 ;  /* 0x004cfc0c01007387 */ /* 0x0005e20000100800 */
[----:B-1----:R-:W-:-:S03]  /*c7550*/  IMAD.MOV.U32 R16, RZ, RZ, R7 ;  /* 0x000000ffff107224 */ /* 0x002fc600078e0007 */
[----:B------:R-:W4:Y:S01]  /*c7560*/  LDL.LU R18, [R1+0x548c] ;  /* 0x00548c0001127983 */ /* 0x000f220000300800 */
[----:B------:R-:W-:-:S03]  /*c7570*/  IMAD.MOV.U32 R17, RZ, RZ, R14 ;  /* 0x000000ffff117224 */ /* 0x000fc600078e000e */
[----:B------:R-:W-:Y:S04]  /*c7580*/  STL [R1+0x4cf8], R13 ;  /* 0x004cf80d01007387 */ /* 0x000fe80000100800 */
[----:B------:R-:W4:Y:S04]  /*c7590*/  LDL.LU R7, [R1+0x5484] ;  /* 0x0054840001077983 */ /* 0x000f280000300800 */
[----:B------:R-:W4:Y:S04]  /*c75a0*/  LDL.LU R22, [R1+0x5480] ;  /* 0x0054800001167983 */ /* 0x000f280000300800 */
[----:B------:R1:W-:Y:S01]  /*c75b0*/  LDGSTS.E [R19+0xf280], desc[UR34][R16.64], P1 ;  /* 0x0f28000010137fae */ /* 0x0003e20008921862 */
[----:B--2---:R-:W-:Y:S01]  /*c75c0*/  IADD3 R8, P0, R8, R4, RZ ;  /* 0x0000000408087210 */ /* 0x004fe20007f1e0ff */
[----:B-1----:R-:W-:-:S02]  /*c75d0*/  IMAD.MOV.U32 R16, RZ, RZ, R12 ;  /* 0x000000ffff107224 */ /* 0x002fc400078e000c */
[----:B------:R-:W-:Y:S01]  /*c75e0*/  IMAD.MOV.U32 R17, RZ, RZ, R13 ;  /* 0x000000ffff117224 */ /* 0x000fe200078e000d */
[----:B------:R-:W2:Y:S04]  /*c75f0*/  LDL.LU R12, [R1+0x5478] ;  /* 0x00547800010c7983 */ /* 0x000ea80000300800 */
[----:B------:R-:W-:Y:S04]  /*c7600*/  STL [R1+0x4d04], R8 ;  /* 0x004d040801007387 */ /* 0x000fe80000100800 */
[----:B------:R1:W-:Y:S01]  /*c7610*/  LDGSTS.E [R19+0xf300], desc[UR34][R16.64], P1 ;  /* 0x0f30000010137fae */ /* 0x0003e20008921862 */
[----:B---3--:R-:W-:-:S04]  /*c7620*/  IMAD.X R11, R11, 0x1, R2, P0 ;  /* 0x000000010b0b7824 */ /* 0x008fc800000e0602 */
[----:B-1----:R-:W-:Y:S01]  /*c7630*/  IMAD.MOV.U32 R17, RZ, RZ, R11 ;  /* 0x000000ffff117224 */ /* 0x002fe200078e000b */
[----:B------:R1:W-:Y:S04]  /*c7640*/  STL [R1+0x4d00], R11 ;  /* 0x004d000b01007387 */ /* 0x0003e80000100800 */
[----:B------:R-:W3:Y:S01]  /*c7650*/  LDL.LU R14, [R1+0x5470] ;  /* 0x00547000010e7983 */ /* 0x000ee20000300800 */
[----:B------:R-:W-:-:S03]  /*c7660*/  IMAD.MOV.U32 R16, RZ, RZ, R8 ;  /* 0x000000ffff107224 */ /* 0x000fc600078e0008 */
[----:B-1----:R-:W3:Y:S04]  /*c7670*/  LDL.LU R11, [R1+0x547c] ;  /* 0x00547c00010b7983 */ /* 0x002ee80000300800 */
[----:B------:R-:W3:Y:S04]  /*c7680*/  LDL.LU R13, [R1+0x5468] ;  /* 0x00546800010d7983 */ /* 0x000ee80000300800 */
[----:B------:R-:W3:Y:S04]  /*c7690*/  LDL.LU R8, [R1+0x5474] ;  /* 0x0054740001087983 */ /* 0x000ee80000300800 */
[----:B------:R1:W-:Y:S01]  /*c76a0*/  LDGSTS.E [R19+0xf380], desc[UR34][R16.64], P1 ;  /* 0x0f38000010137fae */ /* 0x0003e20008921862 */
[----:B------:R-:W-:-:S02]  /*c76b0*/  IADD3 R9, P1, R9, R4, RZ ;  /* 0x0000000409097210 */ /* 0x000fc40007f3e0ff */
[----:B------:R-:W-:-:S03]  /*c76c0*/  IADD3 R6, P2, R6, R4, RZ ;  /* 0x0000000406067210 */ /* 0x000fc60007f5e0ff */
[----:B------:R1:W-:Y:S01]  /*c76d0*/  STL [R1+0x54d8], R9 ;  /* 0x0054d80901007387 */ /* 0x0003e20000100800 */
[----:B------:R-:W-:-:S03]  /*c76e0*/  IMAD.MOV.U32 R20, RZ, RZ, R9 ;  /* 0x000000ffff147224 */ /* 0x000fc600078e0009 */
[----:B------:R-:W-:Y:S01]  /*c76f0*/  STL [R1+0x5494], R6 ;  /* 0x0054940601007387 */ /* 0x000fe20000100800 */
[----:B----4-:R-:W-:Y:S01]  /*c7700*/  IMAD.X R15, R15, 0x1, R2, P1 ;  /* 0x000000010f0f7824 */ /* 0x010fe200008e0602 */
[----:B------:R-:W-:-:S04]  /*c7710*/  IADD3.X R10, R10, R2, RZ, P2, !PT ;  /* 0x000000020a0a7210 */ /* 0x000fc800017fe4ff */
[----:B------:R4:W-:Y:S04]  /*c7720*/  STL [R1+0x5490], R15 ;  /* 0x0054900f01007387 */ /* 0x0009e80000100800 */
[----:B-1----:R-:W3:Y:S01]  /*c7730*/  LDL.LU R9, [R1+0x546c] ;  /* 0x00546c0001097983 */ /* 0x002ee20000300800 */
[----:B------:R-:W-:-:S03]  /*c7740*/  IMAD.MOV.U32 R21, RZ, RZ, R15 ;  /* 0x000000ffff157224 */ /* 0x000fc600078e000f */
[----:B------:R1:W-:Y:S04]  /*c7750*/  STL [R1+0x5488], R10 ;  /* 0x0054880a01007387 */ /* 0x0003e80000100800 */
[----:B----4-:R-:W4:Y:S01]  /*c7760*/  LDL.LU R15, [R1+0x5460] ;  /* 0x00546000010f7983 */ /* 0x010f220000300800 */
[----:B------:R-:W-:-:S04]  /*c7770*/  UISETP.GT.AND UP1, UPT, UR11, 0x1, UPT ;  /* 0x000000010b00788c */ /* 0x000fc8000bf24270 */
[----:B------:R-:W-:-:S04]  /*c7780*/  USEL UR10, URZ, 0x4, !UP1 ;  /* 0x000000043f0a7887 */ /* 0x000fc8000c800000 */
[----:B------:R-:W-:Y:S01]  /*c7790*/  USEL UR10, UR10, URZ, !UP0 ;  /* 0x0000003f0a0a7287 */ /* 0x000fe2000c000000 */
[----:B------:R-:W-:-:S05]  /*c77a0*/  LOP3.LUT R16, R181, 0x20, RZ, 0x3c, !PT ;  /* 0x00000020b5107812 */ /* 0x000fca00078e3cff */
[----:B------:R-:W-:Y:S01]  /*c77b0*/  ISETP.NE.U32.AND P0, PT, RZ, UR10, PT ;  /* 0x0000000aff007c0c */ /* 0x000fe2000bf05070 */
[----:B------:R-:W-:Y:S01]  /*c77c0*/  VIADD R16, R16, UR12 ;  /* 0x0000000c10107c36 */ /* 0x000fe20008000000 */
[-C--:B------:R-:W-:Y:S02]  /*c77d0*/  IADD3 R18, P1, R18, R4.reuse, RZ ;  /* 0x0000000412127210 */ /* 0x080fe40007f3e0ff */
[----:B------:R-:W-:-:S03]  /*c77e0*/  IADD3 R7, P2, R7, R4, RZ ;  /* 0x0000000407077210 */ /* 0x000fc60007f5e0ff */
[----:B------:R-:W-:-:S06]  /*c77f0*/  IMAD.X R22, R22, 0x1, R2, P1 ;  /* 0x0000000116167824 */ /* 0x000fcc00008e0602 */
[----:B------:R1:W-:Y:S02]  /*c7800*/  LDGSTS.E [R16+0x400], desc[UR34][R20.64], P0 ;  /* 0x0040000014107fae */ /* 0x0003e40008121862 */
[----:B-1----:R-:W-:Y:S02]  /*c7810*/  IMAD.MOV.U32 R20, RZ, RZ, R6 ;  /* 0x000000ffff147224 */ /* 0x002fe400078e0006 */
[----:B------:R-:W-:Y:S01]  /*c7820*/  IMAD.MOV.U32 R21, RZ, RZ, R10 ;  /* 0x000000ffff157224 */ /* 0x000fe200078e000a */
[----:B------:R-:W4:Y:S04]  /*c7830*/  LDL.LU R6, [R1+0x5464] ;  /* 0x0054640001067983 */ /* 0x000f280000300800 */
[----:B------:R-:W4:Y:S04]  /*c7840*/  LDL.LU R10, [R1+0x53a0] ;  /* 0x0053a000010a7983 */ /* 0x000f280000300800 */
[----:B------:R1:W-:Y:S04]  /*c7850*/  STL [R1+0x548c], R18 ;  /* 0x00548c1201007387 */ /* 0x0003e80000100800 */
[----:B------:R2:W-:Y:S04]  /*c7860*/  LDGSTS.E [R16+0x480], desc[UR34][R20.64], P0 ;  /* 0x0048000014107fae */ /* 0x0005e80008121862 */
[----:B------:R-:W-:Y:S04]  /*c7870*/  STL [R1+0x5480], R22 ;  /* 0x0054801601007387 */ /* 0x000fe80000100800 */
[----:B------:R-:W-:Y:S01]  /*c7880*/  STL [R1+0x5484], R7 ;  /* 0x0054840701007387 */ /* 0x000fe20000100800 */
[----:B--2---:R-:W-:-:S03]  /*c7890*/  IMAD.MOV.U32 R20, RZ, RZ, R18 ;  /* 0x000000ffff147224 */ /* 0x004fc600078e0012 */
[----:B-1----:R-:W2:Y:S01]  /*c78a0*/  LDL.LU R18, [R1+0x5458] ;  /* 0x0054580001127983 */ /* 0x002ea20000300800 */
[----:B------:R-:W-:Y:S02]  /*c78b0*/  IMAD.MOV.U32 R21, RZ, RZ, R22 ;  /* 0x000000ffff157224 */ /* 0x000fe400078e0016 */
[----:B------:R-:W-:-:S03]  /*c78c0*/  IMAD.X R12, R12, 0x1, R2, P2 ;  /* 0x000000010c0c7824 */ /* 0x000fc600010e0602 */
[----:B------:R1:W-:Y:S01]  /*c78d0*/  LDGSTS.E [R16+0x500], desc[UR34][R20.64], P0 ;  /* 0x0050000014107fae */ /* 0x0003e20008121862 */
[----:B---3--:R-:W-:-:S03]  /*c78e0*/  IADD3 R11, P1, R11, R4, RZ ;  /* 0x000000040b0b7210 */ /* 0x008fc60007f3e0ff */
[----:B------:R3:W-:Y:S02]  /*c78f0*/  STL [R1+0x5478], R12 ;  /* 0x0054780c01007387 */ /* 0x0007e40000100800 */
[----:B------:R-:W-:Y:S02]  /*c7900*/  IMAD.X R14, R14, 0x1, R2, P1 ;  /* 0x000000010e0e7824 */ /* 0x000fe400008e0602 */
[----:B------:R-:W2:Y:S01]  /*c7910*/  LDL.LU R17, [R1+0x539c] ;  /* 0x00539c0001117983 */ /* 0x000ea20000300800 */
[----:B-1----:R-:W-:Y:S01]  /*c7920*/  IMAD.MOV.U32 R20, RZ, RZ, R7 ;  /* 0x000000ffff147224 */ /* 0x002fe200078e0007 */
[----:B------:R-:W-:Y:S01]  /*c7930*/  IADD3 R8, P2, R8, R4, RZ ;  /* 0x0000000408087210 */ /* 0x000fe20007f5e0ff */
[----:B------:R-:W-:Y:S02]  /*c7940*/  IMAD.MOV.U32 R21, RZ, RZ, R12 ;  /* 0x000000ffff157224 */ /* 0x000fe400078e000c */
[----:B---3--:R-:W3:Y:S04]  /*c7950*/  LDL.LU R12, [R1+0x53a8] ;  /* 0x0053a800010c7983 */ /* 0x008ee80000300800 */
[----:B------:R-:W3:Y:S01]  /*c7960*/  LDL.LU R7, [R1+0x53b0] ;  /* 0x0053b00001077983 */ /* 0x000ee20000300800 */
[----:B------:R-:W-:-:S03]  /*c7970*/  IMAD.X R13, R13, 0x1, R2, P2 ;  /* 0x000000010d0d7824 */ /* 0x000fc600010e0602 */
[----:B------:R-:W-:Y:S04]  /*c7980*/  STL [R1+0x547c], R11 ;  /* 0x00547c0b01007387 */ /* 0x000fe80000100800 */
[----:B------:R1:W-:Y:S04]  /*c7990*/  LDGSTS.E [R16+0x580], desc[UR34][R20.64], P0 ;  /* 0x0058000014107fae */ /* 0x0003e80008121862 */
[----:B------:R1:W-:Y:S04]  /*c79a0*/  STL [R1+0x5470], R14 ;  /* 0x0054700e01007387 */ /* 0x0003e80000100800 */
[----:B------:R-:W-:Y:S01]  /*c79b0*/  STL [R1+0x5474], R8 ;  /* 0x0054740801007387 */ /* 0x000fe20000100800 */
[----:B-1----:R-:W-:-:S03]  /*c79c0*/  IMAD.MOV.U32 R21, RZ, RZ, R14 ;  /* 0x000000ffff157224 */ /* 0x002fc600078e000e */
[----:B------:R-:W3:Y:S01]  /*c79d0*/  LDL.LU R14, [R1+0x53a4] ;  /* 0x0053a400010e7983 */ /* 0x000ee20000300800 */
[----:B------:R-:W-:-:S03]  /*c79e0*/  IMAD.MOV.U32 R20, RZ, RZ, R11 ;  /* 0x000000ffff147224 */ /* 0x000fc600078e000b */
        /* <DEDUP_REMOVED lines=8> */
[----:B------:R-:W-:-:S05]  /*c7a70*/  IADD3 R9, P1, R9, R4, RZ ;  /* 0x0000000409097210 */ /* 0x000fca0007f3e0ff */
[----:B----4-:R-:W-:Y:S01]  /*c7a80*/  IMAD.X R15, R15, 0x1, R2, P1 ;  /* 0x000000010f0f7824 */ /* 0x010fe200008e0602 */
[----:B------:R-:W-:Y:S03]  /*c7a90*/  STL [R1+0x546c], R9 ;  /* 0x00546c0901007387 */ /* 0x000fe60000100800 */
[----:B-1----:R-:W-:Y:S01]  /*c7aa0*/  IMAD.MOV.U32 R21, RZ, RZ, R15 ;  /* 0x000000ffff157224 */ /* 0x002fe200078e000f */
[----:B------:R1:W-:Y:S01]  /*c7ab0*/  STL [R1+0x5460], R15 ;  /* 0x0054600f01007387 */ /* 0x0003e20000100800 */
[----:B------:R-:W-:Y:S01]  /*c7ac0*/  IMAD.MOV.U32 R20, RZ, RZ, R9 ;  /* 0x000000ffff147224 */ /* 0x000fe200078e0009 */
[----:B------:R-:W-:Y:S02]  /*c7ad0*/  UISETP.GT.AND UP1, UPT, UR11, 0x5, UPT ;  /* 0x000000050b00788c */ /* 0x000fe4000bf24270 */
[----:B-1----:R-:W4:Y:S04]  /*c7ae0*/  LDL.LU R15, [R1+0x53b4] ;  /* 0x0053b400010f7983 */ /* 0x002f280000300800 */
[----:B------:R-:W4:Y:S01]  /*c7af0*/  LDL.LU R9, [R1+0x53bc] ;  /* 0x0053bc0001097983 */ /* 0x000f220000300800 */
[----:B------:R-:W-:-:S03]  /*c7b00*/  USEL UR10, URZ, 0x4, !UP1 ;  /* 0x000000043f0a7887 */ /* 0x000fc6000c800000 */
[----:B------:R1:W-:Y:S01]  /*c7b10*/  LDGSTS.E [R16+0x700], desc[UR34][R20.64], P0 ;  /* 0x0070000014107fae */ /* 0x0003e20008121862 */
[----:B------:R-:W-:-:S06]  /*c7b20*/  USEL UR10, UR10, URZ, !UP0 ;  /* 0x0000003f0a0a7287 */ /* 0x000fcc000c000000 */
[----:B------:R-:W-:Y:S02]  /*c7b30*/  ISETP.NE.U32.AND P1, PT, RZ, UR10, PT ;  /* 0x0000000aff007c0c */ /* 0x000fe4000bf25070 */
[-C--:B------:R-:W-:Y:S02]  /*c7b40*/  IADD3 R6, P2, R6, R4.reuse, RZ ;  /* 0x0000000406067210 */ /* 0x080fe40007f5e0ff */
[----:B------:R-:W-:-:S03]  /*c7b50*/  IADD3 R10, P3, R10, R4, RZ ;  /* 0x000000040a0a7210 */ /* 0x000fc60007f7e0ff */
[----:B-1----:R-:W-:Y:S01]  /*c7b60*/  IMAD.MOV.U32 R20, RZ, RZ, R6 ;  /* 0x000000ffff147224 */ /* 0x002fe200078e0006 */
[----:B------:R1:W-:Y:S01]  /*c7b70*/  STL [R1+0x5464], R6 ;  /* 0x0054640601007387 */ /* 0x0003e20000100800 */
[----:B--2---:R-:W-:-:S04]  /*c7b80*/  IMAD.X R18, R18, 0x1, R2, P2 ;  /* 0x0000000112127824 */ /* 0x004fc800010e0602 */
[----:B------:R-:W-:Y:S01]  /*c7b90*/  IMAD.MOV.U32 R21, RZ, RZ, R18 ;  /* 0x000000ffff157224 */ /* 0x000fe200078e0012 */
[----:B------:R-:W-:Y:S04]  /*c7ba0*/  STL [R1+0x5458], R18 ;  /* 0x0054581201007387 */ /* 0x000fe80000100800 */
[----:B------:R2:W-:Y:S04]  /*c7bb0*/  LDGSTS.E [R16+0x780], desc[UR34][R20.64], P0 ;  /* 0x0078000014107fae */ /* 0x0005e80008121862 */
[----:B------:R1:W-:Y:S04]  /*c7bc0*/  STL [R1+0x53a0], R10 ;  /* 0x0053a00a01007387 */ /* 0x0003e80000100800 */
[----:B------:R-:W4:Y:S01]  /*c7bd0*/  LDL.LU R22, [R1+0x53c8] ;  /* 0x0053c80001167983 */ /* 0x000f220000300800 */
[----:B------:R-:W-:Y:S01]  /*c7be0*/  IMAD.X R17, R17, 0x1, R2, P3 ;  /* 0x0000000111117824 */ /* 0x000fe200018e0602 */
[----:B---3--:R-:W-:-:S04]  /*c7bf0*/  IADD3 R12, P0, R12, R4, RZ ;  /* 0x000000040c0c7210 */ /* 0x008fc80007f1e0ff */
[----:B------:R-:W-:Y:S01]  /*c7c00*/  STL [R1+0x539c], R17 ;  /* 0x00539c1101007387 */ /* 0x000fe20000100800 */
[----:B--2---:R-:W-:Y:S02]  /*c7c10*/  IMAD.MOV.U32 R20, RZ, RZ, R10 ;  /* 0x000000ffff147224 */ /* 0x004fe400078e000a */
[----:B------:R-:W-:Y:S01]  /*c7c20*/  IMAD.MOV.U32 R21, RZ, RZ, R17 ;  /* 0x000000ffff157224 */ /* 0x000fe200078e0011 */
[----:B-1----:R-:W2:Y:S01]  /*c7c30*/  LDL.LU R6, [R1+0x53d0] ;  /* 0x0053d00001067983 */ /* 0x002ea20000300800 */
[----:B------:R-:W-:-:S03]  /*c7c40*/  IADD3 R7, P2, R7, R4, RZ ;  /* 0x0000000407077210 */ /* 0x000fc60007f5e0ff */
[----:B------:R-:W3:Y:S04]  /*c7c50*/  LDL.LU R23, [R1+0x53c4] ;  /* 0x0053c40001177983 */ /* 0x000ee80000300800 */
[----:B------:R-:W3:Y:S04]  /*c7c60*/  LDL.LU R10, [R1+0x53cc] ;  /* 0x0053cc00010a7983 */ /* 0x000ee80000300800 */
[----:B------:R1:W-:Y:S04]  /*c7c70*/  STL [R1+0x53a8], R12 ;  /* 0x0053a80c01007387 */ /* 0x0003e80000100800 */
[----:B------:R1:W-:Y:S01]  /*c7c80*/  LDGSTS.E [R16+0x1400], desc[UR34][R20.64], P1 ;  /* 0x0140000014107fae */ /* 0x0003e20008921862 */
[----:B------:R-:W-:-:S05]  /*c7c90*/  IMAD.X R14, R14, 0x1, R2, P0 ;  /* 0x000000010e0e7824 */ /* 0x000fca00000e0602 */
[----:B------:R1:W-:Y:S02]  /*c7ca0*/  STL [R1+0x53a4], R14 ;  /* 0x0053a40e01007387 */ /* 0x0003e40000100800 */
[----:B-1----:R-:W-:Y:S02]  /*c7cb0*/  IMAD.MOV.U32 R20, RZ, RZ, R12 ;  /* 0x000000ffff147224 */ /* 0x002fe400078e000c */
[----:B------:R-:W-:Y:S01]  /*c7cc0*/  IMAD.X R11, R11, 0x1, R2, P2 ;  /* 0x000000010b0b7824 */ /* 0x000fe200010e0602 */
[----:B------:R1:W-:Y:S04]  /*c7cd0*/  STL [R1+0x53b0], R7 ;  /* 0x0053b00701007387 */ /* 0x0003e80000100800 */
[----:B------:R-:W3:Y:S01]  /*c7ce0*/  LDL.LU R12, [R1+0x53d8] ;  /* 0x0053d800010c7983 */ /* 0x000ee20000300800 */
[----:B------:R-:W-:-:S03]  /*c7cf0*/  IMAD.MOV.U32 R21, RZ, RZ, R14 ;  /* 0x000000ffff157224 */ /* 0x000fc600078e000e */
[----:B------:R1:W-:Y:S04]  /*c7d00*/  STL [R1+0x53ac], R11 ;  /* 0x0053ac0b01007387 */ /* 0x0003e80000100800 */
[----:B------:R-:W3:Y:S04]  /*c7d10*/  LDL.LU R14, [R1+0x53d4] ;  /* 0x0053d400010e7983 */ /* 0x000ee80000300800 */
[----:B------:R1:W-:Y:S01]  /*c7d20*/  LDGSTS.E [R16+0x1480], desc[UR34][R20.64], P1 ;  /* 0x0148000014107fae */ /* 0x0003e20008921862 */
[-C--:B------:R-:W-:Y:S02]  /*c7d30*/  IADD3 R13, P0, R13, R4.reuse, RZ ;  /* 0x000000040d0d7210 */ /* 0x080fe40007f1e0ff */
[----:B------:R-:W-:Y:S01]  /*c7d40*/  IADD3 R8, P2, R8, R4, RZ ;  /* 0x0000000408087210 */ /* 0x000fe20007f5e0ff */
[----:B-1----:R-:W-:Y:S01]  /*c7d50*/  IMAD.MOV.U32 R20, RZ, RZ, R7 ;  /* 0x000000ffff147224 */ /* 0x002fe200078e0007 */
[----:B------:R-:W-:Y:S01]  /*c7d60*/  MOV R21, R11 ;  /* 0x0000000b00157202 */ /* 0x000fe20000000f00 */
[----:B------:R-:W3:Y:S04]  /*c7d70*/  LDL.LU R7, [R1+0x52a0] ;  /* 0x0052a00001077983 */ /* 0x000ee80000300800 */
[----:B------:R-:W3:Y:S04]  /*c7d80*/  LDL.LU R11, [R1+0x52a8] ;  /* 0x0052a800010b7983 */ /* 0x000ee80000300800 */
[----:B------:R-:W-:Y:S04]  /*c7d90*/  STL [R1+0x53b8], R13 ;  /* 0x0053b80d01007387 */ /* 0x000fe80000100800 */
[----:B------:R1:W-:Y:S01]  /*c7da0*/  LDGSTS.E [R16+0x1500], desc[UR34][R20.64], P1 ;  /* 0x0150000014107fae */ /* 0x0003e20008921862 */
[----:B----4-:R-:W-:-:S05]  /*c7db0*/  IMAD.X R15, R15, 0x1, R2, P0 ;  /* 0x000000010f0f7824 */ /* 0x010fca00000e0602 */
[----:B------:R4:W-:Y:S01]  /*c7dc0*/  STL [R1+0x53b4], R15 ;  /* 0x0053b40f01007387 */ /* 0x0009e20000100800 */
[----:B------:R-:W-:-:S03]  /*c7dd0*/  IMAD.X R9, R9, 0x1, R2, P2 ;  /* 0x0000000109097824 */ /* 0x000fc600010e0602 */
[----:B------:R-:W-:Y:S04]  /*c7de0*/  STL [R1+0x53c0], R8 ;  /* 0x0053c00801007387 */ /* 0x000fe80000100800 */
[----:B------:R-:W3:Y:S04]  /*c7df0*/  LDL.LU R18, [R1+0x529c] ;  /* 0x00529c0001127983 */ /* 0x000ee80000300800 */
[----:B------:R4:W-:Y:S04]  /*c7e00*/  STL [R1+0x53bc], R9 ;  /* 0x0053bc0901007387 */ /* 0x0009e80000100800 */
[----:B------:R-:W3:Y:S01]  /*c7e10*/  LDL.LU R17, [R1+0x52a4] ;  /* 0x0052a40001117983 */ /* 0x000ee20000300800 */
[----:B-1----:R-:W-:-:S02]  /*c7e20*/  IMAD.MOV.U32 R20, RZ, RZ, R13 ;  /* 0x000000ffff147224 */ /* 0x002fc400078e000d */
[----:B------:R-:W-:Y:S02]  /*c7e30*/  IMAD.MOV.U32 R21, RZ, RZ, R15 ;  /* 0x000000ffff157224 */ /* 0x000fe400078e000f */
[----:B----4-:R-:W4:Y:S04]  /*c7e40*/  LDL.LU R15, [R1+0x52ac] ;  /* 0x0052ac00010f7983 */ /* 0x010f280000300800 */
[----:B------:R1:W-:Y:S02]  /*c7e50*/  LDGSTS.E [R16+0x1580], desc[UR34][R20.64], P1 ;  /* 0x0158000014107fae */ /* 0x0003e40008921862 */
[----:B-1----:R-:W-:Y:S02]  /*c7e60*/  IMAD.MOV.U32 R21, RZ, RZ, R9 ;  /* 0x000000ffff157224 */ /* 0x002fe400078e0009 */
[----:B------:R-:W4:Y:S01]  /*c7e70*/  LDL.LU R9, [R1+0x52b0] ;  /* 0x0052b00001097983 */ /* 0x000f220000300800 */
[----:B------:R-:W-:-:S03]  /*c7e80*/  IMAD.MOV.U32 R20, RZ, RZ, R8 ;  /* 0x000000ffff147224 */ /* 0x000fc600078e0008 */
[----:B------:R-:W4:Y:S04]  /*c7e90*/  LDL.LU R13, [R1+0x52b4] ;  /* 0x0052b400010d7983 */ /* 0x000f280000300800 */
[----:B------:R-:W4:Y:S04]  /*c7ea0*/  LDL.LU R8, [R1+0x52b8] ;  /* 0x0052b80001087983 */ /* 0x000f280000300800 */
[----:B------:R1:W-:Y:S01]  /*c7eb0*/  LDGSTS.E [R16+0x1600], desc[UR34][R20.64], P1 ;  /* 0x0160000014107fae */ /* 0x0003e20008921862 */
[----:B------:R-:W-:-:S05]  /*c7ec0*/  IADD3 R22, P0, R22, R4, RZ ;  /* 0x0000000416167210 */ /* 0x000fca0007f1e0ff */
[----:B-1----:R-:W-:Y:S01]  /*c7ed0*/  IMAD.MOV.U32 R20, RZ, RZ, R22 ;  /* 0x000000ffff147224 */ /* 0x002fe200078e0016 */
[----:B--2---:R-:W-:Y:S01]  /*c7ee0*/  IADD3 R6, P2, R6, R4, RZ ;  /* 0x0000000406067210 */ /* 0x004fe20007f5e0ff */
[----:B---3--:R-:W-:-:S04]  /*c7ef0*/  IMAD.X R23, R23, 0x1, R2, P0 ;  /* 0x0000000117177824 */ /* 0x008fc800000e0602 */
[----:B------:R-:W-:Y:S02]  /*c7f00*/  IMAD.MOV.U32 R21, RZ, RZ, R23 ;  /* 0x000000ffff157224 */ /* 0x000fe400078e0017 */
[----:B------:R-:W-:Y:S01]  /*c7f10*/  IMAD.X R10, R10, 0x1, R2, P2 ;  /* 0x000000010a0a7824 */ /* 0x000fe200010e0602 */
[----:B------:R-:W-:Y:S01]  /*c7f20*/  STL [R1+0x53c8], R22 ;  /* 0x0053c81601007387 */ /* 0x000fe20000100800 */
[----:B------:R-:W-:-:S03]  /*c7f30*/  UISETP.GT.AND UP1, UPT, UR11, 0x9, UPT ;  /* 0x000000090b00788c */ /* 0x000fc6000bf24270 */
[----:B------:R-:W-:Y:S04]  /*c7f40*/  STL [R1+0x53c4], R23 ;  /* 0x0053c41701007387 */ /* 0x000fe80000100800 */
[----:B------:R1:W-:Y:S04]  /*c7f50*/  LDGSTS.E [R16+0x1680], desc[UR34][R20.64], P1 ;  /* 0x0168000014107fae */ /* 0x0003e80008921862 */
[----:B------:R-:W-:Y:S04]  /*c7f60*/  STL [R1+0x53d0], R6 ;  /* 0x0053d00601007387 */ /* 0x000fe80000100800 */
[----:B------:R2:W-:Y:S01]  /*c7f70*/  STL [R1+0x53cc], R10 ;  /* 0x0053cc0a01007387 */ /* 0x0005e20000100800 */
[----:B-1----:R-:W-:Y:S01]  /*c7f80*/  IMAD.MOV.U32 R20, RZ, RZ, R6 ;  /* 0x000000ffff147224 */ /* 0x002fe200078e0006 */
[----:B------:R-:W-:Y:S01]  /*c7f90*/  IADD3 R12, P0, R12, R4, RZ ;  /* 0x000000040c0c7210 */ /* 0x000fe20007f1e0ff */
[----:B------:R-:W-:-:S02]  /*c7fa0*/  IMAD.MOV.U32 R21, RZ, RZ, R10 ;  /* 0x000000ffff157224 */ /* 0x000fc400078e000a */
[----:B--2---:R-:W2:Y:S01]  /*c7fb0*/  LDL.LU R10, [R1+0x52c0] ;  /* 0x0052c000010a7983 */ /* 0x004ea20000300800 */
[----:B------:R-:W-:-:S03]  /*c7fc0*/  USEL UR10, URZ, 0x4, !UP1 ;  /* 0x000000043f0a7887 */ /* 0x000fc6000c800000 */
[----:B------:R-:W3:Y:S01]  /*c7fd0*/  LDL.LU R6, [R1+0x52c8] ;  /* 0x0052c80001067983 */ /* 0x000ee20000300800 */
[----:B------:R-:W-:-:S03]  /*c7fe0*/  IMAD.X R14, R14, 0x1, R2, P0 ;  /* 0x000000010e0e7824 */ /* 0x000fc600000e0602 */
[----:B------:R1:W-:Y:S04]  /*c7ff0*/  LDGSTS.E [R16+0x1700], desc[UR34][R20.64], P1 ;  /* 0x0170000014107fae */ /* 0x0003e80008921862 */
[----:B------:R-:W-:Y:S01]  /*c8000*/  STL [R1+0x53d8], R12 ;  /* 0x0053d80c01007387 */ /* 0x000fe20000100800 */
[----:B------:R-:W-:-:S03]  /*c8010*/  USEL UR10, UR10, URZ, !UP0 ;  /* 0x0000003f0a0a7287 */ /* 0x000fc6000c000000 */
        /* <DEDUP_REMOVED lines=9> */
[----:B------:R1:W-:Y:S02]  /*c80b0*/  STL [R1+0x52a0], R7 ;  /* 0x0052a00701007387 */ /* 0x0003e40000100800 */
[----:B-1----:R-:W-:Y:S02]  /*c80c0*/  IMAD.MOV.U32 R20, RZ, RZ, R7 ;  /* 0x000000ffff147224 */ /* 0x002fe400078e0007 */
[----:B------:R-:W-:-:S04]  /*c80d0*/  IMAD.X R18, R18, 0x1, R2, P1 ;  /* 0x0000000112127824 */ /* 0x000fc800008e0602 */
[----:B------:R-:W-:Y:S01]  /*c80e0*/  IMAD.MOV.U32 R21, RZ, RZ, R18 ;  /* 0x000000ffff157224 */ /* 0x000fe200078e0012 */
[----:B------:R-:W-:Y:S01]  /*c80f0*/  STL [R1+0x529c], R18 ;  /* 0x00529c1201007387 */ /* 0x000fe20000100800 */
[----:B------:R-:W-:-:S03]  /*c8100*/  IMAD.X R17, R17, 0x1, R2, P2 ;  /* 0x0000000111117824 */ /* 0x000fc600010e0602 */
[----:B------:R1:W-:Y:S04]  /*c8110*/  STL [R1+0x52a8], R11 ;  /* 0x0052a80b01007387 */ /* 0x0003e80000100800 */
[----:B------:R-:W3:Y:S04]  /*c8120*/  LDL.LU R7, [R1+0x52d0] ;  /* 0x0052d00001077983 */ /* 0x000ee80000300800 */
[----:B------:R1:W-:Y:S04]  /*c8130*/  LDGSTS.E [R16+0x2400], desc[UR34][R20.64], P0 ;  /* 0x0240000014107fae */ /* 0x0003e80008121862 */
[----:B------:R-:W-:Y:S01]  /*c8140*/  STL [R1+0x52a4], R17 ;  /* 0x0052a41101007387 */ /* 0x000fe20000100800 */
[----:B-1----:R-:W-:-:S03]  /*c8150*/  IMAD.MOV.U32 R20, RZ, RZ, R11 ;  /* 0x000000ffff147224 */ /* 0x002fc600078e000b */
[----:B------:R-:W3:Y:S01]  /*c8160*/  LDL.LU R11, [R1+0x52cc] ;  /* 0x0052cc00010b7983 */ /* 0x000ee20000300800 */
[----:B----4-:R-:W-:Y:S01]  /*c8170*/  IADD3 R9, P1, R9, R4, RZ ;  /* 0x0000000409097210 */ /* 0x010fe20007f3e0ff */
        /* <DEDUP_REMOVED lines=8> */
[----:B----4-:R-:W-:-:S03]  /*c8200*/  IMAD.MOV.U32 R20, RZ, RZ, R9 ;  /* 0x000000ffff147224 */ /* 0x010fc600078e0009 */
[----:B-1----:R-:W4:Y:S04]  /*c8210*/  LDL.LU R9, [R1+0x52d8] ;  /* 0x0052d80001097983 */ /* 0x002f280000300800 */
[----:B------:R1:W-:Y:S01]  /*c8220*/  STL [R1+0x52b4], R13 ;  /* 0x0052b40d01007387 */ /* 0x0003e20000100800 */
[----:B------:R-:W-:-:S03]  /*c8230*/  IMAD.MOV.U32 R21, RZ, RZ, R15 ;  /* 0x000000ffff157224 */ /* 0x000fc600078e000f */
[----:B------:R-:W4:Y:S04]  /*c8240*/  LDL.LU R22, [R1+0x5160] ;  /* 0x0051600001167983 */ /* 0x000f280000300800 */
[----:B------:R-:W4:Y:S04]  /*c8250*/  LDL.LU R18, [R1+0x52d4] ;  /* 0x0052d40001127983 */ /* 0x000f280000300800 */
[----:B------:R1:W-:Y:S04]  /*c8260*/  LDGSTS.E [R16+0x2500], desc[UR34][R20.64], P0 ;  /* 0x0250000014107fae */ /* 0x0003e80008121862 */
[----:B------:R-:W4:Y:S01]  /*c8270*/  LDL.LU R23, [R1+0x515c] ;  /* 0x00515c0001177983 */ /* 0x000f220000300800 */
[----:B-1----:R-:W-:-:S02]  /*c8280*/  IMAD.MOV.U32 R20, RZ, RZ, R8 ;  /* 0x000000ffff147224 */ /* 0x002fc400078e0008 */
[----:B------:R-:W-:Y:S02]  /*c8290*/  IMAD.MOV.U32 R21, RZ, RZ, R13 ;  /* 0x000000ffff157224 */ /* 0x000fe400078e000d */
[----:B------:R-:W4:Y:S04]  /*c82a0*/  LDL.LU R13, [R1+0x5168] ;  /* 0x00516800010d7983 */ /* 0x000f280000300800 */
[----:B------:R-:W4:Y:S04]  /*c82b0*/  LDL.LU R8, [R1+0x5170] ;  /* 0x0051700001087983 */ /* 0x000f280000300800 */
[----:B------:R1:W-:Y:S01]  /*c82c0*/  LDGSTS.E [R16+0x2580], desc[UR34][R20.64], P0 ;  /* 0x0258000014107fae */ /* 0x0003e20008121862 */
[----:B--2---:R-:W-:-:S02]  /*c82d0*/  IADD3 R10, P1, R10, R4, RZ ;  /* 0x000000040a0a7210 */ /* 0x004fc40007f3e0ff */
[----:B---3--:R-:W-:-:S03]  /*c82e0*/  IADD3 R6, P2, R6, R4, RZ ;  /* 0x0000000406067210 */ /* 0x008fc60007f5e0ff */
[----:B------:R-:W-:Y:S01]  /*c82f0*/  STL [R1+0x52c0], R10 ;  /* 0x0052c00a01007387 */ /* 0x000fe20000100800 */
[----:B-1----:R-:W-:Y:S02]  /*c8300*/  IMAD.MOV.U32 R20, RZ, RZ, R10 ;  /* 0x000000ffff147224 */ /* 0x002fe400078e000a */
[----:B------:R-:W-:-:S05]  /*c8310*/  IMAD.X R14, R14, 0x1, R2, P1 ;  /* 0x000000010e0e7824 */ /* 0x000fca00008e0602 */
[----:B------:R1:W-:Y:S01]  /*c8320*/  STL [R1+0x52bc], R14 ;  /* 0x0052bc0e01007387 */ /* 0x0003e20000100800 */
[----:B------:R-:W-:Y:S01]  /*c8330*/  MOV R21, R14 ;  /* 0x0000000e00157202 */ /* 0x000fe20000000f00 */
[----:B------:R-:W-:Y:S02]  /*c8340*/  IMAD.X R12, R12, 0x1, R2, P2 ;  /* 0x000000010c0c7824 */ /* 0x000fe400010e0602 */
[----:B------:R-:W-:Y:S04]  /*c8350*/  STL [R1+0x52c8], R6 ;  /* 0x0052c80601007387 */ /* 0x000fe80000100800 */
[----:B------:R2:W-:Y:S04]  /*c8360*/  LDGSTS.E [R16+0x2600], desc[UR34][R20.64], P0 ;  /* 0x0260000014107fae */ /* 0x0005e80008121862 */
[----:B-1----:R-:W3:Y:S04]  /*c8370*/  LDL.LU R14, [R1+0x5164] ;  /* 0x00516400010e7983 */ /* 0x002ee80000300800 */
[----:B------:R1:W-:Y:S04]  /*c8380*/  STL [R1+0x52c4], R12 ;  /* 0x0052c40c01007387 */ /* 0x0003e80000100800 */
[----:B------:R-:W3:Y:S01]  /*c8390*/  LDL.LU R10, [R1+0x516c] ;  /* 0x00516c00010a7983 */ /* 0x000ee20000300800 */
        /* <DEDUP_REMOVED lines=8> */
[----:B------:R-:W-:-:S05]  /*c8420*/  IMAD.X R11, R11, 0x1, R2, P1 ;  /* 0x000000010b0b7824 */ /* 0x000fca00008e0602 */
[----:B------:R1:W-:Y:S04]  /*c8430*/  STL [R1+0x52cc], R11 ;  /* 0x0052cc0b01007387 */ /* 0x0003e80000100800 */
[----:B------:R-:W2:Y:S04]  /*c8440*/  LDL.LU R15, [R1+0x5174] ;  /* 0x00517400010f7983 */ /* 0x000ea80000300800 */
[----:B------:R-:W2:Y:S01]  /*c8450*/  LDL.LU R17, [R1+0x517c] ;  /* 0x00517c0001117983 */ /* 0x000ea20000300800 */
[----:B------:R-:W-:Y:S01]  /*c8460*/  USEL UR10, URZ, 0x4, !UP1 ;  /* 0x000000043f0a7887 */ /* 0x000fe2000c800000 */
[----:B-1----:R-:W-:-:S02]  /*c8470*/  IMAD.MOV.U32 R20, RZ, RZ, R7 ;  /* 0x000000ffff147224 */ /* 0x002fc400078e0007 */
[----:B------:R-:W-:Y:S01]  /*c8480*/  IMAD.MOV.U32 R21, RZ, RZ, R11 ;  /* 0x000000ffff157224 */ /* 0x000fe200078e000b */
[----:B------:R-:W-:Y:S01]  /*c8490*/  USEL UR10, UR10, URZ, !UP0 ;  /* 0x0000003f0a0a7287 */ /* 0x000fe2000c000000 */
[----:B------:R-:W2:Y:S04]  /*c84a0*/  LDL.LU R11, [R1+0x5188] ;  /* 0x00518800010b7983 */ /* 0x000ea80000300800 */
[----:B------:R1:W-:Y:S01]  /*c84b0*/  LDGSTS.E [R16+0x2700], desc[UR34][R20.64], P0 ;  /* 0x0270000014107fae */ /* 0x0003e20008121862 */
[----:B----4-:R-:W-:-:S03]  /*c84c0*/  IADD3 R9, P2, R9, R4, RZ ;  /* 0x0000000409097210 */ /* 0x010fc60007f5e0ff */
[----:B------:R-:W4:Y:S01]  /*c84d0*/  LDL.LU R7, [R1+0x5190] ;  /* 0x0051900001077983 */ /* 0x000f220000300800 */
        /* <DEDUP_REMOVED lines=11> */
[----:B-1----:R-:W4:Y:S01]  /*c8590*/  LDL.LU R18, [R1+0x5184] ;  /* 0x0051840001127983 */ /* 0x002f220000300800 */
[----:B------:R-:W-:Y:S01]  /*c85a0*/  IADD3 R8, P2, R8, R4, RZ ;  /* 0x0000000408087210 */ /* 0x000fe20007f5e0ff */
[----:B------:R-:W-:Y:S02]  /*c85b0*/  IMAD.MOV.U32 R20, RZ, RZ, R22 ;  /* 0x000000ffff147224 */ /* 0x000fe400078e0016 */
[----:B------:R-:W-:Y:S01]  /*c85c0*/  IMAD.MOV.U32 R21, RZ, RZ, R23 ;  /* 0x000000ffff157224 */ /* 0x000fe200078e0017 */
[----:B------:R-:W-:Y:S04]  /*c85d0*/  STL [R1+0x515c], R23 ;  /* 0x00515c1701007387 */ /* 0x000fe80000100800 */
[----:B------:R-:W4:Y:S04]  /*c85e0*/  LDL.LU R9, [R1+0x518c] ;  /* 0x00518c0001097983 */ /* 0x000f280000300800 */
        /* <DEDUP_REMOVED lines=10> */
[----:B-1----:R-:W3:Y:S01]  /*c8690*/  LDL.LU R14, [R1+0x5194] ;  /* 0x00519400010e7983 */ /* 0x002ee20000300800 */
        /* <DEDUP_REMOVED lines=15> */
[----:B------:R-:W-:-:S03]  /*c8790*/  IADD3 R11, P0, R11, R4, RZ ;  /* 0x000000040b0b7210 */ /* 0x000fc60007f1e0ff */
[----:B------:R4:W-:Y:S04]  /*c87a0*/  LDGSTS.E [R16+0x3580], desc[UR34][R20.64], P1 ;  /* 0x0358000014107fae */ /* 0x0009e80008921862 */
[----:B-1----:R-:W2:Y:S04]  /*c87b0*/  LDL.LU R15, [R1+0x505c] ;  /* 0x00505c00010f7983 */ /* 0x002ea80000300800 */
[----:B------:R1:W-:Y:S04]  /*c87c0*/  STL [R1+0x517c], R17 ;  /* 0x00517c1101007387 */ /* 0x0003e80000100800 */
[----:B------:R-:W2:Y:S01]  /*c87d0*/  LDL.LU R12, [R1+0x5064] ;  /* 0x00506400010c7983 */ /* 0x000ea20000300800 */
[----:B----4-:R-:W-:Y:S01]  /*c87e0*/  IMAD.MOV.U32 R20, RZ, RZ, R6 ;  /* 0x000000ffff147224 */ /* 0x010fe200078e0006 */
[----:B------:R-:W-:Y:S01]  /*c87f0*/  IADD3 R7, P2, R7, R4, RZ ;  /* 0x0000000407077210 */ /* 0x000fe20007f5e0ff */
[----:B------:R-:W-:-:S02]  /*c8800*/  IMAD.MOV.U32 R21, RZ, RZ, R17 ;  /* 0x000000ffff157224 */ /* 0x000fc400078e0011 */
[----:B-1----:R-:W4:Y:S04]  /*c8810*/  LDL.LU R17, [R1+0x5070] ;  /* 0x0050700001117983 */ /* 0x002f280000300800 */
        /* <DEDUP_REMOVED lines=18> */
[----:B---3--:R-:W-:-:S05]  /*c8940*/  IADD3 R13, P0, R13, R4, RZ ;  /* 0x000000040d0d7210 */ /* 0x008fca0007f1e0ff */
[----:B------:R-:W-:Y:S01]  /*c8950*/  IMAD.X R14, R14, 0x1, R2, P0 ;  /* 0x000000010e0e7824 */ /* 0x000fe200000e0602 */
[----:B------:R-:W-:Y:S01]  /*c8960*/  STL [R1+0x5198], R13 ;  /* 0x0051980d01007387 */ /* 0x000fe20000100800 */
[----:B-1----:R-:W-:Y:S02]  /*c8970*/  MOV R20, R13 ;  /* 0x0000000d00147202 */ /* 0x002fe40000000f00 */
[----:B------:R-:W-:Y:S01]  /*c8980*/  IMAD.MOV.U32 R21, RZ, RZ, R14 ;  /* 0x000000ffff157224 */ /* 0x000fe200078e000e */
[----:B------:R1:W-:Y:S04]  /*c8990*/  STL [R1+0x5194], R14 ;  /* 0x0051940e01007387 */ /* 0x0003e80000100800 */
[----:B------:R3:W-:Y:S04]  /*c89a0*/  LDGSTS.E [R16+0x3780], desc[UR34][R20.64], P1 ;  /* 0x0378000014107fae */ /* 0x0007e80008921862 */
[----:B-1----:R-:W4:Y:S04]  /*c89b0*/  LDL.LU R14, [R1+0x507c] ;  /* 0x00507c00010e7983 */ /* 0x002f280000300800 */
[----:B------:R-:W4:Y:S01]  /*c89c0*/  LDL.LU R13, [R1+0x5084] ;  /* 0x00508400010d7983 */ /* 0x000f220000300800 */
[----:B--2---:R-:W-:-:S02]  /*c89d0*/  IADD3 R10, P1, R10, R4, RZ ;  /* 0x000000040a0a7210 */ /* 0x004fc40007f3e0ff */
[----:B------:R-:W-:-:S03]  /*c89e0*/  IADD3 R8, P2, R8, R4, RZ ;  /* 0x0000000408087210 */ /* 0x000fc60007f5e0ff */
[----:B------:R1:W-:Y:S01]  /*c89f0*/  STL [R1+0x5060], R10 ;  /* 0x0050600a01007387 */ /* 0x0003e20000100800 */
[----:B---3--:R-:W-:Y:S02]  /*c8a00*/  IMAD.MOV.U32 R20, RZ, RZ, R10 ;  /* 0x000000ffff147224 */ /* 0x008fe400078e000a */
[----:B------:R-:W-:-:S05]  /*c8a10*/  IMAD.X R15, R15, 0x1, R2, P1 ;  /* 0x000000010f0f7824 */ /* 0x000fca00008e0602 */
[----:B------:R2:W-:Y:S01]  /*c8a20*/  STL [R1+0x505c], R15 ;  /* 0x00505c0f01007387 */ /* 0x0005e20000100800 */
[----:B------:R-:W-:-:S03]  /*c8a30*/  IMAD.X R12, R12, 0x1, R2, P2 ;  /* 0x000000010c0c7824 */ /* 0x000fc600010e0602 */
[----:B------:R3:W-:Y:S04]  /*c8a40*/  STL [R1+0x5068], R8 ;  /* 0x0050680801007387 */ /* 0x0007e80000100800 */
[----:B-1----:R-:W3:Y:S01]  /*c8a50*/  LDL.LU R10, [R1+0x5090] ;  /* 0x00509000010a7983 */ /* 0x002ee20000300800 */
[----:B------:R-:W-:-:S03]  /*c8a60*/  IMAD.MOV.U32 R21, RZ, RZ, R15 ;  /* 0x000000ffff157224 */ /* 0x000fc600078e000f */
[----:B------:R1:W-:Y:S04]  /*c8a70*/  STL [R1+0x5064], R12 ;  /* 0x0050640c01007387 */ /* 0x0003e80000100800 */
[----:B--2---:R-:W2:Y:S01]  /*c8a80*/  LDL.LU R15, [R1+0x508c] ;  /* 0x00508c00010f7983 */ /* 0x004ea20000300800 */
[----:B------:R-:W-:-:S04]  /*c8a90*/  UISETP.GT.AND UP1, UPT, UR11, 0x11, UPT ;  /* 0x000000110b00788c */ /* 0x000fc8000bf24270 */
[----:B------:R-:W-:-:S04]  /*c8aa0*/  USEL UR10, URZ, 0x4, !UP1 ;  /* 0x000000043f0a7887 */ /* 0x000fc8000c800000 */
[----:B------:R-:W-:-:S06]  /*c8ab0*/  USEL UR10, UR10, URZ, !UP0 ;  /* 0x0000003f0a0a7287 */ /* 0x000fcc000c000000 */
[----:B------:R-:W-:Y:S02]  /*c8ac0*/  ISETP.NE.U32.AND P0, PT, RZ, UR10, PT ;  /* 0x0000000aff007c0c */ /* 0x000fe4000bf05070 */
[-C--:B----4-:R-:W-:Y:S02]  /*c8ad0*/  IADD3 R17, P1, R17, R4.reuse, RZ ;  /* 0x0000000411117210 */ /* 0x090fe40007f3e0ff */
[----:B------:R-:W-:-:S09]  /*c8ae0*/  IADD3 R6, P2, R6, R4, RZ ;  /* 0x0000000406067210 */ /* 0x000fd20007f5e0ff */
[----:B------:R4:W-:Y:S01]  /*c8af0*/  LDGSTS.E [R16+0x4400], desc[UR34][R20.64], P0 ;  /* 0x0440000014107fae */ /* 0x0009e20008121862 */
[----:B------:R-:W-:Y:S02]  /*c8b00*/  IMAD.X R18, R18, 0x1, R2, P1 ;  /* 0x0000000112127824 */ /* 0x000fe400008e0602 */
[----:B----4-:R-:W-:Y:S02]  /*c8b10*/  IMAD.MOV.U32 R20, RZ, RZ, R8 ;  /* 0x000000ffff147224 */ /* 0x010fe400078e0008 */
[----:B------:R-:W-:Y:S01]  /*c8b20*/  IMAD.MOV.U32 R21, RZ, RZ, R12 ;  /* 0x000000ffff157224 */ /* 0x000fe200078e000c */
[----:B---3--:R-:W3:Y:S04]  /*c8b30*/  LDL.LU R8, [R1+0x5098] ;  /* 0x0050980001087983 */ /* 0x008ee80000300800 */
[----:B-1----:R-:W4:Y:S04]  /*c8b40*/  LDL.LU R12, [R1+0x430c] ;  /* 0x00430c00010c7983 */ /* 0x002f280000300800 */
[----:B------:R-:W-:Y:S04]  /*c8b50*/  STL [R1+0x5070], R17 ;  /* 0x0050701101007387 */ /* 0x000fe80000100800 */
[----:B------:R1:W-:Y:S04]  /*c8b60*/  LDGSTS.E [R16+0x4480], desc[UR34][R20.64], P0 ;  /* 0x0448000014107fae */ /* 0x0003e80008121862 */
[----:B------:R1:W-:Y:S04]  /*c8b70*/  STL [R1+0x506c], R18 ;  /* 0x00506c1201007387 */ /* 0x0003e80000100800 */
[----:B------:R-:W-:Y:S01]  /*c8b80*/  STL [R1+0x5078], R6 ;  /* 0x0050780601007387 */ /* 0x000fe20000100800 */
[----:B-1----:R-:W-:-:S03]  /*c8b90*/  IMAD.MOV.U32 R21, RZ, RZ, R18 ;  /* 0x000000ffff157224 */ /* 0x002fc600078e0012 */
[----:B------:R-:W4:Y:S01]  /*c8ba0*/  LDL.LU R18, [R1+0x5094] ;  /* 0x0050940001127983 */ /* 0x000f220000300800 */
[----:B------:R-:W-:Y:S01]  /*c8bb0*/  IMAD.MOV.U32 R20, RZ, RZ, R17 ;  /* 0x000000ffff147224 */ /* 0x000fe200078e0011 */
[-C--:B------:R-:W-:Y:S01]  /*c8bc0*/  IADD3 R9, P1, R9, R4.reuse, RZ ;  /* 0x0000000409097210 */ /* 0x080fe20007f3e0ff */
[----:B------:R-:W-:Y:S01]  /*c8bd0*/  IMAD.X R11, R11, 0x1, R2, P2 ;  /* 0x000000010b0b7824 */ /* 0x000fe200010e0602 */
[----:B------:R-:W-:Y:S02]  /*c8be0*/  IADD3 R7, P2, R7, R4, RZ ;  /* 0x0000000407077210 */ /* 0x000fe40007f5e0ff */
[----:B------:R1:W-:Y:S04]  /*c8bf0*/  LDGSTS.E [R16+0x4500], desc[UR34][R20.64], P0 ;  /* 0x0450000014107fae */ /* 0x0003e80008121862 */
[----:B------:R1:W-:Y:S04]  /*c8c00*/  STL [R1+0x5074], R11 ;  /* 0x0050740b01007387 */ /* 0x0003e80000100800 */
[----:B------:R-:W4:Y:S01]  /*c8c10*/  LDL.LU R17, [R1+0x4308] ;  /* 0x0043080001117983 */ /* 0x000f220000300800 */
[----:B-1----:R-:W-:-:S02]  /*c8c20*/  IMAD.MOV.U32 R20, RZ, RZ, R6 ;  /* 0x000000ffff147224 */ /* 0x002fc400078e0006 */
[----:B------:R-:W-:Y:S02]  /*c8c30*/  IMAD.MOV.U32 R21, RZ, RZ, R11 ;  /* 0x000000ffff157224 */ /* 0x000fe400078e000b */
[----:B------:R-:W4:Y:S04]  /*c8c40*/  LDL.LU R11, [R1+0x4314] ;  /* 0x00431400010b7983 */ /* 0x000f280000300800 */
[----:B------:R-:W4:Y:S04]  /*c8c50*/  LDL.LU R6, [R1+0x431c] ;  /* 0x00431c0001067983 */ /* 0x000f280000300800 */
[----:B------:R-:W-:Y:S04]  /*c8c60*/  STL [R1+0x5080], R9 ;  /* 0x0050800901007387 */ /* 0x000fe80000100800 */
[----:B------:R1:W-:Y:S01]  /*c8c70*/  LDGSTS.E [R16+0x4580], desc[UR34][R20.64], P0 ;  /* 0x0458000014107fae */ /* 0x0003e20008121862 */
[----:B------:R-:W-:-:S05]  /*c8c80*/  IMAD.X R14, R14, 0x1, R2, P1 ;  /* 0x000000010e0e7824 */ /* 0x000fca00008e0602 */
[----:B------:R1:W-:Y:S01]  /*c8c90*/  STL [R1+0x507c], R14 ;  /* 0x00507c0e01007387 */ /* 0x0003e20000100800 */
[----:B------:R-:W-:Y:S02]  /*c8ca0*/  IMAD.X R13, R13, 0x1, R2, P2 ;  /* 0x000000010d0d7824 */ /* 0x000fe400010e0602 */
[----:B-1----:R-:W-:Y:S01]  /*c8cb0*/  IMAD.MOV.U32 R21, RZ, RZ, R14 ;  /* 0x000000ffff157224 */ /* 0x002fe200078e000e */
        /* <DEDUP_REMOVED lines=25> */
[----:B----4-:R-:W-:-:S03]  /*c8e50*/  IADD3 R12, P3, R12, R4, RZ ;  /* 0x000000040c0c7210 */ /* 0x010fc60007f7e0ff */
[----:B-1----:R-:W-:Y:S01]  /*c8e60*/  IMAD.MOV.U32 R20, RZ, RZ, R8 ;  /* 0x000000ffff147224 */ /* 0x002fe200078e0008 */
[----:B------:R1:W-:Y:S01]  /*c8e70*/  STL [R1+0x5098], R8 ;  /* 0x0050980801007387 */ /* 0x0003e20000100800 */
[----:B------:R-:W-:-:S04]  /*c8e80*/  IMAD.X R18, R18, 0x1, R2, P2 ;  /* 0x0000000112127824 */ /* 0x000fc800010e0602 */
[----:B------:R-:W-:Y:S01]  /*c8e90*/  IMAD.MOV.U32 R21, RZ, RZ, R18 ;  /* 0x000000ffff157224 */ /* 0x000fe200078e0012 */
[----:B------:R-:W-:Y:S04]  /*c8ea0*/  STL [R1+0x5094], R18 ;  /* 0x0050941201007387 */ /* 0x000fe80000100800 */
[----:B------:R3:W-:Y:S04]  /*c8eb0*/  LDGSTS.E [R16+0x4780], desc[UR34][R20.64], P0 ;  /* 0x0478000014107fae */ /* 0x0007e80008121862 */
[----:B------:R4:W-:Y:S01]  /*c8ec0*/  STL [R1+0x430c], R12 ;  /* 0x00430c0c01007387 */ /* 0x0009e20000100800 */
[----:B------:R-:W-:-:S03]  /*c8ed0*/  IMAD.X R17, R17, 0x1, R2, P3 ;  /* 0x0000000111117824 */ /* 0x000fc600018e0602 */
[----:B------:R-:W2:Y:S01]  /*c8ee0*/  LDL.LU R22, [R1+0x4334] ;  /* 0x0043340001167983 */ /* 0x000ea20000300800 */
[----:B------:R-:W-:-:S03]  /*c8ef0*/  IADD3 R11, P0, R11, R4, RZ ;  /* 0x000000040b0b7210 */ /* 0x000fc60007f1e0ff */
[----:B------:R-:W-:Y:S01]  /*c8f00*/  STL [R1+0x4308], R17 ;  /* 0x0043081101007387 */ /* 0x000fe20000100800 */
[----:B---3--:R-:W-:Y:S02]  /*c8f10*/  IMAD.MOV.U32 R20, RZ, RZ, R12 ;  /* 0x000000ffff147224 */ /* 0x008fe400078e000c */
[----:B------:R-:W-:Y:S01]  /*c8f20*/  IMAD.MOV.U32 R21, RZ, RZ, R17 ;  /* 0x000000ffff157224 */ /* 0x000fe200078e0011 */
[----:B-1----:R-:W3:Y:S01]  /*c8f30*/  LDL.LU R8, [R1+0x433c] ;  /* 0x00433c0001087983 */ /* 0x002ee20000300800 */
[----:B------:R-:W-:-:S03]  /*c8f40*/  IADD3 R6, P2, R6, R4, RZ ;  /* 0x0000000406067210 */ /* 0x000fc60007f5e0ff */
[----:B------:R-:W3:Y:S04]  /*c8f50*/  LDL.LU R23, [R1+0x4330] ;  /* 0x0043300001177983 */ /* 0x000ee80000300800 */
[----:B----4-:R-:W4:Y:S04]  /*c8f60*/  LDL.LU R12, [R1+0x4338] ;  /* 0x00433800010c7983 */ /* 0x010f280000300800 */
[----:B------:R1:W-:Y:S04]  /*c8f70*/  STL [R1+0x4314], R11 ;  /* 0x0043140b01007387 */ /* 0x0003e80000100800 */
[----:B------:R1:W-:Y:S01]  /*c8f80*/  LDGSTS.E [R16+0x5400], desc[UR34][R20.64], P1 ;  /* 0x0540000014107fae */ /* 0x0003e20008921862 */
[----:B------:R-:W-:Y:S01]  /*c8f90*/  IMAD.X R14, R14, 0x1, R2, P0 ;  /* 0x000000010e0e7824 */ /* 0x000fe200000e0602 */
[----:B-1----:R-:W-:-:S04]  /*c8fa0*/  MOV R20, R11 ;  /* 0x0000000b00147202 */ /* 0x002fc80000000f00 */
[----:B------:R1:W-:Y:S01]  /*c8fb0*/  STL [R1+0x4310], R14 ;  /* 0x0043100e01007387 */ /* 0x0003e20000100800 */
[----:B------:R-:W-:-:S03]  /*c8fc0*/  IMAD.X R9, R9, 0x1, R2, P2 ;  /* 0x0000000109097824 */ /* 0x000fc600010e0602 */
[----:B------:R1:W-:Y:S04]  /*c8fd0*/  STL [R1+0x431c], R6 ;  /* 0x00431c0601007387 */ /* 0x0003e80000100800 */
[----:B------:R-:W4:Y:S01]  /*c8fe0*/  LDL.LU R11, [R1+0x4344] ;  /* 0x00434400010b7983 */ /* 0x000f220000300800 */
[----:B------:R-:W-:-:S03]  /*c8ff0*/  IMAD.MOV.U32 R21, RZ, RZ, R14 ;  /* 0x000000ffff157224 */ /* 0x000fc600078e000e */
[----:B------:R1:W-:Y:S04]  /*c9000*/  STL [R1+0x4318], R9 ;  /* 0x0043180901007387 */ /* 0x0003e80000100800 */
[----:B-1----:R-:W4:Y:S04]  /*c9010*/  LDL.LU R14, [R1+0x4340] ;  /* 0x00434000010e7983 */ /* 0x002f280000300800 */
[----:B------:R1:W-:Y:S01]  /*c9020*/  LDGSTS.E [R16+0x5480], desc[UR34][R20.64], P1 ;  /* 0x0548000014107fae */ /* 0x0003e20008921862 */
[-C--:B------:R-:W-:Y:S02]  /*c9030*/  IADD3 R13, P0, R13, R4.reuse, RZ ;  /* 0x000000040d0d7210 */ /* 0x080fe40007f1e0ff */
[----:B------:R-:W-:Y:S01]  /*c9040*/  IADD3 R7, P2, R7, R4, RZ ;  /* 0x0000000407077210 */ /* 0x000fe20007f5e0ff */
[----:B-1----:R-:W-:-:S02]  /*c9050*/  IMAD.MOV.U32 R20, RZ, RZ, R6 ;  /* 0x000000ffff147224 */ /* 0x002fc400078e0006 */
[----:B------:R-:W-:Y:S01]  /*c9060*/  IMAD.MOV.U32 R21, RZ, RZ, R9 ;  /* 0x000000ffff157224 */ /* 0x000fe200078e0009 */
[----:B------:R-:W4:Y:S04]  /*c9070*/  LDL.LU R6, [R1+0x440c] ;  /* 0x00440c0001067983 */ /* 0x000f280000300800 */
        /* <DEDUP_REMOVED lines=22> */
[----:B---3--:R-:W-:Y:S01]  /*c91e0*/  IADD3 R8, P2, R8, R4, RZ ;  /* 0x0000000408087210 */ /* 0x008fe20007f5e0ff */
[----:B------:R-:W-:-:S04]  /*c91f0*/  IMAD.X R23, R23, 0x1, R2, P0 ;  /* 0x0000000117177824 */ /* 0x000fc800000e0602 */
[----:B------:R-:W-:Y:S02]  /*c9200*/  IMAD.MOV.U32 R21, RZ, RZ, R23 ;  /* 0x000000ffff157224 */ /* 0x000fe400078e0017 */
[----:B----4-:R-:W-:Y:S01]  /*c9210*/  IMAD.X R12, R12, 0x1, R2, P2 ;  /* 0x000000010c0c7824 */ /* 0x010fe200010e0602 */
[----:B------:R-:W-:Y:S01]  /*c9220*/  STL [R1+0x4334], R22 ;  /* 0x0043341601007387 */ /* 0x000fe20000100800 */
[----:B------:R-:W-:-:S03]  /*c9230*/  UISETP.GT.AND UP1, UPT, UR11, 0x19, UPT ;  /* 0x000000190b00788c */ /* 0x000fc6000bf24270 */
[----:B------:R1:W-:Y:S04]  /*c9240*/  LDGSTS.E [R16+0x5680], desc[UR34][R20.64], P1 ;  /* 0x0568000014107fae */ /* 0x0003e80008921862 */
[----:B------:R-:W-:Y:S04]  /*c9250*/  STL [R1+0x4330], R23 ;  /* 0x0043301701007387 */ /* 0x000fe80000100800 */
[----:B------:R-:W-:Y:S01]  /*c9260*/  STL [R1+0x433c], R8 ;  /* 0x00433c0801007387 */ /* 0x000fe20000100800 */
[----:B-1----:R-:W-:Y:S02]  /*c9270*/  IMAD.MOV.U32 R20, RZ, RZ, R8 ;  /* 0x000000ffff147224 */ /* 0x002fe400078e0008 */
[----:B------:R-:W-:Y:S01]  /*c9280*/  IMAD.MOV.U32 R21, RZ, RZ, R12 ;  /* 0x000000ffff157224 */ /* 0x000fe200078e000c */
[----:B------:R1:W-:Y:S01]  /*c9290*/  STL [R1+0x4338], R12 ;  /* 0x0043380c01007387 */ /* 0x0003e20000100800 */
[----:B------:R-:W-:-:S03]  /*c92a0*/  USEL UR10, URZ, 0x4, !UP1 ;  /* 0x000000043f0a7887 */ /* 0x000fc6000c800000 */
[----:B------:R3:W-:Y:S01]  /*c92b0*/  LDGSTS.E [R16+0x5700], desc[UR34][R20.64], P1 ;  /* 0x0570000014107fae */ /* 0x0007e20008921862 */
[----:B------:R-:W-:-:S03]  /*c92c0*/  IADD3 R11, P0, R11, R4, RZ ;  /* 0x000000040b0b7210 */ /* 0x000fc60007f1e0ff */
[----:B-1----:R-:W4:Y:S04]  /*c92d0*/  LDL.LU R12, [R1+0x442c] ;  /* 0x00442c00010c7983 */ /* 0x002f280000300800 */
[----:B------:R-:W4:Y:S01]  /*c92e0*/  LDL.LU R8, [R1+0x4434] ;  /* 0x0044340001087983 */ /* 0x000f220000300800 */
[----:B------:R-:W-:-:S03]  /*c92f0*/  IMAD.X R14, R14, 0x1, R2, P0 ;  /* 0x000000010e0e7824 */ /* 0x000fc600000e0602 */
[----:B------:R-:W-:Y:S01]  /*c9300*/  STL [R1+0x4344], R11 ;  /* 0x0043440b01007387 */ /* 0x000fe20000100800 */
[----:B---3--:R-:W-:Y:S02]  /*c9310*/  IMAD.MOV.U32 R20, RZ, RZ, R11 ;  /* 0x000000ffff147224 */ /* 0x008fe400078e000b */
[----:B------:R-:W-:Y:S01]  /*c9320*/  IMAD.MOV.U32 R21, RZ, RZ, R14 ;  /* 0x000000ffff157224 */ /* 0x000fe200078e000e */
[----:B------:R1:W-:Y:S01]  /*c9330*/  STL [R1+0x4340], R14 ;  /* 0x0043400e01007387 */ /* 0x0003e20000100800 */
[----:B------:R-:W-:-:S03]  /*c9340*/  USEL UR10, UR10, URZ, !UP0 ;  /* 0x0000003f0a0a7287 */ /* 0x000fc6000c000000 */
[----:B------:R3:W-:Y:S04]  /*c9350*/  LDGSTS.E [R16+0x5780], desc[UR34][R20.64], P1 ;  /* 0x0578000014107fae */ /* 0x0007e80008921862 */
[----:B-1----:R-:W4:Y:S01]  /*c9360*/  LDL.LU R14, [R1+0x4428] ;  /* 0x00442800010e7983 */ /* 0x002f220000300800 */
[----:B------:R-:W-:Y:S02]  /*c9370*/  ISETP.NE.U32.AND P0, PT, RZ, UR10, PT ;  /* 0x0000000aff007c0c */ /* 0x000fe4000bf05070 */
[-C--:B------:R-:W-:Y:S01]  /*c9380*/  IADD3 R6, P1, R6, R4.reuse, RZ ;  /* 0x0000000406067210 */ /* 0x080fe20007f3e0ff */
[----:B------:R-:W4:Y:S01]  /*c9390*/  LDL.LU R11, [R1+0x4430] ;  /* 0x00443000010b7983 */ /* 0x000f220000300800 */
[----:B------:R-:W-:-:S03]  /*c93a0*/  IADD3 R9, P2, R9, R4, RZ ;  /* 0x0000000409097210 */ /* 0x000fc60007f5e0ff */
[----:B------:R1:W-:Y:S01]  /*c93b0*/  STL [R1+0x440c], R6 ;  /* 0x00440c0601007387 */ /* 0x0003e20000100800 */
[----:B---3--:R-:W-:Y:S02]  /*c93c0*/  IMAD.MOV.U32 R20, RZ, RZ, R6 ;  /* 0x000000ffff147224 */ /* 0x008fe400078e0006 */
        /* <DEDUP_REMOVED lines=32> */
[----:B----4-:R-:W-:-:S02]  /*c95d0*/  IADD3 R12, P1, R12, R4, RZ ;  /* 0x000000040c0c7210 */ /* 0x010fc40007f3e0ff */
[----:B------:R-:W-:-:S03]  /*c95e0*/  IADD3 R8, P2, R8, R4, RZ ;  /* 0x0000000408087210 */ /* 0x000fc60007f5e0ff */
[----:B------:R-:W-:Y:S01]  /*c95f0*/  STL [R1+0x442c], R12 ;  /* 0x00442c0c01007387 */ /* 0x000fe20000100800 */
[----:B-1----:R-:W-:Y:S01]  /*c9600*/  IMAD.MOV.U32 R20, RZ, RZ, R12 ;  /* 0x000000ffff147224 */ /* 0x002fe200078e000c */
[----:B------:R-:W-:-:S05]  /*c9610*/  IADD3.X R14, R14, R2, RZ, P1, !PT ;  /* 0x000000020e0e7210 */ /* 0x000fca0000ffe4ff */
[----:B------:R1:W-:Y:S01]  /*c9620*/  STL [R1+0x4428], R14 ;  /* 0x0044280e01007387 */ /* 0x0003e20000100800 */
[----:B------:R-:W-:Y:S02]  /*c9630*/  IMAD.MOV.U32 R21, RZ, RZ, R14 ;  /* 0x000000ffff157224 */ /* 0x000fe400078e000e */
[----:B------:R-:W-:Y:S01]  /*c9640*/  IMAD.X R11, R11, 0x1, R2, P2 ;  /* 0x000000010b0b7824 */ /* 0x000fe200010e0602 */
[----:B------:R-:W-:Y:S04]  /*c9650*/  STL [R1+0x4434], R8 ;  /* 0x0044340801007387 */ /* 0x000fe80000100800 */
[----:B------:R4:W-:Y:S04]  /*c9660*/  LDGSTS.E [R16+0x6600], desc[UR34][R20.64], P0 ;  /* 0x0660000014107fae */ /* 0x0009e80008121862 */
[----:B-1----:R-:W2:Y:S04]  /*c9670*/  LDL.LU R14, [R1+0x4510] ;  /* 0x00451000010e7983 */ /* 0x002ea80000300800 */
[----:B------:R1:W-:Y:S04]  /*c9680*/  STL [R1+0x4430], R11 ;  /* 0x0044300b01007387 */ /* 0x0003e80000100800 */
[----:B------:R-:W2:Y:S01]  /*c9690*/  LDL.LU R12, [R1+0x4518] ;  /* 0x00451800010c7983 */ /* 0x000ea20000300800 */
[----:B----4-:R-:W-:-:S02]  /*c96a0*/  IMAD.MOV.U32 R21, RZ, RZ, R11 ;  /* 0x000000ffff157224 */ /* 0x010fc400078e000b */
[----:B------:R-:W-:Y:S01]  /*c96b0*/  IMAD.MOV.U32 R20, RZ, RZ, R8 ;  /* 0x000000ffff147224 */ /* 0x000fe200078e0008 */
[----:B-1----:R-:W4:Y:S04]  /*c96c0*/  LDL.LU R11, [R1+0x4524] ;  /* 0x00452400010b7983 */ /* 0x002f280000300800 */
[----:B------:R-:W4:Y:S01]  /*c96d0*/  LDL.LU R8, [R1+0x452c] ;  /* 0x00452c0001087983 */ /* 0x000f220000300800 */
[----:B------:R-:W-:-:S03]  /*c96e0*/  UISETP.GT.AND UP1, UPT, UR11, 0x1d, UPT ;  /* 0x0000001d0b00788c */ /* 0x000fc6000bf24270 */
[----:B------:R1:W-:Y:S01]  /*c96f0*/  LDGSTS.E [R16+0x6680], desc[UR34][R20.64], P0 ;  /* 0x0668000014107fae */ /* 0x0003e20008121862 */
[----:B------:R-:W-:-:S05]  /*c9700*/  IADD3 R6, P1, R6, R4, RZ ;  /* 0x0000000406067210 */ /* 0x000fca0007f3e0ff */
[----:B------:R-:W-:Y:S01]  /*c9710*/  STL [R1+0x443c], R6 ;  /* 0x00443c0601007387 */ /* 0x000fe20000100800 */
[----:B---3--:R-:W-:-:S05]  /*c9720*/  IMAD.X R9, R9, 0x1, R2, P1 ;  /* 0x0000000109097824 */ /* 0x008fca00008e0602 */
[----:B------:R3:W-:Y:S04]  /*c9730*/  STL [R1+0x4438], R9 ;  /* 0x0044380901007387 */ /* 0x0007e80000100800 */
[----:B------:R-:W4:Y:S04]  /*c9740*/  LDL.LU R15, [R1+0x4520] ;  /* 0x00452000010f7983 */ /* 0x000f280000300800 */
[----:B------:R-:W4:Y:S01]  /*c9750*/  LDL.LU R17, [R1+0x4528] ;  /* 0x0045280001117983 */ /* 0x000f220000300800 */
[----:B------:R-:W-:Y:S01]  /*c9760*/  USEL UR10, URZ, 0x4, !UP1 ;  /* 0x000000043f0a7887 */ /* 0x000fe2000c800000 */
[----:B-1----:R-:W-:-:S02]  /*c9770*/  IMAD.MOV.U32 R20, RZ, RZ, R6 ;  /* 0x000000ffff147224 */ /* 0x002fc400078e0006 */
[----:B------:R-:W-:Y:S01]  /*c9780*/  IMAD.MOV.U32 R21, RZ, RZ, R9 ;  /* 0x000000ffff157224 */ /* 0x000fe200078e0009 */
[----:B------:R-:W-:Y:S01]  /*c9790*/  USEL UR10, UR10, URZ, !UP0 ;  /* 0x0000003f0a0a7287 */ /* 0x000fe2000c000000 */
[----:B---3--:R-:W3:Y:S04]  /*c97a0*/  LDL.LU R9, [R1+0x4534] ;  /* 0x0045340001097983 */ /* 0x008ee80000300800 */
        /* <DEDUP_REMOVED lines=25> */
[----:B------:R-:W-:-:S03]  /*c9940*/  IMAD.X R12, R12, 0x1, R2, P2 ;  /* 0x000000010c0c7824 */ /* 0x000fc600010e0602 */
[----:B------:R-:W-:Y:S04]  /*c9950*/  STL [R1+0x451c], R7 ;  /* 0x00451c0701007387 */ /* 0x000fe80000100800 */
[----:B------:R-:W2:Y:S01]  /*c9960*/  LDL.LU R13, [R1+0x4544] ;  /* 0x00454400010d7983 */ /* 0x000ea20000300800 */
[----:B------:R-:W-:-:S03]  /*c9970*/  IMAD.MOV.U32 R21, RZ, RZ, R14 ;  /* 0x000000ffff157224 */ /* 0x000fc600078e000e */
[----:B------:R4:W-:Y:S04]  /*c9980*/  STL [R1+0x4518], R12 ;  /* 0x0045180c01007387 */ /* 0x0009e80000100800 */
[----:B-1----:R-:W2:Y:S01]  /*c9990*/  LDL.LU R14, [R1+0x4540] ;  /* 0x00454000010e7983 */ /* 0x002ea20000300800 */
[----:B----4-:R-:W-:-:S03]  /*c99a0*/  IADD3 R11, P0, R11, R4, RZ ;  /* 0x000000040b0b7210 */ /* 0x010fc60007f1e0ff */
[----:B------:R1:W-:Y:S01]  /*c99b0*/  LDGSTS.E [R16+0x7480], desc[UR34][R20.64], P1 ;  /* 0x0748000014107fae */ /* 0x0003e20008921862 */
[----:B------:R-:W-:Y:S01]  /*c99c0*/  IADD3 R8, P2, R8, R4, RZ ;  /* 0x0000000408087210 */ /* 0x000fe20007f5e0ff */
[----:B-1----:R-:W-:Y:S02]  /*c99d0*/  IMAD.MOV.U32 R20, RZ, RZ, R7 ;  /* 0x000000ffff147224 */ /* 0x002fe400078e0007 */
        /* <DEDUP_REMOVED lines=13> */
[----:B-1----:R-:W4:Y:S04]  /*c9ab0*/  LDL.LU R15, [R1+0x4608] ;  /* 0x00460800010f7983 */ /* 0x002f280000300800 */
[----:B------:R1:W-:Y:S04]  /*c9ac0*/  STL [R1+0x4528], R17 ;  /* 0x0045281101007387 */ /* 0x0003e80000100800 */
[----:B------:R-:W4:Y:S01]  /*c9ad0*/  LDL.LU R11, [R1+0x4610] ;  /* 0x00461000010b7983 */ /* 0x000f220000300800 */
[----:B---3--:R-:W-:Y:S01]  /*c9ae0*/  IMAD.MOV.U32 R20, RZ, RZ, R8 ;  /* 0x000000ffff147224 */ /* 0x008fe200078e0008 */
[----:B--2---:R-:W-:Y:S01]  /*c9af0*/  IADD3 R6, P2, R6, R4, RZ ;  /* 0x0000000406067210 */ /* 0x004fe20007f5e0ff */
[----:B------:R-:W-:-:S02]  /*c9b00*/  IMAD.MOV.U32 R21, RZ, RZ, R17 ;  /* 0x000000ffff157224 */ /* 0x000fc400078e0011 */
[----:B-1----:R-:W2:Y:S04]  /*c9b10*/  LDL.LU R17, [R1+0x461c] ;  /* 0x00461c0001117983 */ /* 0x002ea80000300800 */
        /* <DEDUP_REMOVED lines=12> */
[----:B------:R-:W-:Y:S01]  /*c9be0*/  MOV R20, R6 ;  /* 0x0000000600147202 */ /* 0x000fe20000000f00 */
[----:B------:R-:W-:-:S02]  /*c9bf0*/  IMAD.MOV.U32 R21, RZ, RZ, R10 ;  /* 0x000000ffff157224 */ /* 0x000fc400078e000a */
[----:B------:R-:W3:Y:S04]  /*c9c00*/  LDL.LU R9, [R1+0x4620] ;  /* 0x0046200001097983 */ /* 0x000ee80000300800 */
[----:B-1----:R-:W3:Y:S04]  /*c9c10*/  LDL.LU R10, [R1+0x462c] ;  /* 0x00462c00010a7983 */ /* 0x002ee80000300800 */
[----:B------:R-:W3:Y:S04]  /*c9c20*/  LDL.LU R6, [R1+0x4634] ;  /* 0x0046340001067983 */ /* 0x000ee80000300800 */
[----:B------:R1:W-:Y:S01]  /*c9c30*/  LDGSTS.E [R16+0x7700], desc[UR34][R20.64], P1 ;  /* 0x0770000014107fae */ /* 0x0003e20008921862 */
[----:B------:R-:W-:-:S05]  /*c9c40*/  IADD3 R13, P0, R13, R4, RZ ;  /* 0x000000040d0d7210 */ /* 0x000fca0007f1e0ff */
        /* <DEDUP_REMOVED lines=8> */
[----:B------:R-:W-:-:S02]  /*c9cd0*/  IADD3 R12, P1, R12, R4, RZ ;  /* 0x000000040c0c7210 */ /* 0x000fc40007f3e0ff */
        /* <DEDUP_REMOVED lines=15> */
[-C--:B------:R-:W-:Y:S02]  /*c9dd0*/  IADD3 R17, P1, R17, R4.reuse, RZ ;  /* 0x0000000411117210 */ /* 0x080fe40007f3e0ff */
[----:B---3--:R-:W-:-:S09]  /*c9de0*/  IADD3 R8, P2, R8, R4, RZ ;  /* 0x0000000408087210 */ /* 0x008fd20007f5e0ff */
[----:B------:R3:W-:Y:S01]  /*c9df0*/  LDGSTS.E [R16+0x8400], desc[UR34][R20.64], P0 ;  /* 0x0840000014107fae */ /* 0x0007e20008121862 */
[----:B------:R-:W-:Y:S02]  /*c9e00*/  IMAD.X R18, R18, 0x1, R2, P1 ;  /* 0x0000000112127824 */ /* 0x000fe400008e0602 */
[----:B---3--:R-:W-:Y:S02]  /*c9e10*/  IMAD.MOV.U32 R20, RZ, RZ, R7 ;  /* 0x000000ffff147224 */ /* 0x008fe400078e0007 */
[----:B------:R-:W-:Y:S01]  /*c9e20*/  IMAD.MOV.U32 R21, RZ, RZ, R11 ;  /* 0x000000ffff157224 */ /* 0x000fe200078e000b */
[----:B------:R-:W3:Y:S04]  /*c9e30*/  LDL.LU R7, [R1+0x4644] ;  /* 0x0046440001077983 */ /* 0x000ee80000300800 */
[----:B-1----:R-:W3:Y:S04]  /*c9e40*/  LDL.LU R11, [R1+0x470c] ;  /* 0x00470c00010b7983 */ /* 0x002ee80000300800 */
[----:B------:R-:W-:Y:S04]  /*c9e50*/  STL [R1+0x461c], R17 ;  /* 0x00461c1101007387 */ /* 0x000fe80000100800 */
[----:B------:R1:W-:Y:S04]  /*c9e60*/  LDGSTS.E [R16+0x8480], desc[UR34][R20.64], P0 ;  /* 0x0848000014107fae */ /* 0x0003e80008121862 */
[----:B------:R1:W-:Y:S04]  /*c9e70*/  STL [R1+0x4618], R18 ;  /* 0x0046181201007387 */ /* 0x0003e80000100800 */
[----:B------:R-:W-:Y:S01]  /*c9e80*/  STL [R1+0x4624], R8 ;  /* 0x0046240801007387 */ /* 0x000fe20000100800 */
[----:B-1----:R-:W-:-:S03]  /*c9e90*/  IMAD.MOV.U32 R21, RZ, RZ, R18 ;  /* 0x000000ffff157224 */ /* 0x002fc600078e0012 */
[----:B------:R-:W3:Y:S01]  /*c9ea0*/  LDL.LU R18, [R1+0x4640] ;  /* 0x0046400001127983 */ /* 0x000ee20000300800 */
[----:B------:R-:W-:Y:S01]  /*c9eb0*/  IMAD.MOV.U32 R20, RZ, RZ, R17 ;  /* 0x000000ffff147224 */ /* 0x000fe200078e0011 */
[-C--:B------:R-:W-:Y:S01]  /*c9ec0*/  IADD3 R10, P1, R10, R4.reuse, RZ ;  /* 0x000000040a0a7210 */ /* 0x080fe20007f3e0ff */
[----:B------:R-:W-:Y:S01]  /*c9ed0*/  IMAD.X R9, R9, 0x1, R2, P2 ;  /* 0x0000000109097824 */ /* 0x000fe200010e0602 */
[----:B------:R-:W-:Y:S02]  /*c9ee0*/  IADD3 R6, P2, R6, R4, RZ ;  /* 0x0000000406067210 */ /* 0x000fe40007f5e0ff */
[----:B------:R1:W-:Y:S04]  /*c9ef0*/  LDGSTS.E [R16+0x8500], desc[UR34][R20.64], P0 ;  /* 0x0850000014107fae */ /* 0x0003e80008121862 */
[----:B------:R1:W-:Y:S04]  /*c9f00*/  STL [R1+0x4620], R9 ;  /* 0x0046200901007387 */ /* 0x0003e80000100800 */
[----:B------:R-:W3:Y:S01]  /*c9f10*/  LDL.LU R17, [R1+0x4708] ;  /* 0x0047080001117983 */ /* 0x000ee20000300800 */
[----:B-1----:R-:W-:-:S02]  /*c9f20*/  IMAD.MOV.U32 R20, RZ, RZ, R8 ;  /* 0x000000ffff147224 */ /* 0x002fc400078e0008 */
[----:B------:R-:W-:Y:S02]  /*c9f30*/  IMAD.MOV.U32 R21, RZ, RZ, R9 ;  /* 0x000000ffff157224 */ /* 0x000fe400078e0009 */
[----:B------:R-:W3:Y:S04]  /*c9f40*/  LDL.LU R9, [R1+0x4714] ;  /* 0x0047140001097983 */ /* 0x000ee80000300800 */
[----:B------:R-:W3:Y:S04]  /*c9f50*/  LDL.LU R8, [R1+0x471c] ;  /* 0x00471c0001087983 */ /* 0x000ee80000300800 */
[----:B------:R-:W-:Y:S04]  /*c9f60*/  STL [R1+0x462c], R10 ;  /* 0x00462c0a01007387 */ /* 0x000fe80000100800 */
[----:B------:R1:W-:Y:S01]  /*c9f70*/  LDGSTS.E [R16+0x8580], desc[UR34][R20.64], P0 ;  /* 0x0858000014107fae */ /* 0x0003e20008121862 */
[----:B----4-:R-:W-:-:S05]  /*c9f80*/  IMAD.X R13, R13, 0x1, R2, P1 ;  /* 0x000000010d0d7824 */ /* 0x010fca00008e0602 */
[----:B------:R4:W-:Y:S01]  /*c9f90*/  STL [R1+0x4628], R13 ;  /* 0x0046280d01007387 */ /* 0x0009e20000100800 */
[----:B------:R-:W-:-:S03]  /*c9fa0*/  IMAD.X R14, R14, 0x1, R2, P2 ;  /* 0x000000010e0e7824 */ /* 0x000fc600010e0602 */
[----:B------:R-:W-:Y:S01]  /*c9fb0*/  STL [R1+0x4634], R6 ;  /* 0x0046340601007387 */ /* 0x000fe20000100800 */
[----:B-1----:R-:W-:-:S03]  /*c9fc0*/  IMAD.MOV.U32 R21, RZ, RZ, R13 ;  /* 0x000000ffff157224 */ /* 0x002fc600078e000d */
[----:B----4-:R-:W4:Y:S01]  /*c9fd0*/  LDL.LU R13, [R1+0x4710] ;  /* 0x00471000010d7983 */ /* 0x010f220000300800 */
[----:B------:R-:W-:-:S03]  /*c9fe0*/  IMAD.MOV.U32 R20, RZ, RZ, R10 ;  /* 0x000000ffff147224 */ /* 0x000fc600078e000a */
        /* <DEDUP_REMOVED lines=34> */
[----:B---3--:R-:W-:Y:S01]  /*ca210*/  IMAD.MOV.U32 R20, RZ, RZ, R11 ;  /* 0x000000ffff147224 */ /* 0x008fe200078e000b */
[----:B------:R-:W-:Y:S02]  /*ca220*/  MOV R21, R17 ;  /* 0x0000001100157202 */ /* 0x000fe40000000f00 */
[----:B-1----:R-:W3:Y:S01]  /*ca230*/  LDL.LU R7, [R1+0x473c] ;  /* 0x00473c0001077983 */ /* 0x002ee20000300800 */
[----:B------:R-:W-:-:S03]  /*ca240*/  IADD3 R8, P2, R8, R4, RZ ;  /* 0x0000000408087210 */ /* 0x000fc60007f5e0ff */
[----:B------:R-:W3:Y:S04]  /*ca250*/  LDL.LU R23, [R1+0x4730] ;  /* 0x0047300001177983 */ /* 0x000ee80000300800 */
[----:B------:R-:W3:Y:S04]  /*ca260*/  LDL.LU R11, [R1+0x4738] ;  /* 0x00473800010b7983 */ /* 0x000ee80000300800 */
[----:B------:R1:W-:Y:S04]  /*ca270*/  STL [R1+0x4714], R9 ;  /* 0x0047140901007387 */ /* 0x0003e80000100800 */
[----:B------:R1:W-:Y:S01]  /*ca280*/  LDGSTS.E [R16+0x9400], desc[UR34][R20.64], P1 ;  /* 0x0940000014107fae */ /* 0x0003e20008921862 */
[----:B----4-:R-:W-:-:S05]  /*ca290*/  IMAD.X R13, R13, 0x1, R2, P0 ;  /* 0x000000010d0d7824 */ /* 0x010fca00000e0602 */
[----:B------:R4:W-:Y:S01]  /*ca2a0*/  STL [R1+0x4710], R13 ;  /* 0x0047100d01007387 */ /* 0x0009e20000100800 */
[----:B-1----:R-:W-:Y:S02]  /*ca2b0*/  IMAD.MOV.U32 R20, RZ, RZ, R9 ;  /* 0x000000ffff147224 */ /* 0x002fe400078e0009 */
[----:B------:R-:W-:Y:S01]  /*ca2c0*/  IMAD.X R10, R10, 0x1, R2, P2 ;  /* 0x000000010a0a7824 */ /* 0x000fe200010e0602 */
[----:B------:R1:W-:Y:S04]  /*ca2d0*/  STL [R1+0x471c], R8 ;  /* 0x00471c0801007387 */ /* 0x0003e80000100800 */
[----:B------:R-:W3:Y:S01]  /*ca2e0*/  LDL.LU R9, [R1+0x4744] ;  /* 0x0047440001097983 */ /* 0x000ee20000300800 */
[----:B------:R-:W-:-:S03]  /*ca2f0*/  IMAD.MOV.U32 R21, RZ, RZ, R13 ;  /* 0x000000ffff157224 */ /* 0x000fc600078e000d */
[----:B------:R1:W-:Y:S04]  /*ca300*/  STL [R1+0x4718], R10 ;  /* 0x0047180a01007387 */ /* 0x0003e80000100800 */
[----:B----4-:R-:W4:Y:S04]  /*ca310*/  LDL.LU R13, [R1+0x4740] ;  /* 0x00474000010d7983 */ /* 0x010f280000300800 */
        /* <DEDUP_REMOVED lines=8> */
[----:B------:R1:W-:Y:S02]  /*ca3a0*/  LDGSTS.E [R16+0x9500], desc[UR34][R20.64], P1 ;  /* 0x0950000014107fae */ /* 0x0003e40008921862 */
[----:B-1----:R-:W-:-:S02]  /*ca3b0*/  IMAD.MOV.U32 R20, RZ, RZ, R14 ;  /* 0x000000ffff147224 */ /* 0x002fc400078e000e */
[----:B--2---:R-:W-:-:S05]  /*ca3c0*/  IMAD.X R15, R15, 0x1, R2, P0 ;  /* 0x000000010f0f7824 */ /* 0x004fca00000e0602 */
[----:B------:R1:W-:Y:S01]  /*ca3d0*/  STL [R1+0x4720], R15 ;  /* 0x0047200f01007387 */ /* 0x0003e20000100800 */
[----:B------:R-:W-:-:S03]  /*ca3e0*/  IMAD.X R12, R12, 0x1, R2, P2 ;  /* 0x000000010c0c7824 */ /* 0x000fc600010e0602 */
[----:B------:R-:W-:Y:S04]  /*ca3f0*/  STL [R1+0x472c], R6 ;  /* 0x00472c0601007387 */ /* 0x000fe80000100800 */
[----:B------:R-:W2:Y:S01]  /*ca400*/  LDL.LU R18, [R1+0x4808] ;  /* 0x0048080001127983 */ /* 0x000ea20000300800 */
[----:B------:R-:W-:-:S03]  /*ca410*/  IMAD.MOV.U32 R21, RZ, RZ, R15 ;  /* 0x000000ffff157224 */ /* 0x000fc600078e000f */
[----:B------:R1:W-:Y:S04]  /*ca420*/  STL [R1+0x4728], R12 ;  /* 0x0047280c01007387 */ /* 0x0003e80000100800 */
[----:B------:R-:W2:Y:S04]  /*ca430*/  LDL.LU R17, [R1+0x4810] ;  /* 0x0048100001117983 */ /* 0x000ea80000300800 */
[----:B------:R1:W-:Y:S04]  /*ca440*/  LDGSTS.E [R16+0x9580], desc[UR34][R20.64], P1 ;  /* 0x0958000014107fae */ /* 0x0003e80008921862 */
[----:B-1----:R-:W2:Y:S01]  /*ca450*/  LDL.LU R15, [R1+0x4818] ;  /* 0x00481800010f7983 */ /* 0x002ea20000300800 */
[----:B------:R-:W-:-:S03]  /*ca460*/  IMAD.MOV.U32 R21, RZ, RZ, R12 ;  /* 0x000000ffff157224 */ /* 0x000fc600078e000c */
[----:B------:R-:W2:Y:S01]  /*ca470*/  LDL.LU R12, [R1+0x481c] ;  /* 0x00481c00010c7983 */ /* 0x000ea20000300800 */
[----:B------:R-:W-:-:S03]  /*ca480*/  IMAD.MOV.U32 R20, RZ, RZ, R6 ;  /* 0x000000ffff147224 */ /* 0x000fc600078e0006 */
[----:B------:R-:W2:Y:S04]  /*ca490*/  LDL.LU R14, [R1+0x4820] ;  /* 0x00482000010e7983 */ /* 0x000ea80000300800 */
[----:B------:R-:W2:Y:S04]  /*ca4a0*/  LDL.LU R6, [R1+0x4824] ;  /* 0x0048240001067983 */ /* 0x000ea80000300800 */
[----:B------:R1:W-:Y:S01]  /*ca4b0*/  LDGSTS.E [R16+0x9600], desc[UR34][R20.64], P1 ;  /* 0x0960000014107fae */ /* 0x0003e20008921862 */
[----:B------:R-:W-:Y:S01]  /*ca4c0*/  UISETP.GT.AND UP1, UPT, UR11, 0x29, UPT ;  /* 0x000000290b00788c */ /* 0x000fe2000bf24270 */
[----:B------:R-:W-:-:S05]  /*ca4d0*/  IADD3 R22, P0, R22, R4, RZ ;  /* 0x0000000416167210 */ /* 0x000fca0007f1e0ff */
[----:B-1----:R-:W-:Y:S01]  /*ca4e0*/  IMAD.MOV.U32 R20, RZ, RZ, R22 ;  /* 0x000000ffff147224 */ /* 0x002fe200078e0016 */
[----:B---3--:R-:W-:Y:S01]  /*ca4f0*/  IADD3 R7, P2, R7, R4, RZ ;  /* 0x0000000407077210 */ /* 0x008fe20007f5e0ff */
[----:B------:R-:W-:-:S04]  /*ca500*/  IMAD.X R23, R23, 0x1, R2, P0 ;  /* 0x0000000117177824 */ /* 0x000fc800000e0602 */
[----:B------:R-:W-:Y:S02]  /*ca510*/  IMAD.MOV.U32 R21, RZ, RZ, R23 ;  /* 0x000000ffff157224 */ /* 0x000fe400078e0017 */
[----:B------:R-:W-:Y:S01]  /*ca520*/  IMAD.X R11, R11, 0x1, R2, P2 ;  /* 0x000000010b0b7824 */ /* 0x000fe200010e0602 */
[----:B------:R-:W-:Y:S04]  /*ca530*/  STL [R1+0x4734], R22 ;  /* 0x0047341601007387 */ /* 0x000fe80000100800 */
[----:B------:R-:W-:Y:S04]  /*ca540*/  STL [R1+0x4730], R23 ;  /* 0x0047301701007387 */ /* 0x000fe80000100800 */
[----:B------:R1:W-:Y:S04]  /*ca550*/  LDGSTS.E [R16+0x9680], desc[UR34][R20.64], P1 ;  /* 0x0968000014107fae */ /* 0x0003e80008921862 */
[----:B------:R-:W-:Y:S04]  /*ca560*/  STL [R1+0x473c], R7 ;  /* 0x00473c0701007387 */ /* 0x000fe80000100800 */
[----:B------:R3:W-:Y:S01]  /*ca570*/  STL [R1+0x4738], R11 ;  /* 0x0047380b01007387 */ /* 0x0007e20000100800 */
[----:B-1----:R-:W-:Y:S01]  /*ca580*/  IMAD.MOV.U32 R20, RZ, RZ, R7 ;  /* 0x000000ffff147224 */ /* 0x002fe200078e0007 */
[----:B------:R-:W-:Y:S01]  /*ca590*/  IADD3 R9, P0, R9, R4, RZ ;  /* 0x0000000409097210 */ /* 0x000fe20007f1e0ff */
[----:B------:R-:W-:-:S02]  /*ca5a0*/  IMAD.MOV.U32 R21, RZ, RZ, R11 ;  /* 0x000000ffff157224 */ /* 0x000fc400078e000b */
[----:B---3--:R-:W3:Y:S01]  /*ca5b0*/  LDL.LU R11, [R1+0x482c] ;  /* 0x00482c00010b7983 */ /* 0x008ee20000300800 */
[----:B------:R-:W-:-:S03]  /*ca5c0*/  USEL UR10, URZ, 0x4, !UP1 ;  /* 0x000000043f0a7887 */ /* 0x000fc6000c800000 */
[----:B------:R-:W3:Y:S01]  /*ca5d0*/  LDL.LU R7, [R1+0x4834] ;  /* 0x0048340001077983 */ /* 0x000ee20000300800 */
[----:B----4-:R-:W-:-:S03]  /*ca5e0*/  IMAD.X R13, R13, 0x1, R2, P0 ;  /* 0x000000010d0d7824 */ /* 0x010fc600000e0602 */
[----:B------:R1:W-:Y:S04]  /*ca5f0*/  LDGSTS.E [R16+0x9700], desc[UR34][R20.64], P1 ;  /* 0x0970000014107fae */ /* 0x0003e80008921862 */
[----:B------:R-:W-:Y:S01]  /*ca600*/  STL [R1+0x4744], R9 ;  /* 0x0047440901007387 */ /* 0x000fe20000100800 */
[----:B------:R-:W-:-:S03]  /*ca610*/  USEL UR10, UR10, URZ, !UP0 ;  /* 0x0000003f0a0a7287 */ /* 0x000fc6000c000000 */
[----:B------:R4:W-:Y:S01]  /*ca620*/  STL [R1+0x4740], R13 ;  /* 0x0047400d01007387 */ /* 0x0009e20000100800 */
[----:B-1----:R-:W-:Y:S02]  /*ca630*/  IMAD.MOV.U32 R21, RZ, RZ, R13 ;  /* 0x000000ffff157224 */ /* 0x002fe400078e000d */
[----:B------:R-:W-:Y:S01]  /*ca640*/  IMAD.MOV.U32 R20, RZ, RZ, R9 ;  /* 0x000000ffff147224 */ /* 0x000fe200078e0009 */
[----:B----4-:R-:W4:Y:S01]  /*ca650*/  LDL.LU R13, [R1+0x4828] ;  /* 0x00482800010d7983 */ /* 0x010f220000300800 */
[----:B------:R-:W-:-:S03]  /*ca660*/  ISETP.NE.U32.AND P0, PT, RZ, UR10, PT ;  /* 0x0000000aff007c0c */ /* 0x000fc6000bf05070 */
[----:B------:R1:W-:Y:S01]  /*ca670*/  LDGSTS.E [R16+0x9780], desc[UR34][R20.64], P1 ;  /* 0x0978000014107fae */ /* 0x0003e20008921862 */
[----:B------:R-:W-:-:S03]  /*ca680*/  IADD3 R8, P1, R8, R4, RZ ;  /* 0x0000000408087210 */ /* 0x000fc60007f3e0ff */
[----:B------:R-:W4:Y:S01]  /*ca690*/  LDL.LU R9, [R1+0x4830] ;  /* 0x0048300001097983 */ /* 0x000f220000300800 */
[----:B------:R-:W-:-:S03]  /*ca6a0*/  IADD3 R10, P2, R10, R4, RZ ;  /* 0x000000040a0a7210 */ /* 0x000fc60007f5e0ff */
[----:B------:R2:W-:Y:S01]  /*ca6b0*/  STL [R1+0x480c], R8 ;  /* 0x00480c0801007387 */ /* 0x0005e20000100800 */
[----:B-1----:R-:W-:Y:S02]  /*ca6c0*/  IMAD.MOV.U32 R20, RZ, RZ, R8 ;  /* 0x000000ffff147224 */ /* 0x002fe400078e0008 */
[----:B--2---:R-:W-:-:S04]  /*ca6d0*/  IMAD.X R18, R18, 0x1, R2, P1 ;  /* 0x0000000112127824 */ /* 0x004fc800008e0602 */
[----:B------:R-:W-:Y:S01]  /*ca6e0*/  IMAD.MOV.U32 R21, RZ, RZ, R18 ;  /* 0x000000ffff157224 */ /* 0x000fe200078e0012 */
[----:B------:R-:W-:Y:S01]  /*ca6f0*/  STL [R1+0x4808], R18 ;  /* 0x0048081201007387 */ /* 0x000fe20000100800 */
[----:B------:R-:W-:-:S03]  /*ca700*/  IMAD.X R17, R17, 0x1, R2, P2 ;  /* 0x0000000111117824 */ /* 0x000fc600010e0602 */
[----:B------:R1:W-:Y:S04]  /*ca710*/  STL [R1+0x4814], R10 ;  /* 0x0048140a01007387 */ /* 0x0003e80000100800 */
[----:B------:R-:W2:Y:S04]  /*ca720*/  LDL.LU R8, [R1+0x483c] ;  /* 0x00483c0001087983 */ /* 0x000ea80000300800 */
[----:B------:R1:W-:Y:S04]  /*ca730*/  LDGSTS.E [R16+0xa400], desc[UR34][R20.64], P0 ;  /* 0x0a40000014107fae */ /* 0x0003e80008121862 */
[----:B------:R-:W-:Y:S01]  /*ca740*/  STL [R1+0x4810], R17 ;  /* 0x0048101101007387 */ /* 0x000fe20000100800 */
[----:B------:R-:W-:Y:S01]  /*ca750*/  IADD3 R12, P1, R12, R4, RZ ;  /* 0x000000040c0c7210 */ /* 0x000fe20007f3e0ff */
[----:B-1----:R-:W-:-:S02]  /*ca760*/  IMAD.MOV.U32 R20, RZ, RZ, R10 ;  /* 0x000000ffff147224 */ /* 0x002fc400078e000a */
[----:B------:R-:W2:Y:S01]  /*ca770*/  LDL.LU R10, [R1+0x4838] ;  /* 0x00483800010a7983 */ /* 0x000ea20000300800 */
[----:B------:R-:W-:Y:S01]  /*ca780*/  IMAD.MOV.U32 R21, RZ, RZ, R17 ;  /* 0x000000ffff157224 */ /* 0x000fe200078e0011 */
[----:B------:R-:W-:Y:S01]  /*ca790*/  IADD3 R6, P2, R6, R4, RZ ;  /* 0x0000000406067210 */ /* 0x000fe20007f5e0ff */
[--C-:B------:R-:W-:Y:S01]  /*ca7a0*/  IMAD.X R15, R15, 0x1, R2.reuse, P1 ;  /* 0x000000010f0f7824 */ /* 0x100fe200008e0602 */
[----:B------:R1:W-:Y:S03]  /*ca7b0*/  STL [R1+0x481c], R12 ;  /* 0x00481c0c01007387 */ /* 0x0003e60000100800 */
[----:B------:R-:W-:Y:S01]  /*ca7c0*/  IMAD.X R14, R14, 0x1, R2, P2 ;  /* 0x000000010e0e7824 */ /* 0x000fe200010e0602 */
[----:B------:R1:W-:Y:S04]  /*ca7d0*/  LDGSTS.E [R16+0xa480], desc[UR34][R20.64], P0 ;  /* 0x0a48000014107fae */ /* 0x0003e80008121862 */
[----:B------:R-:W-:Y:S04]  /*ca7e0*/  STL [R1+0x4818], R15 ;  /* 0x0048180f01007387 */ /* 0x000fe80000100800 */
[----:B------:R-:W-:Y:S01]  /*ca7f0*/  STL [R1+0x4824], R6 ;  /* 0x0048240601007387 */ /* 0x000fe20000100800 */
[----:B-1----:R-:W-:-:S03]  /*ca800*/  IMAD.MOV.U32 R20, RZ, RZ, R12 ;  /* 0x000000ffff147224 */ /* 0x002fc600078e000c */
[----:B------:R-:W2:Y:S04]  /*ca810*/  LDL.LU R12, [R1+0x4844] ;  /* 0x00484400010c7983 */ /* 0x000ea80000300800 */
[----:B------:R1:W-:Y:S04]  /*ca820*/  STL [R1+0x4820], R14 ;  /* 0x0048200e01007387 */ /* 0x0003e80000100800 */
[----:B------:R-:W2:Y:S04]  /*ca830*/  LDL.LU R22, [R1+0x490c] ;  /* 0x00490c0001167983 */ /* 0x000ea80000300800 */
[----:B------:R-:W2:Y:S04]  /*ca840*/  LDL.LU R17, [R1+0x4840] ;  /* 0x0048400001117983 */ /* 0x000ea80000300800 */
[----:B------:R-:W2:Y:S01]  /*ca850*/  LDL.LU R23, [R1+0x4908] ;  /* 0x0049080001177983 */ /* 0x000ea20000300800 */
[----:B------:R-:W-:-:S05]  /*ca860*/  MOV R21, R15 ;  /* 0x0000000f00157202 */ /* 0x000fca0000000f00 */
[----:B------:R1:W-:Y:S02]  /*ca870*/  LDGSTS.E [R16+0xa500], desc[UR34][R20.64], P0 ;  /* 0x0a50000014107fae */ /* 0x0003e40008121862 */
        /* <DEDUP_REMOVED lines=9> */
[----:B----4-:R-:W-:-:S05]  /*ca910*/  IMAD.X R13, R13, 0x1, R2, P1 ;  /* 0x000000010d0d7824 */ /* 0x010fca00008e0602 */
[----:B------:R1:W-:Y:S01]  /*ca920*/  STL [R1+0x4828], R13 ;  /* 0x0048280d01007387 */ /* 0x0003e20000100800 */
[----:B------:R-:W-:-:S03]  /*ca930*/  IMAD.X R9, R9, 0x1, R2, P2 ;  /* 0x0000000109097824 */ /* 0x000fc600010e0602 */
        /* <DEDUP_REMOVED lines=11> */
[----:B--2---:R-:W-:-:S05]  /*ca9f0*/  IADD3 R8, P1, R8, R4, RZ ;  /* 0x0000000408087210 */ /* 0x004fca0007f3e0ff */
[----:B------:R-:W-:Y:S01]  /*caa00*/  STL [R1+0x483c], R8 ;  /* 0x00483c0801007387 */ /* 0x000fe20000100800 */
[----:B------:R-:W-:-:S05]  /*caa10*/  IMAD.X R10, R10, 0x1, R2, P1 ;  /* 0x000000010a0a7824 */ /* 0x000fca00008e0602 */
[----:B------:R2:W-:Y:S04]  /*caa20*/  STL [R1+0x4838], R10 ;  /* 0x0048380a01007387 */ /* 0x0005e80000100800 */
[----:B------:R-:W4:Y:S01]  /*caa30*/  LDL.LU R15, [R1+0x4920] ;  /* 0x00492000010f7983 */ /* 0x000f220000300800 */
[----:B-1----:R-:W-:-:S03]  /*caa40*/  IMAD.MOV.U32 R21, RZ, RZ, R10 ;  /* 0x000000ffff157224 */ /* 0x002fc600078e000a */
[----:B--2---:R-:W2:Y:S01]  /*caa50*/  LDL.LU R10, [R1+0x4928] ;  /* 0x00492800010a7983 */ /* 0x004ea20000300800 */
[----:B------:R-:W-:-:S03]  /*caa60*/  IMAD.MOV.U32 R20, RZ, RZ, R8 ;  /* 0x000000ffff147224 */ /* 0x000fc600078e0008 */
[----:B------:R-:W2:Y:S01]  /*caa70*/  LDL.LU R11, [R1+0x4934] ;  /* 0x00493400010b7983 */ /* 0x000ea20000300800 */
[----:B------:R-:W-:-:S03]  /*caa80*/  IADD3 R12, P2, R12, R4, RZ ;  /* 0x000000040c0c7210 */ /* 0x000fc60007f5e0ff */
[----:B------:R-:W2:Y:S04]  /*caa90*/  LDL.LU R8, [R1+0x493c] ;  /* 0x00493c0001087983 */ /* 0x000ea80000300800 */
[----:B------:R-:W-:Y:S01]  /*caaa0*/  STL [R1+0x4844], R12 ;  /* 0x0048440c01007387 */ /* 0x000fe20000100800 */
[----:B------:R-:W-:-:S03]  /*caab0*/  IADD3 R22, P3, R22, R4, RZ ;  /* 0x0000000416167210 */ /* 0x000fc60007f7e0ff */
[----:B------:R1:W-:Y:S01]  /*caac0*/  LDGSTS.E [R16+0xa700], desc[UR34][R20.64], P0 ;  /* 0x0a70000014107fae */ /* 0x0003e20008121862 */
[----:B------:R-:W-:-:S05]  /*caad0*/  IMAD.X R17, R17, 0x1, R2, P2 ;  /* 0x0000000111117824 */ /* 0x000fca00010e0602 */
[----:B------:R1:W-:Y:S01]  /*caae0*/  STL [R1+0x4840], R17 ;  /* 0x0048401101007387 */ /* 0x0003e20000100800 */
[----:B------:R-:W-:Y:S02]  /*caaf0*/  IMAD.X R23, R23, 0x1, R2, P3 ;  /* 0x0000000117177824 */ /* 0x000fe400018e0602 */
[----:B-1----:R-:W-:Y:S01]  /*cab00*/  IMAD.MOV.U32 R21, RZ, RZ, R17 ;  /* 0x000000ffff157224 */ /* 0x002fe200078e0011 */
[----:B------:R-:W-:Y:S04]  /*cab10*/  STL [R1+0x490c], R22 ;  /* 0x00490c1601007387 */ /* 0x000fe80000100800 */
[----:B------:R-:W2:Y:S01]  /*cab20*/  LDL.LU R17, [R1+0x4930] ;  /* 0x0049300001117983 */ /* 0x000ea20000300800 */
[----:B------:R-:W-:-:S03]  /*cab30*/  IMAD.MOV.U32 R20, RZ, RZ, R12 ;  /* 0x000000ffff147224 */ /* 0x000fc600078e000c */
[----:B------:R-:W-:Y:S04]  /*cab40*/  STL [R1+0x4908], R23 ;  /* 0x0049081701007387 */ /* 0x000fe80000100800 */
[----:B------:R-:W2:Y:S01]  /*cab50*/  LDL.LU R12, [R1+0x4938] ;  /* 0x00493800010c7983 */ /* 0x000ea20000300800 */
[----:B------:R-:W-:-:S03]  /*cab60*/  UISETP.GT.AND UP1, UPT, UR11, 0x2d, UPT ;  /* 0x0000002d0b00788c */ /* 0x000fc6000bf24270 */
[----:B------:R1:W-:Y:S01]  /*cab70*/  LDGSTS.E [R16+0xa780], desc[UR34][R20.64], P0 ;  /* 0x0a78000014107fae */ /* 0x0003e20008121862 */
[----:B------:R-:W-:-:S04]  /*cab80*/  USEL UR10, URZ, 0x4, !UP1 ;  /* 0x000000043f0a7887 */ /* 0x000fc8000c800000 */
[----:B------:R-:W-:Y:S01]  /*cab90*/  USEL UR10, UR10, URZ, !UP0 ;  /* 0x0000003f0a0a7287 */ /* 0x000fe2000c000000 */
[----:B------:R-:W-:-:S05]  /*caba0*/  IADD3 R14, P0, R14, R4, RZ ;  /* 0x000000040e0e7210 */ /* 0x000fca0007f1e0ff */
[----:B------:R-:W-:Y:S01]  /*cabb0*/  ISETP.NE.U32.AND P1, PT, RZ, UR10, PT ;  /* 0x0000000aff007c0c */ /* 0x000fe2000bf25070 */
[----:B-1----:R-:W-:Y:S01]  /*cabc0*/  IMAD.MOV.U32 R20, RZ, RZ, R22 ;  /* 0x000000ffff147224 */ /* 0x002fe200078e0016 */
[----:B------:R-:W-:Y:S01]  /*cabd0*/  IADD3 R6, P2, R6, R4, RZ ;  /* 0x0000000406067210 */ /* 0x000fe20007f5e0ff */
[----:B------:R-:W-:Y:S01]  /*cabe0*/  IMAD.MOV.U32 R21, RZ, RZ, R23 ;  /* 0x000000ffff157224 */ /* 0x000fe200078e0017 */
[----:B------:R1:W-:Y:S09]  /*cabf0*/  STL [R1+0x4914], R14 ;  /* 0x0049140e01007387 */ /* 0x0003f20000100800 */
        /* <DEDUP_REMOVED lines=34> */
[----:B------:R-:W2:Y:S01]  /*cae20*/  LDL.LU R7, [R1+0x4a24] ;  /* 0x004a240001077983 */ /* 0x000ea20000300800 */
[----:B------:R-:W-:-:S03]  /*cae30*/  IMAD.X R17, R17, 0x1, R2, P0 ;  /* 0x0000000111117824 */ /* 0x000fc600000e0602 */
[----:B------:R1:W-:Y:S04]  /*cae40*/  STL [R1+0x4934], R11 ;  /* 0x0049340b01007387 */ /* 0x0003e80000100800 */
[----:B------:R1:W-:Y:S04]  /*cae50*/  LDGSTS.E [R16+0xb600], desc[UR34][R20.64], P1 ;  /* 0x0b60000014107fae */ /* 0x0003e80008921862 */
[----:B------:R1:W-:Y:S01]  /*cae60*/  STL [R1+0x4930], R17 ;  /* 0x0049301101007387 */ /* 0x0003e20000100800 */
[----:B------:R-:W-:-:S03]  /*cae70*/  IADD3.X R12, R12, R2, RZ, P2, !PT ;  /* 0x000000020c0c7210 */ /* 0x000fc600017fe4ff */
[----:B------:R-:W-:Y:S01]  /*cae80*/  STL [R1+0x493c], R8 ;  /* 0x00493c0801007387 */ /* 0x000fe20000100800 */
[----:B-1----:R-:W-:-:S03]  /*cae90*/  IMAD.MOV.U32 R20, RZ, RZ, R11 ;  /* 0x000000ffff147224 */ /* 0x002fc600078e000b */
[----:B------:R-:W2:Y:S01]  /*caea0*/  LDL.LU R11, [R1+0x4a18] ;  /* 0x004a1800010b7983 */ /* 0x000ea20000300800 */
[----:B------:R-:W-:-:S03]  /*caeb0*/  IMAD.MOV.U32 R21, RZ, RZ, R17 ;  /* 0x000000ffff157224 */ /* 0x000fc600078e0011 */
[----:B------:R1:W-:Y:S04]  /*caec0*/  STL [R1+0x4938], R12 ;  /* 0x0049380c01007387 */ /* 0x0003e80000100800 */
[----:B------:R-:W2:Y:S04]  /*caed0*/  LDL.LU R17, [R1+0x4a20] ;  /* 0x004a200001117983 */ /* 0x000ea80000300800 */
[----:B------:R1:W-:Y:S01]  /*caee0*/  LDGSTS.E [R16+0xb680], desc[UR34][R20.64], P1 ;  /* 0x0b68000014107fae */ /* 0x0003e20008921862 */
[----:B------:R-:W-:Y:S01]  /*caef0*/  UISETP.GT.AND UP1, UPT, UR11, 0x31, UPT ;  /* 0x000000310b00788c */ /* 0x000fe2000bf24270 */
[----:B-1----:R-:W-:-:S02]  /*caf00*/  IMAD.MOV.U32 R20, RZ, RZ, R8 ;  /* 0x000000ffff147224 */ /* 0x002fc400078e0008 */
[----:B------:R-:W-:Y:S02]  /*caf10*/  IMAD.MOV.U32 R21, RZ, RZ, R12 ;  /* 0x000000ffff157224 */ /* 0x000fe400078e000c */
[----:B------:R-:W2:Y:S04]  /*caf20*/  LDL.LU R12, [R1+0x4a2c] ;  /* 0x004a2c00010c7983 */ /* 0x000ea80000300800 */
[----:B------:R-:W2:Y:S04]  /*caf30*/  LDL.LU R8, [R1+0x4a34] ;  /* 0x004a340001087983 */ /* 0x000ea80000300800 */
[----:B------:R1:W-:Y:S01]  /*caf40*/  LDGSTS.E [R16+0xb700], desc[UR34][R20.64], P1 ;  /* 0x0b70000014107fae */ /* 0x0003e20008921862 */
[----:B------:R-:W-:Y:S01]  /*caf50*/  USEL UR10, URZ, 0x4, !UP1 ;  /* 0x000000043f0a7887 */ /* 0x000fe2000c800000 */
        /* <DEDUP_REMOVED lines=9> */
[-C--:B----4-:R-:W-:Y:S01]  /*caff0*/  IADD3 R13, P1, R13, R4.reuse, RZ ;  /* 0x000000040d0d7210 */ /* 0x090fe20007f3e0ff */
[----:B------:R-:W-:Y:S01]  /*cb000*/  USEL UR10, UR10, URZ, !UP0 ;  /* 0x0000003f0a0a7287 */ /* 0x000fe2000c000000 */
[----:B------:R-:W-:-:S03]  /*cb010*/  IADD3 R6, P2, R6, R4, RZ ;  /* 0x0000000406067210 */ /* 0x000fc60007f5e0ff */
[----:B------:R1:W-:Y:S02]  /*cb020*/  STL [R1+0x4a0c], R13 ;  /* 0x004a0c0d01007387 */ /* 0x0003e40000100800 */
[----:B------:R-:W-:Y:S01]  /*cb030*/  ISETP.NE.U32.AND P0, PT, RZ, UR10, PT ;  /* 0x0000000aff007c0c */ /* 0x000fe2000bf05070 */
[----:B---3--:R-:W-:Y:S02]  /*cb040*/  IMAD.MOV.U32 R20, RZ, RZ, R13 ;  /* 0x000000ffff147224 */ /* 0x008fe400078e000d */
[----:B------:R-:W-:-:S05]  /*cb050*/  IMAD.X R15, R15, 0x1, R2, P1 ;  /* 0x000000010f0f7824 */ /* 0x000fca00008e0602 */
[----:B------:R3:W-:Y:S01]  /*cb060*/  STL [R1+0x4a08], R15 ;  /* 0x004a080f01007387 */ /* 0x0007e20000100800 */
[----:B------:R-:W-:-:S03]  /*cb070*/  IMAD.X R9, R9, 0x1, R2, P2 ;  /* 0x0000000109097824 */ /* 0x000fc600010e0602 */
[----:B------:R4:W-:Y:S04]  /*cb080*/  STL [R1+0x4a14], R6 ;  /* 0x004a140601007387 */ /* 0x0009e80000100800 */
[----:B-1----:R-:W4:Y:S01]  /*cb090*/  LDL.LU R13, [R1+0x4a3c] ;  /* 0x004a3c00010d7983 */ /* 0x002f220000300800 */
[----:B------:R-:W-:Y:S01]  /*cb0a0*/  IMAD.MOV.U32 R21, RZ, RZ, R15 ;  /* 0x000000ffff157224 */ /* 0x000fe200078e000f */
[-C--:B--2---:R-:W-:Y:S02]  /*cb0b0*/  IADD3 R10, P1, R10, R4.reuse, RZ ;  /* 0x000000040a0a7210 */ /* 0x084fe40007f3e0ff */
[----:B------:R1:W-:Y:S04]  /*cb0c0*/  STL [R1+0x4a10], R9 ;  /* 0x004a100901007387 */ /* 0x0003e80000100800 */
[----:B---3--:R-:W2:Y:S01]  /*cb0d0*/  LDL.LU R15, [R1+0x4a38] ;  /* 0x004a3800010f7983 */ /* 0x008ea20000300800 */
[----:B------:R-:W-:-:S03]  /*cb0e0*/  IADD3 R7, P2, R7, R4, RZ ;  /* 0x0000000407077210 */ /* 0x000fc60007f5e0ff */
[----:B------:R3:W-:Y:S02]  /*cb0f0*/  LDGSTS.E [R16+0xc400], desc[UR34][R20.64], P0 ;  /* 0x0c40000014107fae */ /* 0x0007e40008121862 */
[----:B---3--:R-:W-:Y:S02]  /*cb100*/  IMAD.MOV.U32 R20, RZ, RZ, R6 ;  /* 0x000000ffff147224 */ /* 0x008fe400078e0006 */
[----:B------:R-:W-:Y:S01]  /*cb110*/  IMAD.MOV.U32 R21, RZ, RZ, R9 ;  /* 0x000000ffff157224 */ /* 0x000fe200078e0009 */
[----:B----4-:R-:W3:Y:S01]  /*cb120*/  LDL.LU R6, [R1+0x4a44] ;  /* 0x004a440001067983 */ /* 0x010ee20000300800 */
[----:B------:R-:W-:-:S03]  /*cb130*/  IMAD.X R11, R11, 0x1, R2, P1 ;  /* 0x000000010b0b7824 */ /* 0x000fc600008e0602 */
        /* <DEDUP_REMOVED lines=8> */
[----:B------:R-:W-:-:S03]  /*cb1c0*/  IMAD.MOV.U32 R21, RZ, RZ, R11 ;  /* 0x000000ffff157224 */ /* 0x000fc600078e000b */
[----:B------:R1:W-:Y:S04]  /*cb1d0*/  STL [R1+0x4a20], R17 ;  /* 0x004a201101007387 */ /* 0x0003e80000100800 */
[----:B------:R-:W4:Y:S01]  /*cb1e0*/  LDL.LU R11, [R1+0x4b08] ;  /* 0x004b0800010b7983 */ /* 0x000f220000300800 */
[-C--:B------:R-:W-:Y:S02]  /*cb1f0*/  IADD3 R12, P1, R12, R4.reuse, RZ ;  /* 0x000000040c0c7210 */ /* 0x080fe40007f3e0ff */
[----:B------:R-:W-:Y:S01]  /*cb200*/  IADD3 R8, P2, R8, R4, RZ ;  /* 0x0000000408087210 */ /* 0x000fe20007f5e0ff */
[----:B------:R1:W-:Y:S02]  /*cb210*/  LDGSTS.E [R16+0xc500], desc[UR34][R20.64], P0 ;  /* 0x0c50000014107fae */ /* 0x0003e40008121862 */
[----:B-1----:R-:W-:-:S02]  /*cb220*/  IMAD.MOV.U32 R20, RZ, RZ, R7 ;  /* 0x000000ffff147224 */ /* 0x002fc400078e0007 */
        /* <DEDUP_REMOVED lines=25> */
[----:B------:R-:W-:-:S05]  /*cb3c0*/  IMAD.MOV.U32 R20, RZ, RZ, R13 ;  /* 0x000000ffff147224 */ /* 0x000fca00078e000d */
[----:B------:R2:W-:Y:S04]  /*cb3d0*/  LDGSTS.E [R16+0xc700], desc[UR34][R20.64], P0 ;  /* 0x0c70000014107fae */ /* 0x0005e80008121862 */
[----:B-1----:R-:W2:Y:S01]  /*cb3e0*/  LDL.LU R15, [R1+0x4b20] ;  /* 0x004b2000010f7983 */ /* 0x002ea20000300800 */
[----:B---3--:R-:W-:-:S03]  /*cb3f0*/  IADD3 R6, P2, R6, R4, RZ ;  /* 0x0000000406067210 */ /* 0x008fc60007f5e0ff */
[----:B------:R-:W3:Y:S01]  /*cb400*/  LDL.LU R13, [R1+0x4b28] ;  /* 0x004b2800010d7983 */ /* 0x000ee20000300800 */
[----:B----4-:R-:W-:-:S03]  /*cb410*/  IADD3 R9, P3, R9, R4, RZ ;  /* 0x0000000409097210 */ /* 0x010fc60007f7e0ff */
[----:B------:R-:W-:Y:S01]  /*cb420*/  STL [R1+0x4a44], R6 ;  /* 0x004a440601007387 */ /* 0x000fe20000100800 */
[----:B--2---:R-:W-:Y:S01]  /*cb430*/  MOV R20, R6 ;  /* 0x0000000600147202 */ /* 0x004fe20000000f00 */
        /* <DEDUP_REMOVED lines=13> */
[----:B------:R-:W-:Y:S01]  /*cb510*/  UISETP.GT.AND UP1, UPT, UR11, 0x35, UPT ;  /* 0x000000350b00788c */ /* 0x000fe2000bf24270 */
[----:B------:R-:W-:-:S03]  /*cb520*/  IADD3 R17, P0, R17, R4, RZ ;  /* 0x0000000411117210 */ /* 0x000fc60007f1e0ff */
[----:B------:R-:W-:Y:S01]  /*cb530*/  USEL UR10, URZ, 0x4, !UP1 ;  /* 0x000000043f0a7887 */ /* 0x000fe2000c800000 */
[----:B------:R-:W-:-:S03]  /*cb540*/  IADD3 R7, P2, R7, R4, RZ ;  /* 0x0000000407077210 */ /* 0x000fc60007f5e0ff */
[----:B------:R-:W-:Y:S01]  /*cb550*/  USEL UR10, UR10, URZ, !UP0 ;  /* 0x0000003f0a0a7287 */ /* 0x000fe2000c000000 */
[----:B------:R-:W-:Y:S05]  /*cb560*/  STL [R1+0x4b14], R17 ;  /* 0x004b141101007387 */ /* 0x000fea0000100800 */
[----:B------:R-:W-:-:S13]  /*cb570*/  ISETP.NE.U32.AND P1, PT, RZ, UR10, PT ;  /* 0x0000000aff007c0c */ /* 0x000fda000bf25070 */
        /* <DEDUP_REMOVED lines=18> */
[----:B------:R1:W-:Y:S02]  /*cb6a0*/  LDGSTS.E [R16+0xd500], desc[UR34][R20.64], P1 ;  /* 0x0d50000014107fae */ /* 0x0003e40008921862 */
[----:B-1----:R-:W-:-:S02]  /*cb6b0*/  IMAD.MOV.U32 R20, RZ, RZ, R14 ;  /* 0x000000ffff147224 */ /* 0x002fc400078e000e */
[--C-:B------:R-:W-:Y:S02]  /*cb6c0*/  IMAD.X R15, R15, 0x1, R2.reuse, P0 ;  /* 0x000000010f0f7824 */ /* 0x100fe400000e0602 */
[----:B---3--:R-:W-:-:S03]  /*cb6d0*/  IMAD.X R13, R13, 0x1, R2, P2 ;  /* 0x000000010d0d7824 */ /* 0x008fc600010e0602 */
[----:B------:R1:W-:Y:S01]  /*cb6e0*/  STL [R1+0x4b20], R15 ;  /* 0x004b200f01007387 */ /* 0x0003e20000100800 */
[----:B------:R-:W-:-:S03]  /*cb6f0*/  IMAD.MOV.U32 R21, RZ, RZ, R15 ;  /* 0x000000ffff157224 */ /* 0x000fc600078e000f */
[----:B------:R-:W-:Y:S04]  /*cb700*/  STL [R1+0x4b2c], R8 ;  /* 0x004b2c0801007387 */ /* 0x000fe80000100800 */
[----:B------:R-:W3:Y:S04]  /*cb710*/  LDL.LU R18, [R1+0x4c08] ;  /* 0x004c080001127983 */ /* 0x000ee80000300800 */
[----:B------:R1:W-:Y:S04]  /*cb720*/  STL [R1+0x4b28], R13 ;  /* 0x004b280d01007387 */ /* 0x0003e80000100800 */
[----:B------:R-:W3:Y:S04]  /*cb730*/  LDL.LU R17, [R1+0x4c10] ;  /* 0x004c100001117983 */ /* 0x000ee80000300800 */
[----:B------:R1:W-:Y:S04]  /*cb740*/  LDGSTS.E [R16+0xd580], desc[UR34][R20.64], P1 ;  /* 0x0d58000014107fae */ /* 0x0003e80008921862 */
[----:B-1----:R-:W3:Y:S04]  /*cb750*/  LDL.LU R15, [R1+0x4c18] ;  /* 0x004c1800010f7983 */ /* 0x002ee80000300800 */
[----:B------:R-:W3:Y:S01]  /*cb760*/  LDL.LU R14, [R1+0x4c1c] ;  /* 0x004c1c00010e7983 */ /* 0x000ee20000300800 */
[----:B------:R-:W-:-:S02]  /*cb770*/  IMAD.MOV.U32 R21, RZ, RZ, R13 ;  /* 0x000000ffff157224 */ /* 0x000fc400078e000d */
[----:B------:R-:W-:Y:S01]  /*cb780*/  IMAD.MOV.U32 R20, RZ, RZ, R8 ;  /* 0x000000ffff147224 */ /* 0x000fe200078e0008 */
[----:B------:R-:W3:Y:S04]  /*cb790*/  LDL.LU R13, [R1+0x4c20] ;  /* 0x004c2000010d7983 */ /* 0x000ee80000300800 */
[----:B------:R-:W3:Y:S01]  /*cb7a0*/  LDL.LU R8, [R1+0x4c24] ;  /* 0x004c240001087983 */ /* 0x000ee20000300800 */
[----:B----4-:R-:W-:-:S03]  /*cb7b0*/  IADD3 R10, P0, R10, R4, RZ ;  /* 0x000000040a0a7210 */ /* 0x010fc60007f1e0ff */
[----:B------:R1:W-:Y:S01]  /*cb7c0*/  LDGSTS.E [R16+0xd600], desc[UR34][R20.64], P1 ;  /* 0x0d60000014107fae */ /* 0x0003e20008921862 */
[----:B------:R-:W-:Y:S01]  /*cb7d0*/  IADD3 R6, P2, R6, R4, RZ ;  /* 0x0000000406067210 */ /* 0x000fe20007f5e0ff */
[----:B--2---:R-:W-:Y:S02]  /*cb7e0*/  IMAD.X R11, R11, 0x1, R2, P0 ;  /* 0x000000010b0b7824 */ /* 0x004fe400000e0602 */
[----:B-1----:R-:W-:Y:S02]  /*cb7f0*/  IMAD.MOV.U32 R20, RZ, RZ, R10 ;  /* 0x000000ffff147224 */ /* 0x002fe400078e000a */
[----:B------:R-:W-:Y:S02]  /*cb800*/  IMAD.X R9, R9, 0x1, R2, P2 ;  /* 0x0000000109097824 */ /* 0x000fe400010e0602 */
[----:B------:R-:W-:Y:S01]  /*cb810*/  IMAD.MOV.U32 R21, RZ, RZ, R11 ;  /* 0x000000ffff157224 */ /* 0x000fe200078e000b */
[----:B------:R-:W-:Y:S04]  /*cb820*/  STL [R1+0x4b34], R10 ;  /* 0x004b340a01007387 */ /* 0x000fe80000100800 */
[----:B------:R1:W-:Y:S04]  /*cb830*/  STL [R1+0x4b30], R11 ;  /* 0x004b300b01007387 */ /* 0x0003e80000100800 */
[----:B------:R2:W-:Y:S04]  /*cb840*/  STL [R1+0x4b3c], R6 ;  /* 0x004b3c0601007387 */ /* 0x0005e80000100800 */
[----:B------:R4:W-:Y:S04]  /*cb850*/  LDGSTS.E [R16+0xd680], desc[UR34][R20.64], P1 ;  /* 0x0d68000014107fae */ /* 0x0009e80008921862 */
[----:B------:R2:W-:Y:S04]  /*cb860*/  STL [R1+0x4b38], R9 ;  /* 0x004b380901007387 */ /* 0x0005e80000100800 */
[----:B-1----:R-:W3:Y:S01]  /*cb870*/  LDL.LU R11, [R1+0x4c28] ;  /* 0x004c2800010b7983 */ /* 0x002ee20000300800 */
[----:B----4-:R-:W-:-:S03]  /*cb880*/  IMAD.MOV.U32 R20, RZ, RZ, R6 ;  /* 0x000000ffff147224 */ /* 0x010fc600078e0006 */
[----:B--2---:R-:W2:Y:S01]  /*cb890*/  LDL.LU R6, [R1+0x4c2c] ;  /* 0x004c2c0001067983 */ /* 0x004ea20000300800 */
[----:B------:R-:W-:-:S03]  /*cb8a0*/  IMAD.MOV.U32 R21, RZ, RZ, R9 ;  /* 0x000000ffff157224 */ /* 0x000fc600078e0009 */
[----:B------:R-:W4:Y:S04]  /*cb8b0*/  LDL.LU R10, [R1+0x4c30] ;  /* 0x004c3000010a7983 */ /* 0x000f280000300800 */
[----:B------:R-:W4:Y:S01]  /*cb8c0*/  LDL.LU R9, [R1+0x4c34] ;  /* 0x004c340001097983 */ /* 0x000f220000300800 */
[----:B------:R-:W-:-:S03]  /*cb8d0*/  UISETP.GT.AND UP1, UPT, UR11, 0x39, UPT ;  /* 0x000000390b00788c */ /* 0x000fc6000bf24270 */
[----:B------:R1:W-:Y:S01]  /*cb8e0*/  LDGSTS.E [R16+0xd700], desc[UR34][R20.64], P1 ;  /* 0x0d70000014107fae */ /* 0x0003e20008921862 */
[----:B------:R-:W-:-:S04]  /*cb8f0*/  USEL UR10, URZ, 0x4, !UP1 ;  /* 0x000000043f0a7887 */ /* 0x000fc8000c800000 */
[----:B------:R-:W-:Y:S01]  /*cb900*/  USEL UR10, UR10, URZ, !UP0 ;  /* 0x0000003f0a0a7287 */ /* 0x000fe2000c000000 */
        /* <DEDUP_REMOVED lines=12> */
[----:B---3--:R-:W-:-:S04]  /*cb9d0*/  IMAD.X R18, R18, 0x1, R2, P1 ;  /* 0x0000000112127824 */ /* 0x008fc800008e0602 */
[----:B------:R-:W-:Y:S01]  /*cb9e0*/  IMAD.MOV.U32 R21, RZ, RZ, R18 ;  /* 0x000000ffff157224 */ /* 0x000fe200078e0012 */
[----:B------:R-:W-:Y:S01]  /*cb9f0*/  STL [R1+0x4c08], R18 ;  /* 0x004c081201007387 */ /* 0x000fe20000100800 */
[----:B------:R-:W-:-:S03]  /*cba00*/  IMAD.X R17, R17, 0x1, R2, P2 ;  /* 0x0000000111117824 */ /* 0x000fc600010e0602 */
[----:B------:R3:W-:Y:S04]  /*cba10*/  STL [R1+0x4c14], R12 ;  /* 0x004c140c01007387 */ /* 0x0007e80000100800 */
[----:B-1----:R-:W4:Y:S04]  /*cba20*/  LDL.LU R7, [R1+0x4c3c] ;  /* 0x004c3c0001077983 */ /* 0x002f280000300800 */
[----:B------:R1:W-:Y:S01]  /*cba30*/  LDGSTS.E [R16+0xe400], desc[UR34][R20.64], P0 ;  /* 0x0e40000014107fae */ /* 0x0003e20008121862 */
[----:B------:R-:W-:-:S03]  /*cba40*/  IADD3 R14, P1, R14, R4, RZ ;  /* 0x000000040e0e7210 */ /* 0x000fc60007f3e0ff */
[----:B------:R-:W-:Y:S01]  /*cba50*/  STL [R1+0x4c10], R17 ;  /* 0x004c101101007387 */ /* 0x000fe20000100800 */
[----:B------:R-:W-:Y:S02]  /*cba60*/  IADD3.X R15, R15, R2, RZ, P1, !PT ;  /* 0x000000020f0f7210 */ /* 0x000fe40000ffe4ff */
[----:B------:R-:W-:Y:S01]  /*cba70*/  IADD3 R8, P2, R8, R4, RZ ;  /* 0x0000000408087210 */ /* 0x000fe20007f5e0ff */
[----:B-1----:R-:W-:Y:S02]  /*cba80*/  IMAD.MOV.U32 R20, RZ, RZ, R12 ;  /* 0x000000ffff147224 */ /* 0x002fe400078e000c */
[----:B---3--:R-:W3:Y:S02]  /*cba90*/  LDL.LU R12, [R1+0x4c38] ;  /* 0x004c3800010c7983 */ /* 0x008ee40000300800 */
[----:B------:R-:W-:Y:S02]  /*cbaa0*/  IMAD.X R13, R13, 0x1, R2, P2 ;  /* 0x000000010d0d7824 */ /* 0x000fe400010e0602 */
[----:B------:R-:W-:Y:S01]  /*cbab0*/  STL [R1+0x4c1c], R14 ;  /* 0x004c1c0e01007387 */ /* 0x000fe20000100800 */
[----:B------:R-:W-:-:S03]  /*cbac0*/  IMAD.MOV.U32 R21, RZ, RZ, R17 ;  /* 0x000000ffff157224 */ /* 0x000fc600078e0011 */
        /* <DEDUP_REMOVED lines=8> */
[----:B------:R-:W-:Y:S01]  /*cbb50*/  IMAD.MOV.U32 R21, RZ, RZ, R15 ;  /* 0x000000ffff157224 */ /* 0x000fe200078e000f */
[----:B--2---:R-:W-:-:S04]  /*cbb60*/  IADD3 R6, P1, R6, R4, RZ ;  /* 0x0000000406067210 */ /* 0x004fc80007f3e0ff */
[----:B------:R1:W-:Y:S01]  /*cbb70*/  LDGSTS.E [R16+0xe500], desc[UR34][R20.64], P0 ;  /* 0x0e50000014107fae */ /* 0x0003e20008121862 */
[----:B------:R-:W-:Y:S01]  /*cbb80*/  IMAD.X R11, R11, 0x1, R2, P1 ;  /* 0x000000010b0b7824 */ /* 0x000fe200008e0602 */
[----:B----4-:R-:W-:Y:S01]  /*cbb90*/  IADD3 R9, P2, R9, R4, RZ ;  /* 0x0000000409097210 */ /* 0x010fe20007f5e0ff */
[----:B-1----:R-:W-:Y:S02]  /*cbba0*/  IMAD.MOV.U32 R20, RZ, RZ, R8 ;  /* 0x000000ffff147224 */ /* 0x002fe400078e0008 */
[----:B------:R-:W-:Y:S01]  /*cbbb0*/  IMAD.MOV.U32 R21, RZ, RZ, R13 ;  /* 0x000000ffff157224 */ /* 0x000fe200078e000d */
[----:B------:R-:W2:Y:S01]  /*cbbc0*/  LDL.LU R8, [R1+0x4d0c] ;  /* 0x004d0c0001087983 */ /* 0x000ea20000300800 */
[----:B------:R-:W-:-:S03]  /*cbbd0*/  IMAD.X R10, R10, 0x1, R2, P2 ;  /* 0x000000010a0a7824 */ /* 0x000fc600010e0602 */
[----:B------:R-:W-:Y:S04]  /*cbbe0*/  STL [R1+0x4c2c], R6 ;  /* 0x004c2c0601007387 */ /* 0x000fe80000100800 */
[----:B------:R1:W-:Y:S04]  /*cbbf0*/  LDGSTS.E [R16+0xe580], desc[UR34][R20.64], P0 ;  /* 0x0e58000014107fae */ /* 0x0003e80008121862 */
[----:B------:R4:W-:Y:S04]  /*cbc00*/  STL [R1+0x4c28], R11 ;  /* 0x004c280b01007387 */ /* 0x0009e80000100800 */
[----:B------:R-:W-:Y:S01]  /*cbc10*/  STL [R1+0x4c34], R9 ;  /* 0x004c340901007387 */ /* 0x000fe20000100800 */
[----:B-1----:R-:W-:-:S03]  /*cbc20*/  IMAD.MOV.U32 R21, RZ, RZ, R11 ;  /* 0x000000ffff157224 */ /* 0x002fc600078e000b */
[----:B----4-:R-:W4:Y:S01]  /*cbc30*/  LDL.LU R11, [R1+0x4d14] ;  /* 0x004d1400010b7983 */ /* 0x010f220000300800 */
[----:B------:R-:W-:-:S03]  /*cbc40*/  IMAD.MOV.U32 R20, RZ, RZ, R6 ;  /* 0x000000ffff147224 */ /* 0x000fc600078e0006 */
[----:B------:R1:W-:Y:S04]  /*cbc50*/  STL [R1+0x4c30], R10 ;  /* 0x004c300a01007387 */ /* 0x0003e80000100800 */
[----:B------:R-:W4:Y:S04]  /*cbc60*/  LDL.LU R6, [R1+0x4d1c] ;  /* 0x004d1c0001067983 */ /* 0x000f280000300800 */
[----:B------:R-:W4:Y:S04]  /*cbc70*/  LDL.LU R22, [R1+0x4d10] ;  /* 0x004d100001167983 */ /* 0x000f280000300800 */
[----:B------:R1:W-:Y:S01]  /*cbc80*/  LDGSTS.E [R16+0xe600], desc[UR34][R20.64], P0 ;  /* 0x0e60000014107fae */ /* 0x0003e20008121862 */
[----:B------:R-:W-:Y:S01]  /*cbc90*/  UISETP.GT.AND UP1, UPT, UR11, 0x3d, UPT ;  /* 0x0000003d0b00788c */ /* 0x000fe2000bf24270 */
[----:B-1----:R-:W-:-:S02]  /*cbca0*/  IMAD.MOV.U32 R21, RZ, RZ, R10 ;  /* 0x000000ffff157224 */ /* 0x002fc400078e000a */
[----:B------:R-:W4:Y:S01]  /*cbcb0*/  LDL.LU R10, [R1+0x4d18] ;  /* 0x004d1800010a7983 */ /* 0x000f220000300800 */
[----:B------:R-:W-:-:S03]  /*cbcc0*/  IMAD.MOV.U32 R20, RZ, RZ, R9 ;  /* 0x000000ffff147224 */ /* 0x000fc600078e0009 */
[----:B------:R-:W4:Y:S04]  /*cbcd0*/  LDL.LU R17, [R1+0x4d24] ;  /* 0x004d240001117983 */ /* 0x000f280000300800 */
[----:B------:R-:W4:Y:S01]  /*cbce0*/  LDL.LU R9, [R1+0x4d2c] ;  /* 0x004d2c0001097983 */ /* 0x000f220000300800 */
[----:B------:R-:W-:-:S03]  /*cbcf0*/  USEL UR10, URZ, 0x4, !UP1 ;  /* 0x000000043f0a7887 */ /* 0x000fc6000c800000 */
[----:B------:R1:W-:Y:S01]  /*cbd00*/  LDGSTS.E [R16+0xe680], desc[UR34][R20.64], P0 ;  /* 0x0e68000014107fae */ /* 0x0003e20008121862 */
[----:B------:R-:W-:Y:S01]  /*cbd10*/  USEL UR10, UR10, URZ, !UP0 ;  /* 0x0000003f0a0a7287 */ /* 0x000fe2000c000000 */
[----:B------:R-:W-:-:S05]  /*cbd20*/  IADD3 R7, P1, R7, R4, RZ ;  /* 0x0000000407077210 */ /* 0x000fca0007f3e0ff */
[----:B------:R3:W-:Y:S01]  /*cbd30*/  STL [R1+0x4c3c], R7 ;  /* 0x004c3c0701007387 */ /* 0x0007e20000100800 */
[----:B-1----:R-:W-:Y:S02]  /*cbd40*/  IMAD.MOV.U32 R20, RZ, RZ, R7 ;  /* 0x000000ffff147224 */ /* 0x002fe400078e0007 */
[----:B---3--:R-:W-:-:S05]  /*cbd50*/  IMAD.X R12, R12, 0x1, R2, P1 ;  /* 0x000000010c0c7824 */ /* 0x008fca00008e0602 */
[----:B------:R1:W-:Y:S04]  /*cbd60*/  STL [R1+0x4c38], R12 ;  /* 0x004c380c01007387 */ /* 0x0003e80000100800 */
[----:B------:R-:W3:Y:S01]  /*cbd70*/  LDL.LU R18, [R1+0x4d20] ;  /* 0x004d200001127983 */ /* 0x000ee20000300800 */
[----:B------:R-:W-:-:S03]  /*cbd80*/  IMAD.MOV.U32 R21, RZ, RZ, R12 ;  /* 0x000000ffff157224 */ /* 0x000fc600078e000c */
[----:B------:R-:W3:Y:S04]  /*cbd90*/  LDL.LU R15, [R1+0x4d28] ;  /* 0x004d2800010f7983 */ /* 0x000ee80000300800 */
[----:B------:R-:W3:Y:S04]  /*cbda0*/  LDL.LU R14, [R1+0x4d30] ;  /* 0x004d3000010e7983 */ /* 0x000ee80000300800 */
[----:B------:R-:W3:Y:S01]  /*cbdb0*/  LDL.LU R7, [R1+0x4d34] ;  /* 0x004d340001077983 */ /* 0x000ee20000300800 */
[----:B------:R-:W-:-:S03]  /*cbdc0*/  IADD3 R24, P2, R24, R4, RZ ;  /* 0x0000000418187210 */ /* 0x000fc60007f5e0ff */
[----:B------:R1:W-:Y:S02]  /*cbdd0*/  LDGSTS.E [R16+0xe700], desc[UR34][R20.64], P0 ;  /* 0x0e70000014107fae */ /* 0x0003e40008121862 */
[----:B------:R-:W-:Y:S02]  /*cbde0*/  IMAD.X R25, R25, 0x1, R2, P2 ;  /* 0x0000000119197824 */ /* 0x000fe400010e0602 */
[----:B------:R-:W3:Y:S01]  /*cbdf0*/  LDL.LU R13, [R1+0x4d38] ;  /* 0x004d3800010d7983 */ /* 0x000ee20000300800 */
[----:B------:R-:W-:-:S03]  /*cbe00*/  ISETP.NE.U32.AND P1, PT, RZ, UR10, PT ;  /* 0x0000000aff007c0c */ /* 0x000fc6000bf25070 */
[----:B-1----:R-:W3:Y:S01]  /*cbe10*/  LDL.LU R12, [R1+0x4d3c] ;  /* 0x004d3c00010c7983 */ /* 0x002ee20000300800 */
[----:B------:R-:W-:Y:S02]  /*cbe20*/  IMAD.MOV.U32 R20, RZ, RZ, R24 ;  /* 0x000000ffff147224 */ /* 0x000fe400078e0018 */
[----:B------:R-:W-:Y:S01]  /*cbe30*/  IMAD.MOV.U32 R21, RZ, RZ, R25 ;  /* 0x000000ffff157224 */ /* 0x000fe200078e0019 */
[----:B------:R-:W-:Y:S04]  /*cbe40*/  STL [R1+0x4c44], R24 ;  /* 0x004c441801007387 */ /* 0x000fe80000100800 */
[----:B------:R1:W-:Y:S04]  /*cbe50*/  LDGSTS.E [R16+0xe780], desc[UR34][R20.64], P0 ;  /* 0x0e78000014107fae */ /* 0x0003e80008121862 */
        /* <DEDUP_REMOVED lines=9> */
[----:B----4-:R-:W-:-:S05]  /*cbef0*/  IADD3 R11, P0, R11, R4, RZ ;  /* 0x000000040b0b7210 */ /* 0x010fca0007f1e0ff */
[----:B------:R4:W-:Y:S01]  /*cbf00*/  STL [R1+0x4d14], R11 ;  /* 0x004d140b01007387 */ /* 0x0009e20000100800 */
[----:B------:R-:W-:Y:S01]  /*cbf10*/  IADD3 R6, P2, R6, R4, RZ ;  /* 0x0000000406067210 */ /* 0x000fe20007f5e0ff */
[----:B------:R-:W-:Y:S02]  /*cbf20*/  IMAD.X R22, R22, 0x1, R2, P0 ;  /* 0x0000000116167824 */ /* 0x000fe400000e0602 */
[----:B-1----:R-:W-:-:S03]  /*cbf30*/  IMAD.MOV.U32 R20, RZ, RZ, R11 ;  /* 0x000000ffff147224 */ /* 0x002fc600078e000b */
[----:B------:R-:W-:Y:S04]  /*cbf40*/  STL [R1+0x4d10], R22 ;  /* 0x004d101601007387 */ /* 0x000fe80000100800 */
[----:B------:R-:W-:Y:S04]  /*cbf50*/  STL [R1+0x4d1c], R6 ;  /* 0x004d1c0601007387 */ /* 0x000fe80000100800 */
[----:B----4-:R-:W4:Y:S01]  /*cbf60*/  LDL.LU R11, [R1+0x4d40] ;  /* 0x004d4000010b7983 */ /* 0x010f220000300800 */
[----:B------:R-:W-:Y:S02]  /*cbf70*/  IMAD.MOV.U32 R21, RZ, RZ, R22 ;  /* 0x000000ffff157224 */ /* 0x000fe400078e0016 */
[----:B------:R-:W-:-:S03]  /*cbf80*/  IMAD.X R10, R10, 0x1, R2, P2 ;  /* 0x000000010a0a7824 */ /* 0x000fc600010e0602 */
[----:B------:R1:W-:Y:S01]  /*cbf90*/  LDGSTS.E [R16+0xf480], desc[UR34][R20.64], P1 ;  /* 0x0f48000014107fae */ /* 0x0003e20008921862 */
[-C--:B------:R-:W-:Y:S02]  /*cbfa0*/  IADD3 R17, P0, R17, R4.reuse, RZ ;  /* 0x0000000411117210 */ /* 0x080fe40007f1e0ff */
[----:B------:R-:W-:Y:S01]  /*cbfb0*/  IADD3 R9, P2, R9, R4, RZ ;  /* 0x0000000409097210 */ /* 0x000fe20007f5e0ff */
[----:B-1----:R-:W-:Y:S02]  /*cbfc0*/  IMAD.MOV.U32 R20, RZ, RZ, R6 ;  /* 0x000000ffff147224 */ /* 0x002fe400078e0006 */
[----:B------:R-:W-:Y:S01]  /*cbfd0*/  IMAD.MOV.U32 R21, RZ, RZ, R10 ;  /* 0x000000ffff157224 */ /* 0x000fe200078e000a */
[----:B------:R1:W-:Y:S04]  /*cbfe0*/  STL [R1+0x4d18], R10 ;  /* 0x004d180a01007387 */ /* 0x0003e80000100800 */
[----:B------:R1:W-:Y:S04]  /*cbff0*/  LDGSTS.E [R16+0xf500], desc[UR34][R20.64], P1 ;  /* 0x0f50000014107fae */ /* 0x0003e80008921862 */
[----:B-1----:R-:W4:Y:S04]  /*cc000*/  LDL.LU R10, [R1+0x545c] ;  /* 0x00545c00010a7983 */ /* 0x002f280000300800 */
[----:B------:R-:W4:Y:S01]  /*cc010*/  LDL.LU R6, [R1+0x5454] ;  /* 0x0054540001067983 */ /* 0x000f220000300800 */
[----:B------:R-:W-:-:S03]  /*cc020*/  IMAD.MOV.U32 R20, RZ, RZ, R17 ;  /* 0x000000ffff147224 */ /* 0x000fc600078e0011 */
[----:B------:R-:W-:Y:S01]  /*cc030*/  STL [R1+0x4d24], R17 ;  /* 0x004d241101007387 */ /* 0x000fe20000100800 */
[----:B---3--:R-:W-:-:S04]  /*cc040*/  IMAD.X R18, R18, 0x1, R2, P0 ;  /* 0x0000000112127824 */ /* 0x008fc800000e0602 */
[----:B------:R-:W-:Y:S02]  /*cc050*/  IMAD.MOV.U32 R21, RZ, RZ, R18 ;  /* 0x000000ffff157224 */ /* 0x000fe400078e0012 */
[----:B------:R-:W-:Y:S01]  /*cc060*/  IMAD.X R15, R15, 0x1, R2, P2 ;  /* 0x000000010f0f7824 */ /* 0x000fe200010e0602 */
[----:B------:R-:W-:Y:S04]  /*cc070*/  STL [R1+0x4d20], R18 ;  /* 0x004d201201007387 */ /* 0x000fe80000100800 */
[----:B------:R-:W-:Y:S01]  /*cc080*/  STL [R1+0x4d2c], R9 ;  /* 0x004d2c0901007387 */ /* 0x000fe20000100800 */
[----:B------:R-:W-:-:S03]  /*cc090*/  IADD3 R7, P0, R7, R4, RZ ;  /* 0x0000000407077210 */ /* 0x000fc60007f1e0ff */
[----:B------:R1:W-:Y:S04]  /*cc0a0*/  LDGSTS.E [R16+0xf580], desc[UR34][R20.64], P1 ;  /* 0x0f58000014107fae */ /* 0x0003e80008921862 */
[----:B------:R3:W-:Y:S01]  /*cc0b0*/  STL [R1+0x4d28], R15 ;  /* 0x004d280f01007387 */ /* 0x0007e20000100800 */
[----:B------:R-:W-:Y:S02]  /*cc0c0*/  IMAD.X R14, R14, 0x1, R2, P0 ;  /* 0x000000010e0e7824 */ /* 0x000fe400000e0602 */
[----:B-1----:R-:W-:Y:S02]  /*cc0d0*/  IMAD.MOV.U32 R21, RZ, RZ, R15 ;  /* 0x000000ffff157224 */ /* 0x002fe400078e000f */
[----:B---3--:R-:W3:Y:S01]  /*cc0e0*/  LDL.LU R15, [R1+0x5450] ;  /* 0x00545000010f7983 */ /* 0x008ee20000300800 */
[----:B------:R-:W-:-:S02]  /*cc0f0*/  IADD3 R12, P2, R12, R4, RZ ;  /* 0x000000040c0c7210 */ /* 0x000fc40007f5e0ff */
[----:B------:R-:W-:Y:S02]  /*cc100*/  MOV R20, R9 ;  /* 0x0000000900147202 */ /* 0x000fe40000000f00 */
[----:B------:R-:W3:Y:S01]  /*cc110*/  LDL.LU R9, [R1+0x5448] ;  /* 0x0054480001097983 */ /* 0x000ee20000300800 */
[----:B------:R-:W-:-:S03]  /*cc120*/  IMAD.X R13, R13, 0x1, R2, P2 ;  /* 0x000000010d0d7824 */ /* 0x000fc600010e0602 */
[----:B------:R1:W-:Y:S04]  /*cc130*/  STL [R1+0x4d34], R7 ;  /* 0x004d340701007387 */ /* 0x0003e80000100800 */
[----:B------:R-:W-:Y:S04]  /*cc140*/  STL [R1+0x4d30], R14 ;  /* 0x004d300e01007387 */ /* 0x000fe80000100800 */
[----:B------:R2:W-:Y:S04]  /*cc150*/  STL [R1+0x4d3c], R12 ;  /* 0x004d3c0c01007387 */ /* 0x0005e80000100800 */
[----:B------:R-:W3:Y:S04]  /*cc160*/  LDL.LU R18, [R1+0x544c] ;  /* 0x00544c0001127983 */ /* 0x000ee80000300800 */
[----:B------:R1:W-:Y:S04]  /*cc170*/  LDGSTS.E [R16+0xf600], desc[UR34][R20.64], P1 ;  /* 0x0f60000014107fae */ /* 0x0003e80008921862 */
[----:B------:R-:W-:Y:S01]  /*cc180*/  STL [R1+0x4d38], R13 ;  /* 0x004d380d01007387 */ /* 0x000fe20000100800 */
[----:B-1----:R-:W-:-:S02]  /*cc190*/  IMAD.MOV.U32 R20, RZ, RZ, R7 ;  /* 0x000000ffff147224 */ /* 0x002fc400078e0007 */
[----:B------:R-:W-:Y:S01]  /*cc1a0*/  IMAD.MOV.U32 R21, RZ, RZ, R14 ;  /* 0x000000ffff157224 */ /* 0x000fe200078e000e */
[----:B------:R-:W3:Y:S01]  /*cc1b0*/  LDL.LU R7, [R1+0x5444] ;  /* 0x0054440001077983 */ /* 0x000ee20000300800 */
[----:B--2---:R-:W-:-:S03]  /*cc1c0*/  IADD3 R8, P0, R8, R4, RZ ;  /* 0x0000000408087210 */ /* 0x004fc60007f1e0ff */
[----:B------:R-:W2:Y:S04]  /*cc1d0*/  LDL.LU R22, [R1+0x5440] ;  /* 0x0054400001167983 */ /* 0x000ea80000300800 */
[----:B------:R1:W-:Y:S02]  /*cc1e0*/  LDGSTS.E [R16+0xf680], desc[UR34][R20.64], P1 ;  /* 0x0f68000014107fae */ /* 0x0003e40008921862 */
[----:B-1----:R-:W-:Y:S02]  /*cc1f0*/  IMAD.MOV.U32 R20, RZ, RZ, R12 ;  /* 0x000000ffff147224 */ /* 0x002fe400078e000c */
[----:B------:R-:W-:Y:S01]  /*cc200*/  IMAD.MOV.U32 R21, RZ, RZ, R13 ;  /* 0x000000ffff157224 */ /* 0x000fe200078e000d */
[----:B------:R-:W2:Y:S04]  /*cc210*/  LDL.LU R12, [R1+0x5438] ;  /* 0x00543800010c7983 */ /* 0x000ea80000300800 */
[----:B------:R-:W-:Y:S01]  /*cc220*/  STL [R1+0x4d44], R8 ;  /* 0x004d440801007387 */ /* 0x000fe20000100800 */
[----:B----4-:R-:W-:-:S03]  /*cc230*/  IMAD.X R11, R11, 0x1, R2, P0 ;  /* 0x000000010b0b7824 */ /* 0x010fc600000e0602 */
[----:B------:R1:W-:Y:S04]  /*cc240*/  LDGSTS.E [R16+0xf700], desc[UR34][R20.64], P1 ;  /* 0x0f70000014107fae */ /* 0x0003e80008921862 */
[----:B------:R4:W-:Y:S04]  /*cc250*/  STL [R1+0x4d40], R11 ;  /* 0x004d400b01007387 */ /* 0x0009e80000100800 */
[----:B------:R-:W2:Y:S01]  /*cc260*/  LDL.LU R14, [R1+0x5430] ;  /* 0x00543000010e7983 */ /* 0x000ea20000300800 */
[----:B-1----:R-:W-:-:S03]  /*cc270*/  IMAD.MOV.U32 R21, RZ, RZ, R11 ;  /* 0x000000ffff157224 */ /* 0x002fc600078e000b */
[----:B----4-:R-:W4:Y:S01]  /*cc280*/  LDL.LU R11, [R1+0x543c] ;  /* 0x00543c00010b7983 */ /* 0x010f220000300800 */
[----:B------:R-:W-:-:S03]  /*cc290*/  IMAD.MOV.U32 R20, RZ, RZ, R8 ;  /* 0x000000ffff147224 */ /* 0x000fc600078e0008 */
[----:B------:R-:W4:Y:S04]  /*cc2a0*/  LDL.LU R13, [R1+0x5428] ;  /* 0x00542800010d7983 */ /* 0x000f280000300800 */
[----:B------:R-:W4:Y:S01]  /*cc2b0*/  LDL.LU R8, [R1+0x5434] ;  /* 0x0054340001087983 */ /* 0x000f220000300800 */
[----:B------:R-:W-:-:S03]  /*cc2c0*/  UISETP.GT.AND UP1, UPT, UR11, 0x2, UPT ;  /* 0x000000020b00788c */ /* 0x000fc6000bf24270 */
[----:B------:R1:W-:Y:S01]  /*cc2d0*/  LDGSTS.E [R16+0xf780], desc[UR34][R20.64], P1 ;  /* 0x0f78000014107fae */ /* 0x0003e20008921862 */
[----:B------:R-:W-:Y:S01]  /*cc2e0*/  USEL UR10, URZ, 0x4, !UP1 ;  /* 0x000000043f0a7887 */ /* 0x000fe2000c800000 */
[----:B------:R-:W-:-:S03]  /*cc2f0*/  IADD3 R10, P1, R10, R4, RZ ;  /* 0x000000040a0a7210 */ /* 0x000fc60007f3e0ff */
[----:B------:R-:W-:Y:S01]  /*cc300*/  USEL UR10, UR10, URZ, !UP0 ;  /* 0x0000003f0a0a7287 */ /* 0x000fe2000c000000 */
[----:B------:R-:W-:Y:S01]  /*cc310*/  IADD3 R6, P2, R6, R4, RZ ;  /* 0x0000000406067210 */ /* 0x000fe20007f5e0ff */
[----:B------:R3:W-:Y:S04]  /*cc320*/  STL [R1+0x545c], R10 ;  /* 0x00545c0a01007387 */ /* 0x0007e80000100800 */
[----:B------:R-:W-:Y:S01]  /*cc330*/  ISETP.NE.U32.AND P0, PT, RZ, UR10, PT ;  /* 0x0000000aff007c0c */ /* 0x000fe2000bf05070 */
[----:B-1----:R-:W-:Y:S01]  /*cc340*/  IMAD.MOV.U32 R20, RZ, RZ, R10 ;  /* 0x000000ffff147224 */ /* 0x002fe200078e000a */
[----:B------:R-:W-:Y:S01]  /*cc350*/  LOP3.LUT R17, R181, 0x40, RZ, 0x3c, !PT ;  /* 0x00000040b5117812 */ /* 0x000fe200078e3cff */
[----:B------:R-:W-:Y:S04]  /*cc360*/  STL [R1+0x5454], R6 ;  /* 0x0054540601007387 */ /* 0x000fe80000100800 */
[----:B------:R-:W-:-:S02]  /*cc370*/  VIADD R17, R17, UR12 ;  /* 0x0000000c11117c36 */ /* 0x000fc40008000000 */
[----:B---3--:R-:W-:-:S05]  /*cc380*/  IMAD.X R15, R15, 0x1, R2, P1 ;  /* 0x000000010f0f7824 */ /* 0x008fca00008e0602 */
[----:B------:R1:W-:Y:S01]  /*cc390*/  STL [R1+0x5450], R15 ;  /* 0x0054500f01007387 */ /* 0x0003e20000100800 */
[----:B------:R-:W-:-:S03]  /*cc3a0*/  IMAD.X R9, R9, 0x1, R2, P2 ;  /* 0x0000000109097824 */ /* 0x000fc600010e0602 */
[----:B------:R-:W3:Y:S01]  /*cc3b0*/  LDL.LU R10, [R1+0x542c] ;  /* 0x00542c00010a7983 */ /* 0x000ee20000300800 */
[----:B------:R-:W-:-:S03]  /*cc3c0*/  IMAD.MOV.U32 R21, RZ, RZ, R15 ;  /* 0x000000ffff157224 */ /* 0x000fc600078e000f */
[----:B------:R1:W-:Y:S04]  /*cc3d0*/  STL [R1+0x5448], R9 ;  /* 0x0054480901007387 */ /* 0x0003e80000100800 */
[----:B-1----:R-:W3:Y:S01]  /*cc3e0*/  LDL.LU R15, [R1+0x5420] ;  /* 0x00542000010f7983 */ /* 0x002ee20000300800 */
[----:B------:R-:W-:-:S03]  /*cc3f0*/  IADD3 R18, P1, R18, R4, RZ ;  /* 0x0000000412127210 */ /* 0x000fc60007f3e0ff */
[----:B------:R1:W-:Y:S02]  /*cc400*/  LDGSTS.E [R17+0x800], desc[UR34][R20.64], P0 ;  /* 0x0080000014117fae */ /* 0x0003e40008121862 */
[----:B-1----:R-:W-:Y:S02]  /*cc410*/  IMAD.MOV.U32 R20, RZ, RZ, R6 ;  /* 0x000000ffff147224 */ /* 0x002fe400078e0006 */
[----:B------:R-:W-:Y:S01]  /*cc420*/  IMAD.MOV.U32 R21, RZ, RZ, R9 ;  /* 0x000000ffff157224 */ /* 0x000fe200078e0009 */
[----:B------:R-:W3:Y:S01]  /*cc430*/  LDL.LU R6, [R1+0x5424] ;  /* 0x0054240001067983 */ /* 0x000ee20000300800 */
[----:B------:R-:W-:-:S03]  /*cc440*/  IADD3 R7, P2, R7, R4, RZ ;  /* 0x0000000407077210 */ /* 0x000fc60007f5e0ff */
[----:B------:R-:W3:Y:S01]  /*cc450*/  LDL.LU R9, [R1+0x53dc] ;  /* 0x0053dc0001097983 */ /* 0x000ee20000300800 */
[----:B--2---:R-:W-:-:S03]  /*cc460*/  IMAD.X R22, R22, 0x1, R2, P1 ;  /* 0x0000000116167824 */ /* 0x004fc600008e0602 */
[----:B------:R-:W-:Y:S04]  /*cc470*/  STL [R1+0x544c], R18 ;  /* 0x00544c1201007387 */ /* 0x000fe80000100800 */
[----:B------:R1:W-:Y:S04]  /*cc480*/  LDGSTS.E [R17+0x880], desc[UR34][R20.64], P0 ;  /* 0x0088000014117fae */ /* 0x0003e80008121862 */
[----:B------:R2:W-:Y:S04]  /*cc490*/  STL [R1+0x5440], R22 ;  /* 0x0054401601007387 */ /* 0x0005e80000100800 */
[----:B------:R-:W-:Y:S01]  /*cc4a0*/  STL [R1+0x5444], R7 ;  /* 0x0054440701007387 */ /* 0x000fe20000100800 */
[----:B-1----:R-:W-:-:S03]  /*cc4b0*/  IMAD.MOV.U32 R21, RZ, RZ, R22 ;  /* 0x000000ffff157224 */ /* 0x002fc600078e0016 */
[----:B--2---:R-:W2:Y:S01]  /*cc4c0*/  LDL.LU R22, [R1+0x5418] ;  /* 0x0054180001167983 */ /* 0x004ea20000300800 */
[----:B------:R-:W-:Y:S02]  /*cc4d0*/  IMAD.MOV.U32 R20, RZ, RZ, R18 ;  /* 0x000000ffff147224 */ /* 0x000fe400078e0012 */
[----:B------:R-:W-:-:S03]  /*cc4e0*/  IMAD.X R12, R12, 0x1, R2, P2 ;  /* 0x000000010c0c7824 */ /* 0x000fc600010e0602 */
[----:B------:R1:W-:Y:S04]  /*cc4f0*/  LDGSTS.E [R17+0x900], desc[UR34][R20.64], P0 ;  /* 0x0090000014117fae */ /* 0x0003e80008121862 */
[----:B------:R4:W-:Y:S04]  /*cc500*/  STL [R1+0x5438], R12 ;  /* 0x0054380c01007387 */ /* 0x0009e80000100800 */
[----:B------:R-:W2:Y:S01]  /*cc510*/  LDL.LU R18, [R1+0x5350] ;  /* 0x0053500001127983 */ /* 0x000ea20000300800 */
[----:B-1----:R-:W-:Y:S01]  /*cc520*/  IMAD.MOV.U32 R20, RZ, RZ, R7 ;  /* 0x000000ffff147224 */ /* 0x002fe200078e0007 */
[----:B----4-:R-:W-:Y:S01]  /*cc530*/  IADD3 R11, P1, R11, R4, RZ ;  /* 0x000000040b0b7210 */ /* 0x010fe20007f3e0ff */
[----:B------:R-:W-:-:S02]  /*cc540*/  IMAD.MOV.U32 R21, RZ, RZ, R12 ;  /* 0x000000ffff157224 */ /* 0x000fc400078e000c */
[----:B------:R-:W4:Y:S02]  /*cc550*/  LDL.LU R12, [R1+0x5354] ;  /* 0x00535400010c7983 */ /* 0x000f240000300800 */
[----:B------:R-:W-:Y:S02]  /*cc560*/  IMAD.X R14, R14, 0x1, R2, P1 ;  /* 0x000000010e0e7824 */ /* 0x000fe400008e0602 */
[----:B------:R-:W4:Y:S01]  /*cc570*/  LDL.LU R7, [R1+0x534c] ;  /* 0x00534c0001077983 */ /* 0x000f220000300800 */
[----:B------:R-:W-:-:S03]  /*cc580*/  IADD3 R8, P2, R8, R4, RZ ;  /* 0x0000000408087210 */ /* 0x000fc60007f5e0ff */
[----:B------:R-:W-:Y:S02]  /*cc590*/  STL [R1+0x543c], R11 ;  /* 0x00543c0b01007387 */ /* 0x000fe40000100800 */
[----:B------:R-:W-:Y:S02]  /*cc5a0*/  IMAD.X R13, R13, 0x1, R2, P2 ;  /* 0x000000010d0d7824 */ /* 0x000fe400010e0602 */
[----:B------:R1:W-:Y:S04]  /*cc5b0*/  LDGSTS.E [R17+0x980], desc[UR34][R20.64], P0 ;  /* 0x0098000014117fae */ /* 0x0003e80008121862 */
[----:B------:R1:W-:Y:S04]  /*cc5c0*/  STL [R1+0x5430], R14 ;  /* 0x0054300e01007387 */ /* 0x0003e80000100800 */
[----:B------:R-:W-:Y:S01]  /*cc5d0*/  STL [R1+0x5434], R8 ;  /* 0x0054340801007387 */ /* 0x000fe20000100800 */
[----:B-1----:R-:W-:-:S03]  /*cc5e0*/  IMAD.MOV.U32 R21, RZ, RZ, R14 ;  /* 0x000000ffff157224 */ /* 0x002fc600078e000e */
[----:B------:R-:W4:Y:S01]  /*cc5f0*/  LDL.LU R14, [R1+0x5348] ;  /* 0x00534800010e7983 */ /* 0x000f220000300800 */
[----:B------:R-:W-:-:S03]  /*cc600*/  IMAD.MOV.U32 R20, RZ, RZ, R11 ;  /* 0x000000ffff147224 */ /* 0x000fc600078e000b */
[----:B------:R1:W-:Y:S04]  /*cc610*/  STL [R1+0x5428], R13 ;  /* 0x0054280d01007387 */ /* 0x0003e80000100800 */
[----:B------:R-:W4:Y:S04]  /*cc620*/  LDL.LU R11, [R1+0x5340] ;  /* 0x00534000010b7983 */ /* 0x000f280000300800 */
[----:B------:R1:W-:Y:S01]  /*cc630*/  LDGSTS.E [R17+0xa00], desc[UR34][R20.64], P0 ;  /* 0x00a0000014117fae */ /* 0x0003e20008121862 */
[----:B------:R-:W-:Y:S01]  /*cc640*/  UISETP.GT.AND UP1, UPT, UR11, 0x6, UPT ;  /* 0x000000060b00788c */ /* 0x000fe2000bf24270 */
[----:B-1----:R-:W-:-:S02]  /*cc650*/  IMAD.MOV.U32 R20, RZ, RZ, R8 ;  /* 0x000000ffff147224 */ /* 0x002fc400078e0008 */
[----:B------:R-:W-:Y:S02]  /*cc660*/  IMAD.MOV.U32 R21, RZ, RZ, R13 ;  /* 0x000000ffff157224 */ /* 0x000fe400078e000d */
[----:B------:R-:W4:Y:S04]  /*cc670*/  LDL.LU R13, [R1+0x5344] ;  /* 0x00534400010d7983 */ /* 0x000f280000300800 */
[----:B------:R-:W4:Y:S04]  /*cc680*/  LDL.LU R8, [R1+0x533c] ;  /* 0x00533c0001087983 */ /* 0x000f280000300800 */
[----:B------:R1:W-:Y:S01]  /*cc690*/  LDGSTS.E [R17+0xa80], desc[UR34][R20.64], P0 ;  /* 0x00a8000014117fae */ /* 0x0003e20008121862 */
[----:B------:R-:W-:-:S04]  /*cc6a0*/  USEL UR10, URZ, 0x4, !UP1 ;  /* 0x000000043f0a7887 */ /* 0x000fc8000c800000 */
[----:B------:R-:W-:Y:S01]  /*cc6b0*/  USEL UR10, UR10, URZ, !UP0 ;  /* 0x0000003f0a0a7287 */ /* 0x000fe2000c000000 */
[----:B---3--:R-:W-:-:S05]  /*cc6c0*/  IADD3 R10, P1, R10, R4, RZ ;  /* 0x000000040a0a7210 */ /* 0x008fca0007f3e0ff */
[----:B------:R-:W-:Y:S01]  /*cc6d0*/  IMAD.X R15, R15, 0x1, R2, P1 ;  /* 0x000000010f0f7824 */ /* 0x000fe200008e0602 */
[----:B------:R-:W-:Y:S03]  /*cc6e0*/  STL [R1+0x542c], R10 ;  /* 0x00542c0a01007387 */ /* 0x000fe60000100800 */
[----:B-1----:R-:W-:Y:S01]  /*cc6f0*/  IMAD.MOV.U32 R21, RZ, RZ, R15 ;  /* 0x000000ffff157224 */ /* 0x002fe200078e000f */
[----:B------:R1:W-:Y:S01]  /*cc700*/  STL [R1+0x5420], R15 ;  /* 0x0054200f01007387 */ /* 0x0003e20000100800 */
[----:B------:R-:W-:-:S05]  /*cc710*/  MOV R20, R10 ;  /* 0x0000000a00147202 */ /* 0x000fca0000000f00 */
[----:B------:R3:W-:Y:S04]  /*cc720*/  LDGSTS.E [R17+0xb00], desc[UR34][R20.64], P0 ;  /* 0x00b0000014117fae */ /* 0x0007e80008121862 */
[----:B-1----:R-:W4:Y:S04]  /*cc730*/  LDL.LU R15, [R1+0x5338] ;  /* 0x00533800010f7983 */ /* 0x002f280000300800 */
[----:B------:R-:W4:Y:S01]  /*cc740*/  LDL.LU R10, [R1+0x5330] ;  /* 0x00533000010a7983 */ /* 0x000f220000300800 */
[-C--:B------:R-:W-:Y:S02]  /*cc750*/  IADD3 R6, P2, R6, R4.reuse, RZ ;  /* 0x0000000406067210 */ /* 0x080fe40007f5e0ff */
[----:B------:R-:W-:-:S03]  /*cc760*/  IADD3 R9, P3, R9, R4, RZ ;  /* 0x0000000409097210 */ /* 0x000fc60007f7e0ff */
[----:B---3--:R-:W-:Y:S01]  /*cc770*/  IMAD.MOV.U32 R20, RZ, RZ, R6 ;  /* 0x000000ffff147224 */ /* 0x008fe200078e0006 */
[----:B------:R-:W-:Y:S01]  /*cc780*/  ISETP.NE.U32.AND P1, PT, RZ, UR10, PT ;  /* 0x0000000aff007c0c */ /* 0x000fe2000bf25070 */
[----:B------:R1:W-:Y:S01]  /*cc790*/  STL [R1+0x5424], R6 ;  /* 0x0054240601007387 */ /* 0x0003e20000100800 */
[----:B--2---:R-:W-:-:S04]  /*cc7a0*/  IMAD.X R22, R22, 0x1, R2, P2 ;  /* 0x0000000116167824 */ /* 0x004fc800010e0602 */
[----:B------:R-:W-:Y:S01]  /*cc7b0*/  IMAD.MOV.U32 R21, RZ, RZ, R22 ;  /* 0x000000ffff157224 */ /* 0x000fe200078e0016 */
[----:B------:R-:W-:Y:S04]  /*cc7c0*/  STL [R1+0x5418], R22 ;  /* 0x0054181601007387 */ /* 0x000fe80000100800 */
[----:B------:R2:W-:Y:S04]  /*cc7d0*/  LDGSTS.E [R17+0xb80], desc[UR34][R20.64], P0 ;  /* 0x00b8000014117fae */ /* 0x0005e80008121862 */
[----:B------:R3:W-:Y:S01]  /*cc7e0*/  STL [R1+0x53dc], R9 ;  /* 0x0053dc0901007387 */ /* 0x0007e20000100800 */
[----:B------:R-:W-:-:S03]  /*cc7f0*/  IMAD.X R18, R18, 0x1, R2, P3 ;  /* 0x0000000112127824 */ /* 0x000fc600018e0602 */
[----:B------:R-:W3:Y:S04]  /*cc800*/  LDL.LU R23, [R1+0x5334] ;  /* 0x0053340001177983 */ /* 0x000ee80000300800 */
[----:B------:R-:W-:Y:S01]  /*cc810*/  STL [R1+0x5350], R18 ;  /* 0x0053501201007387 */ /* 0x000fe20000100800 */
[----:B----4-:R-:W-:-:S03]  /*cc820*/  IADD3 R12, P0, R12, R4, RZ ;  /* 0x000000040c0c7210 */ /* 0x010fc60007f1e0ff */
[----:B-1----:R-:W4:Y:S01]  /*cc830*/  LDL.LU R6, [R1+0x532c] ;  /* 0x00532c0001067983 */ /* 0x002f220000300800 */
[----:B--2---:R-:W-:Y:S02]  /*cc840*/  IMAD.MOV.U32 R20, RZ, RZ, R9 ;  /* 0x000000ffff147224 */ /* 0x004fe400078e0009 */
[----:B------:R-:W-:Y:S01]  /*cc850*/  IMAD.MOV.U32 R21, RZ, RZ, R18 ;  /* 0x000000ffff157224 */ /* 0x000fe200078e0012 */
[----:B------:R-:W2:Y:S01]  /*cc860*/  LDL.LU R24, [R1+0x5328] ;  /* 0x0053280001187983 */ /* 0x000ea20000300800 */
        /* <DEDUP_REMOVED lines=18> */
[----:B------:R-:W3:Y:S04]  /*cc990*/  LDL.LU R7, [R1+0x52dc] ;  /* 0x0052dc0001077983 */ /* 0x000ee80000300800 */
[----:B------:R-:W3:Y:S04]  /*cc9a0*/  LDL.LU R11, [R1+0x5254] ;  /* 0x00525400010b7983 */ /* 0x000ee80000300800 */
[----:B------:R-:W-:Y:S04]  /*cc9b0*/  STL [R1+0x5344], R13 ;  /* 0x0053440d01007387 */ /* 0x000fe80000100800 */
[----:B------:R1:W-:Y:S02]  /*cc9c0*/  LDGSTS.E [R17+0x1900], desc[UR34][R20.64], P1 ;  /* 0x0190000014117fae */ /* 0x0003e40008921862 */
[----:B-1----:R-:W-:-:S02]  /*cc9d0*/  IMAD.MOV.U32 R20, RZ, RZ, R13 ;  /* 0x000000ffff147224 */ /* 0x002fc400078e000d */
[--C-:B------:R-:W-:Y:S02]  /*cc9e0*/  IMAD.X R15, R15, 0x1, R2.reuse, P0 ;  /* 0x000000010f0f7824 */ /* 0x100fe400000e0602 */
[----:B------:R-:W-:-:S03]  /*cc9f0*/  IMAD.X R10, R10, 0x1, R2, P2 ;  /* 0x000000010a0a7824 */ /* 0x000fc600010e0602 */
[----:B------:R1:W-:Y:S01]  /*cca00*/  STL [R1+0x5338], R15 ;  /* 0x0053380f01007387 */ /* 0x0003e20000100800 */
[----:B------:R-:W-:-:S03]  /*cca10*/  IMAD.MOV.U32 R21, RZ, RZ, R15 ;  /* 0x000000ffff157224 */ /* 0x000fc600078e000f */
[----:B------:R-:W-:Y:S04]  /*cca20*/  STL [R1+0x533c], R8 ;  /* 0x00533c0801007387 */ /* 0x000fe80000100800 */
[----:B------:R-:W3:Y:S04]  /*cca30*/  LDL.LU R22, [R1+0x5250] ;  /* 0x0052500001167983 */ /* 0x000ee80000300800 */
[----:B------:R1:W-:Y:S04]  /*cca40*/  STL [R1+0x5330], R10 ;  /* 0x0053300a01007387 */ /* 0x0003e80000100800 */
[----:B------:R-:W3:Y:S04]  /*cca50*/  LDL.LU R18, [R1+0x5248] ;  /* 0x0052480001127983 */ /* 0x000ee80000300800 */
[----:B------:R1:W-:Y:S04]  /*cca60*/  LDGSTS.E [R17+0x1980], desc[UR34][R20.64], P1 ;  /* 0x0198000014117fae */ /* 0x0003e80008921862 */
[----:B-1----:R-:W3:Y:S01]  /*cca70*/  LDL.LU R15, [R1+0x5240] ;  /* 0x00524000010f7983 */ /* 0x002ee20000300800 */
[----:B------:R-:W-:-:S03]  /*cca80*/  IMAD.MOV.U32 R21, RZ, RZ, R10 ;  /* 0x000000ffff157224 */ /* 0x000fc600078e000a */
[----:B------:R-:W3:Y:S01]  /*cca90*/  LDL.LU R10, [R1+0x524c] ;  /* 0x00524c00010a7983 */ /* 0x000ee20000300800 */
[----:B------:R-:W-:-:S03]  /*ccaa0*/  IMAD.MOV.U32 R20, RZ, RZ, R8 ;  /* 0x000000ffff147224 */ /* 0x000fc600078e0008 */
[----:B------:R-:W3:Y:S04]  /*ccab0*/  LDL.LU R13, [R1+0x5238] ;  /* 0x00523800010d7983 */ /* 0x000ee80000300800 */
[----:B------:R-:W3:Y:S01]  /*ccac0*/  LDL.LU R8, [R1+0x5244] ;  /* 0x0052440001087983 */ /* 0x000ee20000300800 */
[----:B------:R-:W-:-:S03]  /*ccad0*/  IADD3 R23, P0, R23, R4, RZ ;  /* 0x0000000417177210 */ /* 0x000fc60007f1e0ff */
[----:B------:R1:W-:Y:S01]  /*ccae0*/  LDGSTS.E [R17+0x1a00], desc[UR34][R20.64], P1 ;  /* 0x01a0000014117fae */ /* 0x0003e20008921862 */
[----:B----4-:R-:W-:Y:S01]  /*ccaf0*/  IADD3 R6, P2, R6, R4, RZ ;  /* 0x0000000406067210 */ /* 0x010fe20007f5e0ff */
[----:B--2---:R-:W-:Y:S02]  /*ccb00*/  IMAD.X R24, R24, 0x1, R2, P0 ;  /* 0x0000000118187824 */ /* 0x004fe400000e0602 */
[----:B-1----:R-:W-:Y:S02]  /*ccb10*/  IMAD.MOV.U32 R20, RZ, RZ, R23 ;  /* 0x000000ffff147224 */ /* 0x002fe400078e0017 */
        /* <DEDUP_REMOVED lines=9> */
[----:B--2---:R-:W2:Y:S01]  /*ccbb0*/  LDL.LU R9, [R1+0x523c] ;  /* 0x00523c0001097983 */ /* 0x004ea20000300800 */
[----:B------:R-:W-:-:S03]  /*ccbc0*/  IADD3 R12, P0, R12, R4, RZ ;  /* 0x000000040c0c7210 */ /* 0x000fc60007f1e0ff */
[----:B------:R-:W3:Y:S04]  /*ccbd0*/  LDL.LU R6, [R1+0x5234] ;  /* 0x0052340001067983 */ /* 0x000ee80000300800 */
[----:B------:R1:W-:Y:S01]  /*ccbe0*/  LDGSTS.E [R17+0x1b00], desc[UR34][R20.64], P1 ;  /* 0x01b0000014117fae */ /* 0x0003e20008921862 */
[----:B------:R-:W-:-:S03]  /*ccbf0*/  IMAD.X R14, R14, 0x1, R2, P0 ;  /* 0x000000010e0e7824 */ /* 0x000fc600000e0602 */
[----:B------:R-:W-:Y:S04]  /*ccc00*/  STL [R1+0x5324], R12 ;  /* 0x0053240c01007387 */ /* 0x000fe80000100800 */
[----:B------:R4:W-:Y:S01]  /*ccc10*/  STL [R1+0x5318], R14 ;  /* 0x0053180e01007387 */ /* 0x0009e20000100800 */
[----:B-1----:R-:W-:-:S03]  /*ccc20*/  IMAD.MOV.U32 R21, RZ, RZ, R14 ;  /* 0x000000ffff157224 */ /* 0x002fc600078e000e */
[----:B----4-:R-:W4:Y:S01]  /*ccc30*/  LDL.LU R14, [R1+0x5230] ;  /* 0x00523000010e7983 */ /* 0x010f220000300800 */
[----:B------:R-:W-:-:S03]  /*ccc40*/  IMAD.MOV.U32 R20, RZ, RZ, R12 ;  /* 0x000000ffff147224 */ /* 0x000fc600078e000c */
[----:B------:R-:W4:Y:S01]  /*ccc50*/  LDL.LU R12, [R1+0x5228] ;  /* 0x00522800010c7983 */ /* 0x000f220000300800 */
[----:B------:R-:W-:-:S03]  /*ccc60*/  UISETP.GT.AND UP1, UPT, UR11, 0xa, UPT ;  /* 0x0000000a0b00788c */ /* 0x000fc6000bf24270 */
[----:B------:R1:W-:Y:S01]  /*ccc70*/  LDGSTS.E [R17+0x1b80], desc[UR34][R20.64], P1 ;  /* 0x01b8000014117fae */ /* 0x0003e20008921862 */
[----:B------:R-:W-:-:S04]  /*ccc80*/  USEL UR10, URZ, 0x4, !UP1 ;  /* 0x000000043f0a7887 */ /* 0x000fc8000c800000 */
[----:B------:R-:W-:Y:S01]  /*ccc90*/  USEL UR10, UR10, URZ, !UP0 ;  /* 0x0000003f0a0a7287 */ /* 0x000fe2000c000000 */
[----:B------:R-:W-:-:S05]  /*ccca0*/  IADD3 R7, P1, R7, R4, RZ ;  /* 0x0000000407077210 */ /* 0x000fca0007f3e0ff */
[----:B------:R-:W-:Y:S02]  /*cccb0*/  ISETP.NE.U32.AND P0, PT, RZ, UR10, PT ;  /* 0x0000000aff007c0c */ /* 0x000fe4000bf05070 */
[----:B------:R-:W-:Y:S01]  /*cccc0*/  IADD3 R11, P2, R11, R4, RZ ;  /* 0x000000040b0b7210 */ /* 0x000fe20007f5e0ff */
[----:B------:R1:W-:Y:S02]  /*cccd0*/  STL [R1+0x52dc], R7 ;  /* 0x0052dc0701007387 */ /* 0x0003e40000100800 */
[----:B-1----:R-:W-:Y:S01]  /*ccce0*/  MOV R20, R7 ;  /* 0x0000000700147202 */ /* 0x002fe20000000f00 */
[----:B------:R-:W-:-:S04]  /*cccf0*/  IMAD.X R22, R22, 0x1, R2, P1 ;  /* 0x0000000116167824 */ /* 0x000fc800008e0602 */
[----:B------:R-:W-:Y:S01]  /*ccd00*/  IMAD.MOV.U32 R21, RZ, RZ, R22 ;  /* 0x000000ffff157224 */ /* 0x000fe200078e0016 */
[----:B------:R-:W-:Y:S01]  /*ccd10*/  STL [R1+0x5250], R22 ;  /* 0x0052501601007387 */ /* 0x000fe20000100800 */
[----:B------:R-:W-:-:S03]  /*ccd20*/  IMAD.X R18, R18, 0x1, R2, P2 ;  /* 0x0000000112127824 */ /* 0x000fc600010e0602 */
[----:B------:R1:W-:Y:S04]  /*ccd30*/  STL [R1+0x5254], R11 ;  /* 0x0052540b01007387 */ /* 0x0003e80000100800 */
[----:B------:R-:W4:Y:S04]  /*ccd40*/  LDL.LU R7, [R1+0x522c] ;  /* 0x00522c0001077983 */ /* 0x000f280000300800 */
[----:B------:R1:W-:Y:S04]  /*ccd50*/  LDGSTS.E [R17+0x2800], desc[UR34][R20.64], P0 ;  /* 0x0280000014117fae */ /* 0x0003e80008121862 */
[----:B------:R-:W-:Y:S01]  /*ccd60*/  STL [R1+0x5248], R18 ;  /* 0x0052481201007387 */ /* 0x000fe20000100800 */
[----:B------:R-:W-:Y:S01]  /*ccd70*/  IADD3 R10, P1, R10, R4, RZ ;  /* 0x000000040a0a7210 */ /* 0x000fe20007f3e0ff */
[----:B-1----:R-:W-:-:S02]  /*ccd80*/  IMAD.MOV.U32 R20, RZ, RZ, R11 ;  /* 0x000000ffff147224 */ /* 0x002fc400078e000b */
[----:B------:R-:W-:Y:S01]  /*ccd90*/  IMAD.MOV.U32 R21, RZ, RZ, R18 ;  /* 0x000000ffff157224 */ /* 0x000fe200078e0012 */
[----:B------:R-:W4:Y:S01]  /*ccda0*/  LDL.LU R11, [R1+0x5220] ;  /* 0x00522000010b7983 */ /* 0x000f220000300800 */
[--C-:B------:R-:W-:Y:S01]  /*ccdb0*/  IMAD.X R15, R15, 0x1, R2.reuse, P1 ;  /* 0x000000010f0f7824 */ /* 0x100fe200008e0602 */
[----:B------:R-:W-:Y:S02]  /*ccdc0*/  IADD3 R8, P2, R8, R4, RZ ;  /* 0x0000000408087210 */ /* 0x000fe40007f5e0ff */
[----:B------:R1:W-:Y:S03]  /*ccdd0*/  STL [R1+0x524c], R10 ;  /* 0x00524c0a01007387 */ /* 0x0003e60000100800 */
[----:B------:R-:W-:Y:S01]  /*ccde0*/  IMAD.X R13, R13, 0x1, R2, P2 ;  /* 0x000000010d0d7824 */ /* 0x000fe200010e0602 */
[----:B------:R1:W-:Y:S04]  /*ccdf0*/  LDGSTS.E [R17+0x2880], desc[UR34][R20.64], P0 ;  /* 0x0288000014117fae */ /* 0x0003e80008121862 */
[----:B------:R-:W-:Y:S04]  /*cce00*/  STL [R1+0x5240], R15 ;  /* 0x0052400f01007387 */ /* 0x000fe80000100800 */
[----:B------:R-:W-:Y:S01]  /*cce10*/  STL [R1+0x5244], R8 ;  /* 0x0052440801007387 */ /* 0x000fe20000100800 */
[----:B-1----:R-:W-:-:S03]  /*cce20*/  IMAD.MOV.U32 R20, RZ, RZ, R10 ;  /* 0x000000ffff147224 */ /* 0x002fc600078e000a */
[----:B------:R-:W4:Y:S04]  /*cce30*/  LDL.LU R10, [R1+0x5224] ;  /* 0x00522400010a7983 */ /* 0x000f280000300800 */
[----:B------:R1:W-:Y:S01]  /*cce40*/  STL [R1+0x5238], R13 ;  /* 0x0052380d01007387 */ /* 0x0003e20000100800 */
[----:B------:R-:W-:-:S03]  /*cce50*/  IMAD.MOV.U32 R21, RZ, RZ, R15 ;  /* 0x000000ffff157224 */ /* 0x000fc600078e000f */
[----:B------:R-:W4:Y:S04]  /*cce60*/  LDL.LU R23, [R1+0x51a0] ;  /* 0x0051a00001177983 */ /* 0x000f280000300800 */
[----:B------:R-:W4:Y:S04]  /*cce70*/  LDL.LU R22, [R1+0x5218] ;  /* 0x0052180001167983 */ /* 0x000f280000300800 */
[----:B------:R1:W-:Y:S04]  /*cce80*/  LDGSTS.E [R17+0x2900], desc[UR34][R20.64], P0 ;  /* 0x0290000014117fae */ /* 0x0003e80008121862 */
[----:B------:R-:W4:Y:S01]  /*cce90*/  LDL.LU R24, [R1+0x519c] ;  /* 0x00519c0001187983 */ /* 0x000f220000300800 */
[----:B--2---:R-:W-:Y:S01]  /*ccea0*/  IADD3 R9, P1, R9, R4, RZ ;  /* 0x0000000409097210 */ /* 0x004fe20007f3e0ff */
[----:B-1----:R-:W-:-:S02]  /*cceb0*/  IMAD.MOV.U32 R20, RZ, RZ, R8 ;  /* 0x000000ffff147224 */ /* 0x002fc400078e0008 */
[----:B------:R-:W-:Y:S01]  /*ccec0*/  IMAD.MOV.U32 R21, RZ, RZ, R13 ;  /* 0x000000ffff157224 */ /* 0x000fe200078e000d */
[----:B---3--:R-:W-:Y:S01]  /*cced0*/  IADD3 R6, P2, R6, R4, RZ ;  /* 0x0000000406067210 */ /* 0x008fe20007f5e0ff */
[----:B------:R-:W2:Y:S04]  /*ccee0*/  LDL.LU R13, [R1+0x51a8] ;  /* 0x0051a800010d7983 */ /* 0x000ea80000300800 */
        /* <DEDUP_REMOVED lines=12> */
[----:B------:R1:W-:Y:S01]  /*ccfb0*/  LDGSTS.E [R17+0x2a00], desc[UR34][R20.64], P0 ;  /* 0x02a0000014117fae */ /* 0x0003e20008121862 */
[----:B------:R-:W-:-:S04]  /*ccfc0*/  UISETP.GT.AND UP1, UPT, UR11, 0xe, UPT ;  /* 0x0000000e0b00788c */ /* 0x000fc8000bf24270 */
[----:B------:R-:W-:Y:S01]  /*ccfd0*/  USEL UR10, URZ, 0x4, !UP1 ;  /* 0x000000043f0a7887 */ /* 0x000fe2000c800000 */
[----:B-1----:R-:W-:Y:S02]  /*ccfe0*/  IMAD.MOV.U32 R21, RZ, RZ, R12 ;  /* 0x000000ffff157224 */ /* 0x002fe400078e000c */
[----:B------:R-:W-:Y:S01]  /*ccff0*/  IMAD.MOV.U32 R20, RZ, RZ, R6 ;  /* 0x000000ffff147224 */ /* 0x000fe200078e0006 */
[----:B------:R-:W4:Y:S04]  /*cd000*/  LDL.LU R12, [R1+0x51b8] ;  /* 0x0051b800010c7983 */ /* 0x000f280000300800 */
[----:B------:R-:W4:Y:S04]  /*cd010*/  LDL.LU R6, [R1+0x51c0] ;  /* 0x0051c00001067983 */ /* 0x000f280000300800 */
[----:B------:R1:W-:Y:S01]  /*cd020*/  LDGSTS.E [R17+0x2a80], desc[UR34][R20.64], P0 ;  /* 0x02a8000014117fae */ /* 0x0003e20008121862 */
[----:B------:R-:W-:Y:S01]  /*cd030*/  USEL UR10, UR10, URZ, !UP0 ;  /* 0x0000003f0a0a7287 */ /* 0x000fe2000c000000 */
[----:B------:R-:W-:-:S05]  /*cd040*/  IADD3 R7, P1, R7, R4, RZ ;  /* 0x0000000407077210 */ /* 0x000fca0007f3e0ff */
[----:B------:R-:W-:Y:S01]  /*cd050*/  STL [R1+0x522c], R7 ;  /* 0x00522c0701007387 */ /* 0x000fe20000100800 */
[----:B-1----:R-:W-:Y:S02]  /*cd060*/  IMAD.MOV.U32 R20, RZ, RZ, R7 ;  /* 0x000000ffff147224 */ /* 0x002fe400078e0007 */
[----:B------:R-:W-:-:S05]  /*cd070*/  IMAD.X R11, R11, 0x1, R2, P1 ;  /* 0x000000010b0b7824 */ /* 0x000fca00008e0602 */
[----:B------:R1:W-:Y:S01]  /*cd080*/  STL [R1+0x5220], R11 ;  /* 0x0052200b01007387 */ /* 0x0003e20000100800 */
[----:B------:R-:W-:-:S03]  /*cd090*/  IMAD.MOV.U32 R21, RZ, RZ, R11 ;  /* 0x000000ffff157224 */ /* 0x000fc600078e000b */
[----:B------:R-:W4:Y:S04]  /*cd0a0*/  LDL.LU R15, [R1+0x51b4] ;  /* 0x0051b400010f7983 */ /* 0x000f280000300800 */
[----:B------:R-:W4:Y:S04]  /*cd0b0*/  LDL.LU R18, [R1+0x51bc] ;  /* 0x0051bc0001127983 */ /* 0x000f280000300800 */
[----:B------:R1:W-:Y:S01]  /*cd0c0*/  LDGSTS.E [R17+0x2b00], desc[UR34][R20.64], P0 ;  /* 0x02b0000014117fae */ /* 0x0003e20008121862 */
[----:B------:R-:W-:-:S03]  /*cd0d0*/  IADD3 R10, P2, R10, R4, RZ ;  /* 0x000000040a0a7210 */ /* 0x000fc60007f5e0ff */
[----:B-1----:R-:W4:Y:S01]  /*cd0e0*/  LDL.LU R11, [R1+0x51c8] ;  /* 0x0051c800010b7983 */ /* 0x002f220000300800 */
[----:B------:R-:W-:-:S03]  /*cd0f0*/  ISETP.NE.U32.AND P1, PT, RZ, UR10, PT ;  /* 0x0000000aff007c0c */ /* 0x000fc6000bf25070 */
[----:B------:R-:W4:Y:S01]  /*cd100*/  LDL.LU R7, [R1+0x51d0] ;  /* 0x0051d00001077983 */ /* 0x000f220000300800 */
[----:B------:R-:W-:Y:S02]  /*cd110*/  IMAD.MOV.U32 R20, RZ, RZ, R10 ;  /* 0x000000ffff147224 */ /* 0x000fe400078e000a */
        /* <DEDUP_REMOVED lines=8> */
[----:B--2---:R-:W-:-:S03]  /*cd1a0*/  IADD3 R13, P0, R13, R4, RZ ;  /* 0x000000040d0d7210 */ /* 0x004fc60007f1e0ff */
[----:B-1----:R-:W2:Y:S01]  /*cd1b0*/  LDL.LU R22, [R1+0x51c4] ;  /* 0x0051c40001167983 */ /* 0x002ea20000300800 */
[----:B------:R-:W-:Y:S01]  /*cd1c0*/  IMAD.MOV.U32 R20, RZ, RZ, R23 ;  /* 0x000000ffff147224 */ /* 0x000fe200078e0017 */
[----:B---3--:R-:W-:Y:S01]  /*cd1d0*/  IADD3 R8, P2, R8, R4, RZ ;  /* 0x0000000408087210 */ /* 0x008fe20007f5e0ff */
[----:B------:R-:W-:Y:S01]  /*cd1e0*/  IMAD.MOV.U32 R21, RZ, RZ, R24 ;  /* 0x000000ffff157224 */ /* 0x000fe200078e0018 */
[----:B------:R-:W-:Y:S04]  /*cd1f0*/  STL [R1+0x519c], R24 ;  /* 0x00519c1801007387 */ /* 0x000fe80000100800 */
[----:B------:R-:W3:Y:S04]  /*cd200*/  LDL.LU R10, [R1+0x51cc] ;  /* 0x0051cc00010a7983 */ /* 0x000ee80000300800 */
[----:B------:R1:W-:Y:S04]  /*cd210*/  STL [R1+0x51a8], R13 ;  /* 0x0051a80d01007387 */ /* 0x0003e80000100800 */
[----:B------:R1:W-:Y:S01]  /*cd220*/  LDGSTS.E [R17+0x3800], desc[UR34][R20.64], P1 ;  /* 0x0380000014117fae */ /* 0x0003e20008921862 */
[----:B----4-:R-:W-:-:S02]  /*cd230*/  IMAD.X R14, R14, 0x1, R2, P0 ;  /* 0x000000010e0e7824 */ /* 0x010fc400000e0602 */
[----:B-1----:R-:W-:-:S03]  /*cd240*/  IMAD.MOV.U32 R20, RZ, RZ, R13 ;  /* 0x000000ffff147224 */ /* 0x002fc600078e000d */
[----:B------:R1:W-:Y:S01]  /*cd250*/  STL [R1+0x51a4], R14 ;  /* 0x0051a40e01007387 */ /* 0x0003e20000100800 */
[----:B------:R-:W-:-:S03]  /*cd260*/  IMAD.X R9, R9, 0x1, R2, P2 ;  /* 0x0000000109097824 */ /* 0x000fc600010e0602 */
[----:B------:R-:W-:Y:S04]  /*cd270*/  STL [R1+0x51b0], R8 ;  /* 0x0051b00801007387 */ /* 0x000fe80000100800 */
        /* <DEDUP_REMOVED lines=8> */
[----:B------:R-:W-:Y:S02]  /*cd300*/  IMAD.MOV.U32 R21, RZ, RZ, R9 ;  /* 0x000000ffff157224 */ /* 0x000fe400078e0009 */
[----:B------:R-:W4:Y:S04]  /*cd310*/  LDL.LU R9, [R1+0x50a0] ;  /* 0x0050a00001097983 */ /* 0x000f280000300800 */
[----:B------:R-:W4:Y:S04]  /*cd320*/  LDL.LU R8, [R1+0x50a8] ;  /* 0x0050a80001087983 */ /* 0x000f280000300800 */
[----:B------:R-:W-:Y:S04]  /*cd330*/  STL [R1+0x51b8], R12 ;  /* 0x0051b80c01007387 */ /* 0x000fe80000100800 */
[----:B------:R1:W-:Y:S02]  /*cd340*/  LDGSTS.E [R17+0x3900], desc[UR34][R20.64], P1 ;  /* 0x0390000014117fae */ /* 0x0003e40008921862 */
[----:B-1----:R-:W-:Y:S01]  /*cd350*/  IMAD.MOV.U32 R20, RZ, RZ, R12 ;  /* 0x000000ffff147224 */ /* 0x002fe200078e000c */
[----:B------:R-:W-:-:S05]  /*cd360*/  IADD3.X R15, R15, R2, RZ, P0, !PT ;  /* 0x000000020f0f7210 */ /* 0x000fca00007fe4ff */
[----:B------:R1:W-:Y:S01]  /*cd370*/  STL [R1+0x51b4], R15 ;  /* 0x0051b40f01007387 */ /* 0x0003e20000100800 */
[----:B------:R-:W-:Y:S02]  /*cd380*/  IMAD.MOV.U32 R21, RZ, RZ, R15 ;  /* 0x000000ffff157224 */ /* 0x000fe400078e000f */
[----:B------:R-:W-:Y:S01]  /*cd390*/  IMAD.X R18, R18, 0x1, R2, P2 ;  /* 0x0000000112127824 */ /* 0x000fe200010e0602 */
[----:B------:R-:W-:Y:S04]  /*cd3a0*/  STL [R1+0x51c0], R6 ;  /* 0x0051c00601007387 */ /* 0x000fe80000100800 */
[----:B------:R1:W-:Y:S04]  /*cd3b0*/  LDGSTS.E [R17+0x3980], desc[UR34][R20.64], P1 ;  /* 0x0398000014117fae */ /* 0x0003e80008921862 */
[----:B-1----:R-:W4:Y:S01]  /*cd3c0*/  LDL.LU R15, [R1+0x509c] ;  /* 0x00509c00010f7983 */ /* 0x002f220000300800 */
[----:B------:R-:W-:-:S03]  /*cd3d0*/  IADD3 R11, P0, R11, R4, RZ ;  /* 0x000000040b0b7210 */ /* 0x000fc60007f1e0ff */
[----:B------:R1:W-:Y:S04]  /*cd3e0*/  STL [R1+0x51bc], R18 ;  /* 0x0051bc1201007387 */ /* 0x0003e80000100800 */
[----:B------:R-:W4:Y:S01]  /*cd3f0*/  LDL.LU R12, [R1+0x50a4] ;  /* 0x0050a400010c7983 */ /* 0x000f220000300800 */
[----:B------:R-:W-:Y:S01]  /*cd400*/  IMAD.MOV.U32 R20, RZ, RZ, R6 ;  /* 0x000000ffff147224 */ /* 0x000fe200078e0006 */
[----:B------:R-:W-:Y:S01]  /*cd410*/  IADD3 R7, P2, R7, R4, RZ ;  /* 0x0000000407077210 */ /* 0x000fe20007f5e0ff */
[----:B------:R-:W-:Y:S02]  /*cd420*/  IMAD.MOV.U32 R21, RZ, RZ, R18 ;  /* 0x000000ffff157224 */ /* 0x000fe400078e0012 */
[----:B-1----:R-:W4:Y:S04]  /*cd430*/  LDL.LU R18, [R1+0x50b0] ;  /* 0x0050b00001127983 */ /* 0x002f280000300800 */
[----:B------:R-:W4:Y:S04]  /*cd440*/  LDL.LU R6, [R1+0x50b8] ;  /* 0x0050b80001067983 */ /* 0x000f280000300800 */
[----:B------:R-:W-:Y:S04]  /*cd450*/  STL [R1+0x51c8], R11 ;  /* 0x0051c80b01007387 */ /* 0x000fe80000100800 */
[----:B------:R1:W-:Y:S01]  /*cd460*/  LDGSTS.E [R17+0x3a00], desc[UR34][R20.64], P1 ;  /* 0x03a0000014117fae */ /* 0x0003e20008921862 */
[----:B--2---:R-:W-:-:S05]  /*cd470*/  IMAD.X R22, R22, 0x1, R2, P0 ;  /* 0x0000000116167824 */ /* 0x004fca00000e0602 */
[----:B------:R2:W-:Y:S01]  /*cd480*/  STL [R1+0x51c4], R22 ;  /* 0x0051c41601007387 */ /* 0x0005e20000100800 */
[----:B-1----:R-:W-:-:S03]  /*cd490*/  IMAD.MOV.U32 R21, RZ, RZ, R22 ;  /* 0x000000ffff157224 */ /* 0x002fc600078e0016 */
[----:B------:R-:W-:Y:S01]  /*cd4a0*/  STL [R1+0x51d0], R7 ;  /* 0x0051d00701007387 */ /* 0x000fe20000100800 */
[----:B------:R-:W-:Y:S02]  /*cd4b0*/  IMAD.MOV.U32 R20, RZ, RZ, R11 ;  /* 0x000000ffff147224 */ /* 0x000fe400078e000b */
[----:B---3--:R-:W-:Y:S01]  /*cd4c0*/  IMAD.X R10, R10, 0x1, R2, P2 ;  /* 0x000000010a0a7824 */ /* 0x008fe200010e0602 */
[----:B--2---:R-:W2:Y:S04]  /*cd4d0*/  LDL.LU R22, [R1+0x50ac] ;  /* 0x0050ac0001167983 */ /* 0x004ea80000300800 */
[----:B------:R1:W-:Y:S04]  /*cd4e0*/  LDGSTS.E [R17+0x3a80], desc[UR34][R20.64], P1 ;  /* 0x03a8000014117fae */ /* 0x0003e80008921862 */
[----:B------:R3:W-:Y:S04]  /*cd4f0*/  STL [R1+0x51cc], R10 ;  /* 0x0051cc0a01007387 */ /* 0x0007e80000100800 */
[----:B------:R-:W2:Y:S01]  /*cd500*/  LDL.LU R11, [R1+0x50b4] ;  /* 0x0050b400010b7983 */ /* 0x000ea20000300800 */
[----:B-1----:R-:W-:-:S02]  /*cd510*/  IMAD.MOV.U32 R20, RZ, RZ, R7 ;  /* 0x000000ffff147224 */ /* 0x002fc400078e0007 */
[----:B------:R-:W-:Y:S02]  /*cd520*/  IMAD.MOV.U32 R21, RZ, RZ, R10 ;  /* 0x000000ffff157224 */ /* 0x000fe400078e000a */
[----:B---3--:R-:W3:Y:S04]  /*cd530*/  LDL.LU R10, [R1+0x50c0] ;  /* 0x0050c000010a7983 */ /* 0x008ee80000300800 */
[----:B------:R-:W3:Y:S04]  /*cd540*/  LDL.LU R7, [R1+0x50c8] ;  /* 0x0050c80001077983 */ /* 0x000ee80000300800 */
[----:B------:R1:W-:Y:S01]  /*cd550*/  LDGSTS.E [R17+0x3b00], desc[UR34][R20.64], P1 ;  /* 0x03b0000014117fae */ /* 0x0003e20008921862 */
[----:B----4-:R-:W-:-:S05]  /*cd560*/  IADD3 R13, P0, R13, R4, RZ ;  /* 0x000000040d0d7210 */ /* 0x010fca0007f1e0ff */
[----:B------:R-:W-:Y:S01]  /*cd570*/  IMAD.X R14, R14, 0x1, R2, P0 ;  /* 0x000000010e0e7824 */ /* 0x000fe200000e0602 */
        /* <DEDUP_REMOVED lines=9> */
[-C--:B------:R-:W-:Y:S01]  /*cd610*/  IADD3 R9, P1, R9, R4.reuse, RZ ;  /* 0x0000000409097210 */ /* 0x080fe20007f3e0ff */
[----:B------:R-:W-:Y:S01]  /*cd620*/  USEL UR10, UR10, URZ, !UP0 ;  /* 0x0000003f0a0a7287 */ /* 0x000fe2000c000000 */
[----:B------:R-:W-:-:S03]  /*cd630*/  IADD3 R8, P2, R8, R4, RZ ;  /* 0x0000000408087210 */ /* 0x000fc60007f5e0ff */
[----:B------:R1:W-:Y:S02]  /*cd640*/  STL [R1+0x50a0], R9 ;  /* 0x0050a00901007387 */ /* 0x0003e40000100800 */
[----:B------:R-:W-:Y:S01]  /*cd650*/  ISETP.NE.U32.AND P0, PT, RZ, UR10, PT ;  /* 0x0000000aff007c0c */ /* 0x000fe2000bf05070 */
[----:B-1----:R-:W-:Y:S02]  /*cd660*/  IMAD.MOV.U32 R20, RZ, RZ, R9 ;  /* 0x000000ffff147224 */ /* 0x002fe400078e0009 */
[----:B------:R-:W-:-:S05]  /*cd670*/  IMAD.X R15, R15, 0x1, R2, P1 ;  /* 0x000000010f0f7824 */ /* 0x000fca00008e0602 */
[----:B------:R1:W-:Y:S01]  /*cd680*/  STL [R1+0x509c], R15 ;  /* 0x00509c0f01007387 */ /* 0x0003e20000100800 */
[----:B------:R-:W-:-:S03]  /*cd690*/  IMAD.X R12, R12, 0x1, R2, P2 ;  /* 0x000000010c0c7824 */ /* 0x000fc600010e0602 */
[----:B------:R1:W-:Y:S01]  /*cd6a0*/  STL [R1+0x50a8], R8 ;  /* 0x0050a80801007387 */ /* 0x0003e20000100800 */
[----:B------:R-:W-:-:S03]  /*cd6b0*/  IMAD.MOV.U32 R21, RZ, RZ, R15 ;  /* 0x000000ffff157224 */ /* 0x000fc600078e000f */
[----:B------:R-:W4:Y:S01]  /*cd6c0*/  LDL.LU R9, [R1+0x50d0] ;  /* 0x0050d00001097983 */ /* 0x000f220000300800 */
[----:B------:R-:W-:-:S03]  /*cd6d0*/  IADD3 R18, P1, R18, R4, RZ ;  /* 0x0000000412127210 */ /* 0x000fc60007f3e0ff */
[----:B------:R1:W-:Y:S04]  /*cd6e0*/  STL [R1+0x50a4], R12 ;  /* 0x0050a40c01007387 */ /* 0x0003e80000100800 */
[----:B-1----:R-:W4:Y:S01]  /*cd6f0*/  LDL.LU R15, [R1+0x50cc] ;  /* 0x0050cc00010f7983 */ /* 0x002f220000300800 */
[----:B------:R-:W-:-:S03]  /*cd700*/  IADD3 R6, P2, R6, R4, RZ ;  /* 0x0000000406067210 */ /* 0x000fc60007f5e0ff */
[----:B------:R1:W-:Y:S02]  /*cd710*/  LDGSTS.E [R17+0x4800], desc[UR34][R20.64], P0 ;  /* 0x0480000014117fae */ /* 0x0003e40008121862 */
[----:B-1----:R-:W-:Y:S02]  /*cd720*/  IMAD.MOV.U32 R20, RZ, RZ, R8 ;  /* 0x000000ffff147224 */ /* 0x002fe400078e0008 */
[----:B------:R-:W-:Y:S01]  /*cd730*/  IMAD.MOV.U32 R21, RZ, RZ, R12 ;  /* 0x000000ffff157224 */ /* 0x000fe200078e000c */
[----:B------:R-:W4:Y:S04]  /*cd740*/  LDL.LU R8, [R1+0x50d8] ;  /* 0x0050d80001087983 */ /* 0x000f280000300800 */
[----:B------:R-:W4:Y:S01]  /*cd750*/  LDL.LU R12, [R1+0x434c] ;  /* 0x00434c00010c7983 */ /* 0x000f220000300800 */
[----:B--2---:R-:W-:-:S03]  /*cd760*/  IMAD.X R22, R22, 0x1, R2, P1 ;  /* 0x0000000116167824 */ /* 0x004fc600008e0602 */
[----:B------:R-:W-:Y:S04]  /*cd770*/  STL [R1+0x50b0], R18 ;  /* 0x0050b01201007387 */ /* 0x000fe80000100800 */
[----:B------:R1:W-:Y:S04]  /*cd780*/  LDGSTS.E [R17+0x4880], desc[UR34][R20.64], P0 ;  /* 0x0488000014117fae */ /* 0x0003e80008121862 */
[----:B------:R2:W-:Y:S04]  /*cd790*/  STL [R1+0x50ac], R22 ;  /* 0x0050ac1601007387 */ /* 0x0005e80000100800 */
[----:B------:R-:W-:Y:S01]  /*cd7a0*/  STL [R1+0x50b8], R6 ;  /* 0x0050b80601007387 */ /* 0x000fe20000100800 */
[----:B-1----:R-:W-:-:S03]  /*cd7b0*/  IMAD.MOV.U32 R21, RZ, RZ, R22 ;  /* 0x000000ffff157224 */ /* 0x002fc600078e0016 */
[----:B--2---:R-:W2:Y:S01]  /*cd7c0*/  LDL.LU R22, [R1+0x50d4] ;  /* 0x0050d40001167983 */ /* 0x004ea20000300800 */
[----:B------:R-:W-:Y:S01]  /*cd7d0*/  IMAD.MOV.U32 R20, RZ, RZ, R18 ;  /* 0x000000ffff147224 */ /* 0x000fe200078e0012 */
[-C--:B---3--:R-:W-:Y:S01]  /*cd7e0*/  IADD3 R10, P1, R10, R4.reuse, RZ ;  /* 0x000000040a0a7210 */ /* 0x088fe20007f3e0ff */
[----:B------:R-:W-:Y:S01]  /*cd7f0*/  IMAD.X R11, R11, 0x1, R2, P2 ;  /* 0x000000010b0b7824 */ /* 0x000fe200010e0602 */
[----:B------:R-:W-:Y:S02]  /*cd800*/  IADD3 R7, P2, R7, R4, RZ ;  /* 0x0000000407077210 */ /* 0x000fe40007f5e0ff */
[----:B------:R1:W-:Y:S04]  /*cd810*/  LDGSTS.E [R17+0x4900], desc[UR34][R20.64], P0 ;  /* 0x0490000014117fae */ /* 0x0003e80008121862 */
[----:B------:R3:W-:Y:S04]  /*cd820*/  STL [R1+0x50b4], R11 ;  /* 0x0050b40b01007387 */ /* 0x0007e80000100800 */
[----:B------:R-:W2:Y:S01]  /*cd830*/  LDL.LU R18, [R1+0x4348] ;  /* 0x0043480001127983 */ /* 0x000ea20000300800 */
[----:B-1----:R-:W-:-:S02]  /*cd840*/  IMAD.MOV.U32 R20, RZ, RZ, R6 ;  /* 0x000000ffff147224 */ /* 0x002fc400078e0006 */
[----:B------:R-:W-:Y:S02]  /*cd850*/  IMAD.MOV.U32 R21, RZ, RZ, R11 ;  /* 0x000000ffff157224 */ /* 0x000fe400078e000b */
[----:B---3--:R-:W3:Y:S04]  /*cd860*/  LDL.LU R11, [R1+0x4354] ;  /* 0x00435400010b7983 */ /* 0x008ee80000300800 */
        /* <DEDUP_REMOVED lines=12> */
[----:B------:R1:W-:Y:S01]  /*cd930*/  LDGSTS.E [R17+0x4a00], desc[UR34][R20.64], P0 ;  /* 0x04a0000014117fae */ /* 0x0003e20008121862 */
[----:B------:R-:W-:Y:S01]  /*cd940*/  UISETP.GT.AND UP1, UPT, UR11, 0x16, UPT ;  /* 0x000000160b00788c */ /* 0x000fe2000bf24270 */
[----:B-1----:R-:W-:Y:S01]  /*cd950*/  MOV R20, R7 ;  /* 0x0000000700147202 */ /* 0x002fe20000000f00 */
[----:B------:R-:W-:-:S02]  /*cd960*/  IMAD.MOV.U32 R21, RZ, RZ, R13 ;  /* 0x000000ffff157224 */ /* 0x000fc400078e000d */
[----:B------:R-:W4:Y:S04]  /*cd970*/  LDL.LU R13, [R1+0x4364] ;  /* 0x00436400010d7983 */ /* 0x000f280000300800 */
[----:B------:R-:W4:Y:S04]  /*cd980*/  LDL.LU R7, [R1+0x436c] ;  /* 0x00436c0001077983 */ /* 0x000f280000300800 */
[----:B------:R1:W-:Y:S01]  /*cd990*/  LDGSTS.E [R17+0x4a80], desc[UR34][R20.64], P0 ;  /* 0x04a8000014117fae */ /* 0x0003e20008121862 */
[----:B------:R-:W-:-:S04]  /*cd9a0*/  USEL UR10, URZ, 0x4, !UP1 ;  /* 0x000000043f0a7887 */ /* 0x000fc8000c800000 */
[----:B------:R-:W-:Y:S01]  /*cd9b0*/  USEL UR10, UR10, URZ, !UP0 ;  /* 0x0000003f0a0a7287 */ /* 0x000fe2000c000000 */
[----:B------:R-:W-:-:S05]  /*cd9c0*/  IADD3 R9, P1, R9, R4, RZ ;  /* 0x0000000409097210 */ /* 0x000fca0007f3e0ff */
[----:B------:R-:W-:Y:S01]  /*cd9d0*/  IMAD.X R15, R15, 0x1, R2, P1 ;  /* 0x000000010f0f7824 */ /* 0x000fe200008e0602 */
[----:B------:R-:W-:Y:S03]  /*cd9e0*/  STL [R1+0x50d0], R9 ;  /* 0x0050d00901007387 */ /* 0x000fe60000100800 */
[----:B-1----:R-:W-:Y:S01]  /*cd9f0*/  IMAD.MOV.U32 R21, RZ, RZ, R15 ;  /* 0x000000ffff157224 */ /* 0x002fe200078e000f */
[----:B------:R1:W-:Y:S01]  /*cda00*/  STL [R1+0x50cc], R15 ;  /* 0x0050cc0f01007387 */ /* 0x0003e20000100800 */
[----:B------:R-:W-:Y:S01]  /*cda10*/  IMAD.MOV.U32 R20, RZ, RZ, R9 ;  /* 0x000000ffff147224 */ /* 0x000fe200078e0009 */
[----:B------:R-:W-:-:S04]  /*cda20*/  ISETP.NE.U32.AND P1, PT, RZ, UR10, PT ;  /* 0x0000000aff007c0c */ /* 0x000fc8000bf25070 */
[----:B------:R1:W-:Y:S04]  /*cda30*/  LDGSTS.E [R17+0x4b00], desc[UR34][R20.64], P0 ;  /* 0x04b0000014117fae */ /* 0x0003e80008121862 */
[----:B-1----:R-:W4:Y:S01]  /*cda40*/  LDL.LU R15, [R1+0x4360] ;  /* 0x00436000010f7983 */ /* 0x002f220000300800 */
[----:B------:R-:W-:-:S03]  /*cda50*/  IADD3 R8, P2, R8, R4, RZ ;  /* 0x0000000408087210 */ /* 0x000fc60007f5e0ff */
[----:B------:R-:W4:Y:S01]  /*cda60*/  LDL.LU R9, [R1+0x4368] ;  /* 0x0043680001097983 */ /* 0x000f220000300800 */
[----:B------:R-:W-:Y:S01]  /*cda70*/  IADD3 R12, P3, R12, R4, RZ ;  /* 0x000000040c0c7210 */ /* 0x000fe20007f7e0ff */
[----:B------:R-:W-:Y:S02]  /*cda80*/  IMAD.MOV.U32 R20, RZ, RZ, R8 ;  /* 0x000000ffff147224 */ /* 0x000fe400078e0008 */
[----:B------:R1:W-:Y:S01]  /*cda90*/  STL [R1+0x50d8], R8 ;  /* 0x0050d80801007387 */ /* 0x0003e20000100800 */
[----:B--2---:R-:W-:-:S04]  /*cdaa0*/  IMAD.X R22, R22, 0x1, R2, P2 ;  /* 0x0000000116167824 */ /* 0x004fc800010e0602 */
[----:B------:R-:W-:Y:S01]  /*cdab0*/  IMAD.MOV.U32 R21, RZ, RZ, R22 ;  /* 0x000000ffff157224 */ /* 0x000fe200078e0016 */
[----:B------:R-:W-:Y:S04]  /*cdac0*/  STL [R1+0x50d4], R22 ;  /* 0x0050d41601007387 */ /* 0x000fe80000100800 */
[----:B------:R2:W-:Y:S04]  /*cdad0*/  LDGSTS.E [R17+0x4b80], desc[UR34][R20.64], P0 ;  /* 0x04b8000014117fae */ /* 0x0005e80008121862 */
[----:B------:R1:W-:Y:S01]  /*cdae0*/  STL [R1+0x434c], R12 ;  /* 0x00434c0c01007387 */ /* 0x0003e20000100800 */
[----:B------:R-:W-:-:S03]  /*cdaf0*/  IMAD.X R18, R18, 0x1, R2, P3 ;  /* 0x0000000112127824 */ /* 0x000fc600018e0602 */
[----:B------:R-:W4:Y:S01]  /*cdb00*/  LDL.LU R23, [R1+0x4374] ;  /* 0x0043740001177983 */ /* 0x000f220000300800 */
[----:B---3--:R-:W-:-:S03]  /*cdb10*/  IADD3 R11, P0, R11, R4, RZ ;  /* 0x000000040b0b7210 */ /* 0x008fc60007f1e0ff */
        /* <DEDUP_REMOVED lines=33> */
[----:B------:R-:W4:Y:S04]  /*cdd30*/  LDL.LU R22, [R1+0x4448] ;  /* 0x0044480001167983 */ /* 0x000f280000300800 */
[----:B------:R1:W-:Y:S04]  /*cdd40*/  STL [R1+0x4368], R9 ;  /* 0x0043680901007387 */ /* 0x0003e80000100800 */
[----:B------:R-:W4:Y:S04]  /*cdd50*/  LDL.LU R18, [R1+0x4450] ;  /* 0x0044500001127983 */ /* 0x000f280000300800 */
[----:B------:R1:W-:Y:S04]  /*cdd60*/  LDGSTS.E [R17+0x5980], desc[UR34][R20.64], P1 ;  /* 0x0598000014117fae */ /* 0x0003e80008921862 */
[----:B-1----:R-:W4:Y:S01]  /*cdd70*/  LDL.LU R15, [R1+0x4458] ;  /* 0x00445800010f7983 */ /* 0x002f220000300800 */
[----:B------:R-:W-:-:S03]  /*cdd80*/  IMAD.MOV.U32 R21, RZ, RZ, R9 ;  /* 0x000000ffff157224 */ /* 0x000fc600078e0009 */
[----:B------:R-:W4:Y:S01]  /*cdd90*/  LDL.LU R9, [R1+0x445c] ;  /* 0x00445c0001097983 */ /* 0x000f220000300800 */
[----:B------:R-:W-:-:S03]  /*cdda0*/  IMAD.MOV.U32 R20, RZ, RZ, R7 ;  /* 0x000000ffff147224 */ /* 0x000fc600078e0007 */
[----:B------:R-:W4:Y:S01]  /*cddb0*/  LDL.LU R13, [R1+0x4460] ;  /* 0x00446000010d7983 */ /* 0x000f220000300800 */
[----:B------:R-:W-:-:S03]  /*cddc0*/  IADD3 R23, P0, R23, R4, RZ ;  /* 0x0000000417177210 */ /* 0x000fc60007f1e0ff */
[----:B------:R-:W4:Y:S04]  /*cddd0*/  LDL.LU R7, [R1+0x4464] ;  /* 0x0044640001077983 */ /* 0x000f280000300800 */
[----:B------:R1:W-:Y:S01]  /*cdde0*/  LDGSTS.E [R17+0x5a00], desc[UR34][R20.64], P1 ;  /* 0x05a0000014117fae */ /* 0x0003e20008921862 */
[----:B--2---:R-:W-:Y:S01]  /*cddf0*/  IADD3 R8, P2, R8, R4, RZ ;  /* 0x0000000408087210 */ /* 0x004fe20007f5e0ff */
[----:B---3--:R-:W-:Y:S02]  /*cde00*/  IMAD.X R24, R24, 0x1, R2, P0 ;  /* 0x0000000118187824 */ /* 0x008fe400000e0602 */
[----:B-1----:R-:W-:Y:S02]  /*cde10*/  IMAD.MOV.U32 R20, RZ, RZ, R23 ;  /* 0x000000ffff147224 */ /* 0x002fe400078e0017 */
[----:B------:R-:W-:-:S02]  /*cde20*/  IMAD.MOV.U32 R21, RZ, RZ, R24 ;  /* 0x000000ffff157224 */ /* 0x000fc400078e0018 */
        /* <DEDUP_REMOVED lines=9> */
[----:B--2---:R-:W2:Y:S04]  /*cdec0*/  LDL.LU R12, [R1+0x446c] ;  /* 0x00446c00010c7983 */ /* 0x004ea80000300800 */
[----:B------:R-:W3:Y:S01]  /*cded0*/  LDL.LU R8, [R1+0x4474] ;  /* 0x0044740001087983 */ /* 0x000ee20000300800 */
[----:B----4-:R-:W-:-:S03]  /*cdee0*/  IMAD.X R14, R14, 0x1, R2, P0 ;  /* 0x000000010e0e7824 */ /* 0x010fc600000e0602 */
[----:B------:R1:W-:Y:S04]  /*cdef0*/  LDGSTS.E [R17+0x5b00], desc[UR34][R20.64], P1 ;  /* 0x05b0000014117fae */ /* 0x0003e80008921862 */
[----:B------:R-:W-:Y:S04]  /*cdf00*/  STL [R1+0x4384], R11 ;  /* 0x0043840b01007387 */ /* 0x000fe80000100800 */
[----:B------:R4:W-:Y:S01]  /*cdf10*/  STL [R1+0x4380], R14 ;  /* 0x0043800e01007387 */ /* 0x0009e20000100800 */
[----:B-1----:R-:W-:-:S03]  /*cdf20*/  MOV R21, R14 ;  /* 0x0000000e00157202 */ /* 0x002fc60000000f00 */
        /* <DEDUP_REMOVED lines=11> */
[----:B-1----:R-:W-:Y:S02]  /*cdfe0*/  IMAD.MOV.U32 R20, RZ, RZ, R6 ;  /* 0x000000ffff147224 */ /* 0x002fe400078e0006 */
        /* <DEDUP_REMOVED lines=14> */
[----:B------:R1:W-:Y:S04]  /*ce0d0*/  STL [R1+0x445c], R9 ;  /* 0x00445c0901007387 */ /* 0x0003e80000100800 */
[----:B------:R1:W-:Y:S01]  /*ce0e0*/  LDGSTS.E [R17+0x6880], desc[UR34][R20.64], P0 ;  /* 0x0688000014117fae */ /* 0x0003e20008121862 */
[----:B------:R-:W-:-:S03]  /*ce0f0*/  IMAD.X R13, R13, 0x1, R2, P2 ;  /* 0x000000010d0d7824 */ /* 0x000fc600010e0602 */
        /* <DEDUP_REMOVED lines=28> */
[----:B------:R-:W-:Y:S01]  /*ce2c0*/  UISETP.GT.AND UP1, UPT, UR11, 0x1e, UPT ;  /* 0x0000001e0b00788c */ /* 0x000fe2000bf24270 */
[----:B-1----:R-:W-:-:S02]  /*ce2d0*/  IMAD.MOV.U32 R21, RZ, RZ, R11 ;  /* 0x000000ffff157224 */ /* 0x002fc400078e000b */
[----:B------:R-:W4:Y:S01]  /*ce2e0*/  LDL.LU R11, [R1+0x4564] ;  /* 0x00456400010b7983 */ /* 0x000f220000300800 */
[----:B------:R-:W-:-:S03]  /*ce2f0*/  IMAD.MOV.U32 R20, RZ, RZ, R8 ;  /* 0x000000ffff147224 */ /* 0x000fc600078e0008 */
[----:B------:R-:W4:Y:S01]  /*ce300*/  LDL.LU R8, [R1+0x456c] ;  /* 0x00456c0001087983 */ /* 0x000f220000300800 */
[----:B------:R-:W-:-:S03]  /*ce310*/  USEL UR10, URZ, 0x4, !UP1 ;  /* 0x000000043f0a7887 */ /* 0x000fc6000c800000 */
        /* <DEDUP_REMOVED lines=23> */
[----:B------:R-:W-:Y:S04]  /*ce490*/  STL [R1+0x454c], R23 ;  /* 0x00454c1701007387 */ /* 0x000fe80000100800 */
[----:B-1----:R-:W4:Y:S01]  /*ce4a0*/  LDL.LU R22, [R1+0x4570] ;  /* 0x0045700001167983 */ /* 0x002f220000300800 */
[-C--:B--2---:R-:W-:Y:S01]  /*ce4b0*/  IADD3 R13, P0, R13, R4.reuse, RZ ;  /* 0x000000040d0d7210 */ /* 0x084fe20007f1e0ff */
[----:B---3--:R-:W-:Y:S01]  /*ce4c0*/  IMAD.MOV.U32 R20, RZ, RZ, R23 ;  /* 0x000000ffff147224 */ /* 0x008fe200078e0017 */
[----:B------:R-:W-:Y:S01]  /*ce4d0*/  IADD3 R7, P2, R7, R4, RZ ;  /* 0x0000000407077210 */ /* 0x000fe20007f5e0ff */
[----:B------:R-:W-:Y:S01]  /*ce4e0*/  IMAD.MOV.U32 R21, RZ, RZ, R24 ;  /* 0x000000ffff157224 */ /* 0x000fe200078e0018 */
[----:B------:R-:W-:Y:S04]  /*ce4f0*/  STL [R1+0x4548], R24 ;  /* 0x0045481801007387 */ /* 0x000fe80000100800 */
[----:B------:R-:W2:Y:S04]  /*ce500*/  LDL.LU R9, [R1+0x4578] ;  /* 0x0045780001097983 */ /* 0x000ea80000300800 */
[----:B------:R1:W-:Y:S04]  /*ce510*/  STL [R1+0x4554], R13 ;  /* 0x0045540d01007387 */ /* 0x0003e80000100800 */
[----:B------:R3:W-:Y:S02]  /*ce520*/  LDGSTS.E [R17+0x7800], desc[UR34][R20.64], P1 ;  /* 0x0780000014117fae */ /* 0x0007e40008921862 */
[----:B---3--:R-:W-:-:S02]  /*ce530*/  IMAD.MOV.U32 R20, RZ, RZ, R13 ;  /* 0x000000ffff147224 */ /* 0x008fc400078e000d */
[----:B----4-:R-:W-:-:S05]  /*ce540*/  IMAD.X R14, R14, 0x1, R2, P0 ;  /* 0x000000010e0e7824 */ /* 0x010fca00000e0602 */
[----:B------:R3:W-:Y:S01]  /*ce550*/  STL [R1+0x4550], R14 ;  /* 0x0045500e01007387 */ /* 0x0007e20000100800 */
[----:B------:R-:W-:-:S03]  /*ce560*/  IMAD.X R12, R12, 0x1, R2, P2 ;  /* 0x000000010c0c7824 */ /* 0x000fc600010e0602 */
[----:B------:R-:W-:Y:S04]  /*ce570*/  STL [R1+0x455c], R7 ;  /* 0x00455c0701007387 */ /* 0x000fe80000100800 */
[----:B-1----:R-:W4:Y:S01]  /*ce580*/  LDL.LU R13, [R1+0x4584] ;  /* 0x00458400010d7983 */ /* 0x002f220000300800 */
[----:B------:R-:W-:-:S03]  /*ce590*/  MOV R21, R14 ;  /* 0x0000000e00157202 */ /* 0x000fc60000000f00 */
[----:B------:R1:W-:Y:S04]  /*ce5a0*/  STL [R1+0x4558], R12 ;  /* 0x0045580c01007387 */ /* 0x0003e80000100800 */
[----:B---3--:R-:W3:Y:S04]  /*ce5b0*/  LDL.LU R14, [R1+0x4580] ;  /* 0x00458000010e7983 */ /* 0x008ee80000300800 */
[----:B------:R1:W-:Y:S01]  /*ce5c0*/  LDGSTS.E [R17+0x7880], desc[UR34][R20.64], P1 ;  /* 0x0788000014117fae */ /* 0x0003e20008921862 */
[-C--:B------:R-:W-:Y:S02]  /*ce5d0*/  IADD3 R11, P0, R11, R4.reuse, RZ ;  /* 0x000000040b0b7210 */ /* 0x080fe40007f1e0ff */
[----:B------:R-:W-:Y:S01]  /*ce5e0*/  IADD3 R8, P2, R8, R4, RZ ;  /* 0x0000000408087210 */ /* 0x000fe20007f5e0ff */
[----:B-1----:R-:W-:-:S02]  /*ce5f0*/  IMAD.MOV.U32 R20, RZ, RZ, R7 ;  /* 0x000000ffff147224 */ /* 0x002fc400078e0007 */
        /* <DEDUP_REMOVED lines=12> */
[----:B-1----:R-:W3:Y:S01]  /*ce6c0*/  LDL.LU R15, [R1+0x4648] ;  /* 0x00464800010f7983 */ /* 0x002ee20000300800 */
[----:B------:R-:W-:-:S03]  /*ce6d0*/  IADD3 R10, P0, R10, R4, RZ ;  /* 0x000000040a0a7210 */ /* 0x000fc60007f1e0ff */
[----:B------:R1:W-:Y:S04]  /*ce6e0*/  STL [R1+0x4568], R18 ;  /* 0x0045681201007387 */ /* 0x0003e80000100800 */
[----:B------:R-:W3:Y:S01]  /*ce6f0*/  LDL.LU R11, [R1+0x4650] ;  /* 0x00465000010b7983 */ /* 0x000ee20000300800 */
[----:B------:R-:W-:Y:S01]  /*ce700*/  IMAD.MOV.U32 R20, RZ, RZ, R8 ;  /* 0x000000ffff147224 */ /* 0x000fe200078e0008 */
[----:B------:R-:W-:Y:S01]  /*ce710*/  IADD3 R6, P2, R6, R4, RZ ;  /* 0x0000000406067210 */ /* 0x000fe20007f5e0ff */
[----:B------:R-:W-:Y:S02]  /*ce720*/  IMAD.MOV.U32 R21, RZ, RZ, R18 ;  /* 0x000000ffff157224 */ /* 0x000fe400078e0012 */
[----:B-1----:R-:W3:Y:S04]  /*ce730*/  LDL.LU R18, [R1+0x465c] ;  /* 0x00465c0001127983 */ /* 0x002ee80000300800 */
[----:B------:R-:W3:Y:S04]  /*ce740*/  LDL.LU R8, [R1+0x4664] ;  /* 0x0046640001087983 */ /* 0x000ee80000300800 */
[----:B------:R-:W-:Y:S04]  /*ce750*/  STL [R1+0x4574], R10 ;  /* 0x0045740a01007387 */ /* 0x000fe80000100800 */
[----:B------:R1:W-:Y:S01]  /*ce760*/  LDGSTS.E [R17+0x7a00], desc[UR34][R20.64], P1 ;  /* 0x07a0000014117fae */ /* 0x0003e20008921862 */
[----:B------:R-:W-:-:S05]  /*ce770*/  IMAD.X R22, R22, 0x1, R2, P0 ;  /* 0x0000000116167824 */ /* 0x000fca00000e0602 */
[----:B------:R2:W-:Y:S01]  /*ce780*/  STL [R1+0x4570], R22 ;  /* 0x0045701601007387 */ /* 0x0005e20000100800 */
[----:B-1----:R-:W-:-:S03]  /*ce790*/  IMAD.MOV.U32 R21, RZ, RZ, R22 ;  /* 0x000000ffff157224 */ /* 0x002fc600078e0016 */
[----:B------:R-:W-:Y:S01]  /*ce7a0*/  STL [R1+0x457c], R6 ;  /* 0x00457c0601007387 */ /* 0x000fe20000100800 */
[----:B------:R-:W-:-:S03]  /*ce7b0*/  IMAD.MOV.U32 R20, RZ, RZ, R10 ;  /* 0x000000ffff147224 */ /* 0x000fc600078e000a */
[----:B--2---:R-:W2:Y:S01]  /*ce7c0*/  LDL.LU R22, [R1+0x4658] ;  /* 0x0046580001167983 */ /* 0x004ea20000300800 */
[----:B------:R-:W-:-:S03]  /*ce7d0*/  IMAD.X R9, R9, 0x1, R2, P2 ;  /* 0x0000000109097824 */ /* 0x000fc600010e0602 */
[----:B------:R1:W-:Y:S04]  /*ce7e0*/  LDGSTS.E [R17+0x7a80], desc[UR34][R20.64], P1 ;  /* 0x07a8000014117fae */ /* 0x0003e80008921862 */
[----:B------:R1:W-:Y:S04]  /*ce7f0*/  STL [R1+0x4578], R9 ;  /* 0x0045780901007387 */ /* 0x0003e80000100800 */
[----:B------:R-:W2:Y:S01]  /*ce800*/  LDL.LU R10, [R1+0x4660] ;  /* 0x00466000010a7983 */ /* 0x000ea20000300800 */
[----:B-1----:R-:W-:Y:S02]  /*ce810*/  IMAD.MOV.U32 R20, RZ, RZ, R6 ;  /* 0x000000ffff147224 */ /* 0x002fe400078e0006 */
[----:B------:R-:W-:-:S02]  /*ce820*/  IMAD.MOV.U32 R21, RZ, RZ, R9 ;  /* 0x000000ffff157224 */ /* 0x000fc400078e0009 */
[----:B------:R-:W2:Y:S04]  /*ce830*/  LDL.LU R9, [R1+0x466c] ;  /* 0x00466c0001097983 */ /* 0x000ea80000300800 */
[----:B------:R-:W2:Y:S04]  /*ce840*/  LDL.LU R6, [R1+0x4674] ;  /* 0x0046740001067983 */ /* 0x000ea80000300800 */
[----:B------:R1:W-:Y:S01]  /*ce850*/  LDGSTS.E [R17+0x7b00], desc[UR34][R20.64], P1 ;  /* 0x07b0000014117fae */ /* 0x0003e20008921862 */
[----:B----4-:R-:W-:-:S05]  /*ce860*/  IADD3 R13, P0, R13, R4, RZ ;  /* 0x000000040d0d7210 */ /* 0x010fca0007f1e0ff */
[----:B---3--:R-:W-:Y:S01]  /*ce870*/  IMAD.X R14, R14, 0x1, R2, P0 ;  /* 0x000000010e0e7824 */ /* 0x008fe200000e0602 */
[----:B------:R-:W-:Y:S03]  /*ce880*/  STL [R1+0x4584], R13 ;  /* 0x0045840d01007387 */ /* 0x000fe60000100800 */
[----:B-1----:R-:W-:Y:S01]  /*ce890*/  IMAD.MOV.U32 R21, RZ, RZ, R14 ;  /* 0x000000ffff157224 */ /* 0x002fe200078e000e */
[----:B------:R1:W-:Y:S01]  /*ce8a0*/  STL [R1+0x4580], R14 ;  /* 0x0045800e01007387 */ /* 0x0003e20000100800 */
[----:B------:R-:W-:Y:S01]  /*ce8b0*/  IMAD.MOV.U32 R20, RZ, RZ, R13 ;  /* 0x000000ffff147224 */ /* 0x000fe200078e000d */
[----:B------:R-:W-:Y:S02]  /*ce8c0*/  UISETP.GT.AND UP1, UPT, UR11, 0x22, UPT ;  /* 0x000000220b00788c */ /* 0x000fe4000bf24270 */
[----:B-1----:R-:W3:Y:S04]  /*ce8d0*/  LDL.LU R14, [R1+0x4668] ;  /* 0x00466800010e7983 */ /* 0x002ee80000300800 */
        /* <DEDUP_REMOVED lines=22> */
[----:B------:R-:W4:Y:S01]  /*cea40*/  LDL.LU R7, [R1+0x4684] ;  /* 0x0046840001077983 */ /* 0x000f220000300800 */
[----:B--2---:R-:W-:-:S03]  /*cea50*/  IMAD.X R22, R22, 0x1, R2, P1 ;  /* 0x0000000116167824 */ /* 0x004fc600008e0602 */
[----:B------:R-:W2:Y:S04]  /*cea60*/  LDL.LU R11, [R1+0x474c] ;  /* 0x00474c00010b7983 */ /* 0x000ea80000300800 */
[----:B------:R-:W-:Y:S04]  /*cea70*/  STL [R1+0x465c], R18 ;  /* 0x00465c1201007387 */ /* 0x000fe80000100800 */
[----:B------:R1:W-:Y:S04]  /*cea80*/  LDGSTS.E [R17+0x8880], desc[UR34][R20.64], P0 ;  /* 0x0888000014117fae */ /* 0x0003e80008121862 */
[----:B------:R1:W-:Y:S04]  /*cea90*/  STL [R1+0x4658], R22 ;  /* 0x0046581601007387 */ /* 0x0003e80000100800 */
[----:B------:R-:W-:Y:S01]  /*ceaa0*/  STL [R1+0x4664], R8 ;  /* 0x0046640801007387 */ /* 0x000fe20000100800 */
[----:B-1----:R-:W-:-:S03]  /*ceab0*/  IMAD.MOV.U32 R21, RZ, RZ, R22 ;  /* 0x000000ffff157224 */ /* 0x002fc600078e0016 */
[----:B------:R-:W2:Y:S01]  /*ceac0*/  LDL.LU R22, [R1+0x4680] ;  /* 0x0046800001167983 */ /* 0x000ea20000300800 */
[----:B------:R-:W-:Y:S01]  /*cead0*/  IMAD.MOV.U32 R20, RZ, RZ, R18 ;  /* 0x000000ffff147224 */ /* 0x000fe200078e0012 */
[-C--:B------:R-:W-:Y:S01]  /*ceae0*/  IADD3 R9, P1, R9, R4.reuse, RZ ;  /* 0x0000000409097210 */ /* 0x080fe20007f3e0ff */
[----:B------:R-:W-:Y:S01]  /*ceaf0*/  IMAD.X R10, R10, 0x1, R2, P2 ;  /* 0x000000010a0a7824 */ /* 0x000fe200010e0602 */
[----:B------:R-:W-:Y:S02]  /*ceb00*/  IADD3 R6, P2, R6, R4, RZ ;  /* 0x0000000406067210 */ /* 0x000fe40007f5e0ff */
[----:B------:R1:W-:Y:S04]  /*ceb10*/  LDGSTS.E [R17+0x8900], desc[UR34][R20.64], P0 ;  /* 0x0890000014117fae */ /* 0x0003e80008121862 */
[----:B------:R1:W-:Y:S04]  /*ceb20*/  STL [R1+0x4660], R10 ;  /* 0x0046600a01007387 */ /* 0x0003e80000100800 */
[----:B------:R-:W2:Y:S01]  /*ceb30*/  LDL.LU R18, [R1+0x4748] ;  /* 0x0047480001127983 */ /* 0x000ea20000300800 */
[----:B-1----:R-:W-:-:S02]  /*ceb40*/  IMAD.MOV.U32 R20, RZ, RZ, R8 ;  /* 0x000000ffff147224 */ /* 0x002fc400078e0008 */
[----:B------:R-:W-:Y:S02]  /*ceb50*/  IMAD.MOV.U32 R21, RZ, RZ, R10 ;  /* 0x000000ffff157224 */ /* 0x000fe400078e000a */
[----:B------:R-:W2:Y:S04]  /*ceb60*/  LDL.LU R10, [R1+0x4754] ;  /* 0x00475400010a7983 */ /* 0x000ea80000300800 */
[----:B------:R-:W2:Y:S04]  /*ceb70*/  LDL.LU R8, [R1+0x475c] ;  /* 0x00475c0001087983 */ /* 0x000ea80000300800 */
[----:B------:R-:W-:Y:S04]  /*ceb80*/  STL [R1+0x466c], R9 ;  /* 0x00466c0901007387 */ /* 0x000fe80000100800 */
[----:B------:R1:W-:Y:S01]  /*ceb90*/  LDGSTS.E [R17+0x8980], desc[UR34][R20.64], P0 ;  /* 0x0898000014117fae */ /* 0x0003e20008121862 */
[----:B---3--:R-:W-:-:S05]  /*ceba0*/  IMAD.X R14, R14, 0x1, R2, P1 ;  /* 0x000000010e0e7824 */ /* 0x008fca00008e0602 */
[----:B------:R3:W-:Y:S01]  /*cebb0*/  STL [R1+0x4668], R14 ;  /* 0x0046680e01007387 */ /* 0x0007e20000100800 */
[----:B----4-:R-:W-:-:S03]  /*cebc0*/  IADD3.X R13, R13, R2, RZ, P2, !PT ;  /* 0x000000020d0d7210 */ /* 0x010fc600017fe4ff */
[----:B------:R-:W-:Y:S01]  /*cebd0*/  STL [R1+0x4674], R6 ;  /* 0x0046740601007387 */ /* 0x000fe20000100800 */
[----:B-1----:R-:W-:-:S03]  /*cebe0*/  IMAD.MOV.U32 R21, RZ, RZ, R14 ;  /* 0x000000ffff157224 */ /* 0x002fc600078e000e */
[----:B---3--:R-:W3:Y:S01]  /*cebf0*/  LDL.LU R14, [R1+0x4750] ;  /* 0x00475000010e7983 */ /* 0x008ee20000300800 */
        /* <DEDUP_REMOVED lines=23> */
[----:B--2---:R-:W-:Y:S01]  /*ced70*/  IADD3 R11, P3, R11, R4, RZ ;  /* 0x000000040b0b7210 */ /* 0x004fe20007f7e0ff */
[----:B------:R-:W-:Y:S02]  /*ced80*/  IMAD.MOV.U32 R20, RZ, RZ, R7 ;  /* 0x000000ffff147224 */ /* 0x000fe400078e0007 */
[----:B------:R1:W-:Y:S01]  /*ced90*/  STL [R1+0x4684], R7 ;  /* 0x0046840701007387 */ /* 0x0003e20000100800 */
[----:B------:R-:W-:-:S04]  /*ceda0*/  IMAD.X R22, R22, 0x1, R2, P2 ;  /* 0x0000000116167824 */ /* 0x000fc800010e0602 */
[----:B------:R-:W-:Y:S01]  /*cedb0*/  IMAD.MOV.U32 R21, RZ, RZ, R22 ;  /* 0x000000ffff157224 */ /* 0x000fe200078e0016 */
[----:B------:R-:W-:Y:S04]  /*cedc0*/  STL [R1+0x4680], R22 ;  /* 0x0046801601007387 */ /* 0x000fe80000100800 */
[----:B------:R2:W-:Y:S04]  /*cedd0*/  LDGSTS.E [R17+0x8b80], desc[UR34][R20.64], P0 ;  /* 0x08b8000014117fae */ /* 0x0005e80008121862 */
[----:B------:R1:W-:Y:S01]  /*cede0*/  STL [R1+0x474c], R11 ;  /* 0x00474c0b01007387 */ /* 0x0003e20000100800 */
[----:B------:R-:W-:-:S03]  /*cedf0*/  IMAD.X R18, R18, 0x1, R2, P3 ;  /* 0x0000000112127824 */ /* 0x000fc600018e0602 */
[----:B------:R-:W4:Y:S01]  /*cee00*/  LDL.LU R23, [R1+0x4774] ;  /* 0x0047740001177983 */ /* 0x000f220000300800 */
[----:B------:R-:W-:-:S03]  /*cee10*/  IADD3 R10, P0, R10, R4, RZ ;  /* 0x000000040a0a7210 */ /* 0x000fc60007f1e0ff */
[----:B------:R-:W-:Y:S01]  /*cee20*/  STL [R1+0x4748], R18 ;  /* 0x0047481201007387 */ /* 0x000fe20000100800 */
[----:B--2---:R-:W-:Y:S02]  /*cee30*/  IMAD.MOV.U32 R20, RZ, RZ, R11 ;  /* 0x000000ffff147224 */ /* 0x004fe400078e000b */
[----:B------:R-:W-:Y:S01]  /*cee40*/  IMAD.MOV.U32 R21, RZ, RZ, R18 ;  /* 0x000000ffff157224 */ /* 0x000fe200078e0012 */
[----:B-1----:R-:W2:Y:S01]  /*cee50*/  LDL.LU R7, [R1+0x477c] ;  /* 0x00477c0001077983 */ /* 0x002ea20000300800 */
[----:B------:R-:W-:-:S03]  /*cee60*/  IADD3 R8, P2, R8, R4, RZ ;  /* 0x0000000408087210 */ /* 0x000fc60007f5e0ff */
[----:B------:R-:W2:Y:S04]  /*cee70*/  LDL.LU R24, [R1+0x4770] ;  /* 0x0047700001187983 */ /* 0x000ea80000300800 */
[----:B------:R-:W2:Y:S04]  /*cee80*/  LDL.LU R11, [R1+0x4778] ;  /* 0x00477800010b7983 */ /* 0x000ea80000300800 */
[----:B------:R1:W-:Y:S04]  /*cee90*/  STL [R1+0x4754], R10 ;  /* 0x0047540a01007387 */ /* 0x0003e80000100800 */
[----:B------:R1:W-:Y:S01]  /*ceea0*/  LDGSTS.E [R17+0x9800], desc[UR34][R20.64], P1 ;  /* 0x0980000014117fae */ /* 0x0003e20008921862 */
[----:B---3--:R-:W-:-:S05]  /*ceeb0*/  IMAD.X R14, R14, 0x1, R2, P0 ;  /* 0x000000010e0e7824 */ /* 0x008fca00000e0602 */
[----:B------:R3:W-:Y:S01]  /*ceec0*/  STL [R1+0x4750], R14 ;  /* 0x0047500e01007387 */ /* 0x0007e20000100800 */
[----:B-1----:R-:W-:Y:S02]  /*ceed0*/  IMAD.MOV.U32 R20, RZ, RZ, R10 ;  /* 0x000000ffff147224 */ /* 0x002fe400078e000a */
[----:B----4-:R-:W-:Y:S01]  /*ceee0*/  IMAD.X R9, R9, 0x1, R2, P2 ;  /* 0x0000000109097824 */ /* 0x010fe200010e0602 */
[----:B------:R1:W-:Y:S04]  /*ceef0*/  STL [R1+0x475c], R8 ;  /* 0x00475c0801007387 */ /* 0x0003e80000100800 */
[----:B------:R-:W4:Y:S01]  /*cef00*/  LDL.LU R10, [R1+0x4784] ;  /* 0x00478400010a7983 */ /* 0x000f220000300800 */
[----:B------:R-:W-:-:S03]  /*cef10*/  IMAD.MOV.U32 R21, RZ, RZ, R14 ;  /* 0x000000ffff157224 */ /* 0x000fc600078e000e */
[----:B------:R1:W-:Y:S04]  /*cef20*/  STL [R1+0x4758], R9 ;  /* 0x0047580901007387 */ /* 0x0003e80000100800 */
[----:B---3--:R-:W3:Y:S04]  /*cef30*/  LDL.LU R14, [R1+0x4780] ;  /* 0x00478000010e7983 */ /* 0x008ee80000300800 */
        /* <DEDUP_REMOVED lines=10> */
[----:B------:R-:W-:-:S05]  /*cefe0*/  IMAD.X R15, R15, 0x1, R2, P0 ;  /* 0x000000010f0f7824 */ /* 0x000fca00000e0602 */
[----:B------:R1:W-:Y:S01]  /*ceff0*/  STL [R1+0x4760], R15 ;  /* 0x0047600f01007387 */ /* 0x0003e20000100800 */
[----:B------:R-:W-:Y:S02]  /*cf000*/  IMAD.X R12, R12, 0x1, R2, P2 ;  /* 0x000000010c0c7824 */ /* 0x000fe400010e0602 */
[----:B------:R-:W-:Y:S01]  /*cf010*/  IMAD.MOV.U32 R21, RZ, RZ, R15 ;  /* 0x000000ffff157224 */ /* 0x000fe200078e000f */
        /* <DEDUP_REMOVED lines=13> */
[----:B--2---:R-:W-:Y:S01]  /*cf0f0*/  IADD3 R7, P2, R7, R4, RZ ;  /* 0x0000000407077210 */ /* 0x004fe20007f5e0ff */
[----:B------:R-:W-:Y:S02]  /*cf100*/  IMAD.X R24, R24, 0x1, R2, P0 ;  /* 0x0000000118187824 */ /* 0x000fe400000e0602 */
[----:B-1----:R-:W-:Y:S02]  /*cf110*/  IMAD.MOV.U32 R20, RZ, RZ, R23 ;  /* 0x000000ffff147224 */ /* 0x002fe400078e0017 */
        /* <DEDUP_REMOVED lines=8> */
[----:B------:R-:W-:-:S02]  /*cf1a0*/  MOV R21, R11 ;  /* 0x0000000b00157202 */ /* 0x000fc40000000f00 */
[----:B----4-:R-:W-:Y:S01]  /*cf1b0*/  IADD3 R10, P0, R10, R4, RZ ;  /* 0x000000040a0a7210 */ /* 0x010fe20007f1e0ff */
[----:B--2---:R-:W2:Y:S04]  /*cf1c0*/  LDL.LU R11, [R1+0x486c] ;  /* 0x00486c00010b7983 */ /* 0x004ea80000300800 */
[----:B------:R-:W4:Y:S01]  /*cf1d0*/  LDL.LU R7, [R1+0x4874] ;  /* 0x0048740001077983 */ /* 0x000f220000300800 */
[----:B---3--:R-:W-:-:S03]  /*cf1e0*/  IMAD.X R14, R14, 0x1, R2, P0 ;  /* 0x000000010e0e7824 */ /* 0x008fc600000e0602 */
[----:B------:R1:W-:Y:S04]  /*cf1f0*/  LDGSTS.E [R17+0x9b00], desc[UR34][R20.64], P1 ;  /* 0x09b0000014117fae */ /* 0x0003e80008921862 */
[----:B------:R-:W-:Y:S04]  /*cf200*/  STL [R1+0x4784], R10 ;  /* 0x0047840a01007387 */ /* 0x000fe80000100800 */
[----:B------:R3:W-:Y:S01]  /*cf210*/  STL [R1+0x4780], R14 ;  /* 0x0047800e01007387 */ /* 0x0007e20000100800 */
[----:B-1----:R-:W-:-:S03]  /*cf220*/  IMAD.MOV.U32 R21, RZ, RZ, R14 ;  /* 0x000000ffff157224 */ /* 0x002fc600078e000e */
[----:B---3--:R-:W3:Y:S01]  /*cf230*/  LDL.LU R14, [R1+0x4868] ;  /* 0x00486800010e7983 */ /* 0x008ee20000300800 */
[----:B------:R-:W-:-:S03]  /*cf240*/  IMAD.MOV.U32 R20, RZ, RZ, R10 ;  /* 0x000000ffff147224 */ /* 0x000fc600078e000a */
[----:B------:R-:W3:Y:S01]  /*cf250*/  LDL.LU R10, [R1+0x4870] ;  /* 0x00487000010a7983 */ /* 0x000ee20000300800 */
        /* <DEDUP_REMOVED lines=17> */
[----:B------:R-:W-:Y:S01]  /*cf370*/  IADD3 R12, P1, R12, R4, RZ ;  /* 0x000000040c0c7210 */ /* 0x000fe20007f3e0ff */
[----:B-1----:R-:W-:-:S02]  /*cf380*/  IMAD.MOV.U32 R20, RZ, RZ, R9 ;  /* 0x000000ffff147224 */ /* 0x002fc400078e0009 */
[----:B------:R-:W-:Y:S01]  /*cf390*/  IMAD.MOV.U32 R21, RZ, RZ, R18 ;  /* 0x000000ffff157224 */ /* 0x000fe200078e0012 */
[----:B------:R-:W3:Y:S01]  /*cf3a0*/  LDL.LU R9, [R1+0x4878] ;  /* 0x0048780001097983 */ /* 0x000ee20000300800 */
        /* <DEDUP_REMOVED lines=15> */
[----:B--2---:R-:W-:Y:S01]  /*cf4a0*/  IADD3 R11, P1, R11, R4, RZ ;  /* 0x000000040b0b7210 */ /* 0x004fe20007f3e0ff */
[----:B-1----:R-:W-:-:S02]  /*cf4b0*/  IMAD.MOV.U32 R21, RZ, RZ, R13 ;  /* 0x000000ffff157224 */ /* 0x002fc400078e000d */
[----:B------:R-:W-:Y:S01]  /*cf4c0*/  IMAD.MOV.U32 R20, RZ, RZ, R6 ;  /* 0x000000ffff147224 */ /* 0x000fe200078e0006 */
[----:B----4-:R-:W-:Y:S01]  /*cf4d0*/  IADD3 R7, P2, R7, R4, RZ ;  /* 0x0000000407077210 */ /* 0x010fe20007f5e0ff */
[----:B------:R-:W2:Y:S04]  /*cf4e0*/  LDL.LU R13, [R1+0x4954] ;  /* 0x00495400010d7983 */ /* 0x000ea80000300800 */
[----:B------:R-:W4:Y:S04]  /*cf4f0*/  LDL.LU R6, [R1+0x495c] ;  /* 0x00495c0001067983 */ /* 0x000f280000300800 */
[----:B------:R1:W-:Y:S04]  /*cf500*/  STL [R1+0x486c], R11 ;  /* 0x00486c0b01007387 */ /* 0x0003e80000100800 */
[----:B------:R1:W-:Y:S01]  /*cf510*/  LDGSTS.E [R17+0xa980], desc[UR34][R20.64], P0 ;  /* 0x0a98000014117fae */ /* 0x0003e20008121862 */
[----:B---3--:R-:W-:-:S05]  /*cf520*/  IMAD.X R14, R14, 0x1, R2, P1 ;  /* 0x000000010e0e7824 */ /* 0x008fca00008e0602 */
[----:B------:R-:W-:Y:S01]  /*cf530*/  STL [R1+0x4868], R14 ;  /* 0x0048680e01007387 */ /* 0x000fe20000100800 */
[----:B------:R-:W-:-:S03]  /*cf540*/  IMAD.X R10, R10, 0x1, R2, P2 ;  /* 0x000000010a0a7824 */ /* 0x000fc600010e0602 */
[----:B------:R-:W-:Y:S04]  /*cf550*/  STL [R1+0x4874], R7 ;  /* 0x0048740701007387 */ /* 0x000fe80000100800 */
[----:B------:R-:W3:Y:S01]  /*cf560*/  LDL.LU R15, [R1+0x4950] ;  /* 0x00495000010f7983 */ /* 0x000ee20000300800 */
[----:B-1----:R-:W-:-:S03]  /*cf570*/  IMAD.MOV.U32 R20, RZ, RZ, R11 ;  /* 0x000000ffff147224 */ /* 0x002fc600078e000b */
[----:B------:R1:W-:Y:S04]  /*cf580*/  STL [R1+0x4870], R10 ;  /* 0x0048700a01007387 */ /* 0x0003e80000100800 */
[----:B------:R-:W3:Y:S01]  /*cf590*/  LDL.LU R11, [R1+0x4958] ;  /* 0x00495800010b7983 */ /* 0x000ee20000300800 */
[----:B------:R-:W-:-:S05]  /*cf5a0*/  IMAD.MOV.U32 R21, RZ, RZ, R14 ;  /* 0x000000ffff157224 */ /* 0x000fca00078e000e */
[----:B------:R1:W-:Y:S01]  /*cf5b0*/  LDGSTS.E [R17+0xaa00], desc[UR34][R20.64], P0 ;  /* 0x0aa0000014117fae */ /* 0x0003e20008121862 */
[----:B------:R-:W-:Y:S01]  /*cf5c0*/  UISETP.GT.AND UP1, UPT, UR11, 0x2e, UPT ;  /* 0x0000002e0b00788c */ /* 0x000fe2000bf24270 */
[----:B-1----:R-:W-:Y:S02]  /*cf5d0*/  IMAD.MOV.U32 R21, RZ, RZ, R10 ;  /* 0x000000ffff157224 */ /* 0x002fe400078e000a */
[----:B------:R-:W3:Y:S01]  /*cf5e0*/  LDL.LU R10, [R1+0x4964] ;  /* 0x00496400010a7983 */ /* 0x000ee20000300800 */
[----:B------:R-:W-:-:S03]  /*cf5f0*/  IMAD.MOV.U32 R20, RZ, RZ, R7 ;  /* 0x000000ffff147224 */ /* 0x000fc600078e0007 */
[----:B------:R-:W3:Y:S01]  /*cf600*/  LDL.LU R7, [R1+0x496c] ;  /* 0x00496c0001077983 */ /* 0x000ee20000300800 */
[----:B------:R-:W-:-:S03]  /*cf610*/  USEL UR10, URZ, 0x4, !UP1 ;  /* 0x000000043f0a7887 */ /* 0x000fc6000c800000 */
[----:B------:R1:W-:Y:S01]  /*cf620*/  LDGSTS.E [R17+0xaa80], desc[UR34][R20.64], P0 ;  /* 0x0aa8000014117fae */ /* 0x0003e20008121862 */
[----:B------:R-:W-:Y:S01]  /*cf630*/  USEL UR10, UR10, URZ, !UP0 ;  /* 0x0000003f0a0a7287 */ /* 0x000fe2000c000000 */
[----:B------:R-:W-:-:S05]  /*cf640*/  IADD3 R8, P1, R8, R4, RZ ;  /* 0x0000000408087210 */ /* 0x000fca0007f3e0ff */
[----:B------:R-:W-:Y:S01]  /*cf650*/  STL [R1+0x487c], R8 ;  /* 0x00487c0801007387 */ /* 0x000fe20000100800 */
[----:B-1----:R-:W-:Y:S02]  /*cf660*/  IMAD.MOV.U32 R20, RZ, RZ, R8 ;  /* 0x000000ffff147224 */ /* 0x002fe400078e0008 */
[----:B------:R-:W-:-:S05]  /*cf670*/  IMAD.X R9, R9, 0x1, R2, P1 ;  /* 0x0000000109097824 */ /* 0x000fca00008e0602 */
[----:B------:R1:W-:Y:S04]  /*cf680*/  STL [R1+0x4878], R9 ;  /* 0x0048780901007387 */ /* 0x0003e80000100800 */
[----:B------:R-:W3:Y:S01]  /*cf690*/  LDL.LU R14, [R1+0x4960] ;  /* 0x00496000010e7983 */ /* 0x000ee20000300800 */
[----:B------:R-:W-:-:S03]  /*cf6a0*/  IMAD.MOV.U32 R21, RZ, RZ, R9 ;  /* 0x000000ffff157224 */ /* 0x000fc600078e0009 */
[----:B------:R-:W3:Y:S01]  /*cf6b0*/  LDL.LU R18, [R1+0x4968] ;  /* 0x0049680001127983 */ /* 0x000ee20000300800 */
[----:B------:R-:W-:-:S03]  /*cf6c0*/  IADD3 R12, P2, R12, R4, RZ ;  /* 0x000000040c0c7210 */ /* 0x000fc60007f5e0ff */
[----:B------:R1:W-:Y:S01]  /*cf6d0*/  LDGSTS.E [R17+0xab00], desc[UR34][R20.64], P0 ;  /* 0x0ab0000014117fae */ /* 0x0003e20008121862 */
[----:B------:R-:W-:-:S03]  /*cf6e0*/  ISETP.NE.U32.AND P1, PT, RZ, UR10, PT ;  /* 0x0000000aff007c0c */ /* 0x000fc6000bf25070 */
[----:B-1----:R-:W3:Y:S01]  /*cf6f0*/  LDL.LU R9, [R1+0x4974] ;  /* 0x0049740001097983 */ /* 0x002ee20000300800 */
[----:B------:R-:W-:-:S03]  /*cf700*/  IADD3 R23, P3, R23, R4, RZ ;  /* 0x0000000417177210 */ /* 0x000fc60007f7e0ff */
[----:B------:R-:W3:Y:S01]  /*cf710*/  LDL.LU R8, [R1+0x497c] ;  /* 0x00497c0001087983 */ /* 0x000ee20000300800 */
[----:B------:R-:W-:Y:S02]  /*cf720*/  IMAD.X R22, R22, 0x1, R2, P2 ;  /* 0x0000000116167824 */ /* 0x000fe400010e0602 */
[----:B------:R-:W-:Y:S02]  /*cf730*/  IMAD.MOV.U32 R20, RZ, RZ, R12 ;  /* 0x000000ffff147224 */ /* 0x000fe400078e000c */
[----:B------:R-:W-:Y:S01]  /*cf740*/  IMAD.MOV.U32 R21, RZ, RZ, R22 ;  /* 0x000000ffff157224 */ /* 0x000fe200078e0016 */
[----:B------:R-:W-:Y:S04]  /*cf750*/  STL [R1+0x4884], R12 ;  /* 0x0048840c01007387 */ /* 0x000fe80000100800 */
[----:B------:R1:W-:Y:S01]  /*cf760*/  STL [R1+0x4880], R22 ;  /* 0x0048801601007387 */ /* 0x0003e20000100800 */
[----:B------:R-:W-:-:S03]  /*cf770*/  IMAD.X R24, R24, 0x1, R2, P3 ;  /* 0x0000000118187824 */ /* 0x000fc600018e0602 */
[----:B------:R-:W-:Y:S04]  /*cf780*/  STL [R1+0x494c], R23 ;  /* 0x00494c1701007387 */ /* 0x000fe80000100800 */
[----:B------:R4:W-:Y:S04]  /*cf790*/  LDGSTS.E [R17+0xab80], desc[UR34][R20.64], P0 ;  /* 0x0ab8000014117fae */ /* 0x0009e80008121862 */
[----:B-1----:R-:W3:Y:S01]  /*cf7a0*/  LDL.LU R22, [R1+0x4970] ;  /* 0x0049700001167983 */ /* 0x002ee20000300800 */
[-C--:B--2---:R-:W-:Y:S02]  /*cf7b0*/  IADD3 R13, P0, R13, R4.reuse, RZ ;  /* 0x000000040d0d7210 */ /* 0x084fe40007f1e0ff */
[----:B----4-:R-:W-:Y:S01]  /*cf7c0*/  IADD3 R6, P2, R6, R4, RZ ;  /* 0x0000000406067210 */ /* 0x010fe20007f5e0ff */
[----:B------:R-:W-:Y:S01]  /*cf7d0*/  STL [R1+0x4948], R24 ;  /* 0x0049481801007387 */ /* 0x000fe20000100800 */
[----:B------:R-:W-:-:S03]  /*cf7e0*/  IMAD.MOV.U32 R20, RZ, RZ, R23 ;  /* 0x000000ffff147224 */ /* 0x000fc600078e0017 */
[----:B------:R-:W2:Y:S01]  /*cf7f0*/  LDL.LU R12, [R1+0x4978] ;  /* 0x00497800010c7983 */ /* 0x000ea20000300800 */
[----:B------:R-:W-:-:S03]  /*cf800*/  IMAD.MOV.U32 R21, RZ, RZ, R24 ;  /* 0x000000ffff157224 */ /* 0x000fc600078e0018 */
[----:B------:R1:W-:Y:S04]  /*cf810*/  STL [R1+0x4954], R13 ;  /* 0x0049540d01007387 */ /* 0x0003e80000100800 */
[----:B------:R4:W-:Y:S01]  /*cf820*/  LDGSTS.E [R17+0xb800], desc[UR34][R20.64], P1 ;  /* 0x0b80000014117fae */ /* 0x0009e20008921862 */
[----:B---3--:R-:W-:Y:S01]  /*cf830*/  IADD3.X R15, R15, R2, RZ, P0, !PT ;  /* 0x000000020f0f7210 */ /* 0x008fe200007fe4ff */
[----:B----4-:R-:W-:-:S04]  /*cf840*/  IMAD.MOV.U32 R20, RZ, RZ, R13 ;  /* 0x000000ffff147224 */ /* 0x010fc800078e000d */
[----:B------:R3:W-:Y:S01]  /*cf850*/  STL [R1+0x4950], R15 ;  /* 0x0049500f01007387 */ /* 0x0007e20000100800 */
[----:B------:R-:W-:-:S03]  /*cf860*/  IMAD.X R11, R11, 0x1, R2, P2 ;  /* 0x000000010b0b7824 */ /* 0x000fc600010e0602 */
[----:B------:R-:W-:Y:S04]  /*cf870*/  STL [R1+0x495c], R6 ;  /* 0x00495c0601007387 */ /* 0x000fe80000100800 */
[----:B-1----:R-:W4:Y:S01]  /*cf880*/  LDL.LU R13, [R1+0x4984] ;  /* 0x00498400010d7983 */ /* 0x002f220000300800 */
[----:B------:R-:W-:-:S03]  /*cf890*/  IMAD.MOV.U32 R21, RZ, RZ, R15 ;  /* 0x000000ffff157224 */ /* 0x000fc600078e000f */
        /* <DEDUP_REMOVED lines=90> */
[----:B-1----:R-:W-:Y:S01]  /*cfe40*/  MOV R20, R7 ;  /* 0x0000000700147202 */ /* 0x002fe20000000f00 */
[----:B------:R-:W-:-:S02]  /*cfe50*/  IMAD.MOV.U32 R21, RZ, RZ, R9 ;  /* 0x000000ffff157224 */ /* 0x000fc400078e0009 */
[----:B------:R-:W2:Y:S04]  /*cfe60*/  LDL.LU R9, [R1+0x4b54] ;  /* 0x004b540001097983 */ /* 0x000ea80000300800 */
[----:B------:R-:W2:Y:S01]  /*cfe70*/  LDL.LU R7, [R1+0x4b5c] ;  /* 0x004b5c0001077983 */ /* 0x000ea20000300800 */
[----:B---3--:R-:W-:-:S03]  /*cfe80*/  IMAD.X R15, R15, 0x1, R2, P1 ;  /* 0x000000010f0f7824 */ /* 0x008fc600008e0602 */
[----:B------:R-:W-:Y:S04]  /*cfe90*/  STL [R1+0x4a6c], R12 ;  /* 0x004a6c0c01007387 */ /* 0x000fe80000100800 */
[----:B------:R1:W-:Y:S01]  /*cfea0*/  LDGSTS.E [R17+0xc980], desc[UR34][R20.64], P0 ;  /* 0x0c98000014117fae */ /* 0x0003e20008121862 */
[----:B----4-:R-:W-:-:S03]  /*cfeb0*/  IMAD.X R13, R13, 0x1, R2, P2 ;  /* 0x000000010d0d7824 */ /* 0x010fc600010e0602 */
[----:B------:R3:W-:Y:S04]  /*cfec0*/  STL [R1+0x4a68], R15 ;  /* 0x004a680f01007387 */ /* 0x0007e80000100800 */
        /* <DEDUP_REMOVED lines=11> */
[----:B------:R-:W4:Y:S01]  /*cff80*/  LDL.LU R8, [R1+0x4b6c] ;  /* 0x004b6c0001087983 */ /* 0x000f220000300800 */
[----:B------:R-:W-:-:S03]  /*cff90*/  USEL UR10, URZ, 0x4, !UP1 ;  /* 0x000000043f0a7887 */ /* 0x000fc6000c800000 */
[----:B------:R1:W-:Y:S01]  /*cffa0*/  LDGSTS.E [R17+0xca80], desc[UR34][R20.64], P0 ;  /* 0x0ca8000014117fae */ /* 0x0003e20008121862 */
        /* <DEDUP_REMOVED lines=30> */
[----:B------:R1:W-:Y:S04]  /*d0190*/  LDGSTS.E [R17+0xd800], desc[UR34][R20.64], P1 ;  /* 0x0d80000014117fae */ /* 0x0003e80008921862 */
[----:B------:R4:W-:Y:S01]  /*d01a0*/  STL [R1+0x4b54], R9 ;  /* 0x004b540901007387 */ /* 0x0009e20000100800 */
[----:B---3--:R-:W-:-:S02]  /*d01b0*/  IMAD.X R15, R15, 0x1, R2, P0 ;  /* 0x000000010f0f7824 */ /* 0x008fc400000e0602 */
[----:B-1----:R-:W-:Y:S02]  /*d01c0*/  IMAD.MOV.U32 R20, RZ, RZ, R9 ;  /* 0x000000ffff147224 */ /* 0x002fe400078e0009 */
[----:B------:R-:W-:Y:S01]  /*d01d0*/  IMAD.MOV.U32 R21, RZ, RZ, R15 ;  /* 0x000000ffff157224 */ /* 0x000fe200078e000f */
[----:B------:R-:W-:Y:S01]  /*d01e0*/  STL [R1+0x4b50], R15 ;  /* 0x004b500f01007387 */ /* 0x000fe20000100800 */
[----:B----4-:R-:W-:-:S03]  /*d01f0*/  IMAD.X R12, R12, 0x1, R2, P2 ;  /* 0x000000010c0c7824 */ /* 0x010fc600010e0602 */
[----:B------:R-:W-:Y:S04]  /*d0200*/  STL [R1+0x4b5c], R7 ;  /* 0x004b5c0701007387 */ /* 0x000fe80000100800 */
[----:B------:R-:W3:Y:S04]  /*d0210*/  LDL.LU R9, [R1+0x4b84] ;  /* 0x004b840001097983 */ /* 0x000ee80000300800 */
[----:B------:R1:W-:Y:S04]  /*d0220*/  LDGSTS.E [R17+0xd880], desc[UR34][R20.64], P1 ;  /* 0x0d88000014117fae */ /* 0x0003e80008921862 */
[----:B------:R4:W-:Y:S01]  /*d0230*/  STL [R1+0x4b58], R12 ;  /* 0x004b580c01007387 */ /* 0x0009e20000100800 */
[----:B-1----:R-:W-:-:S03]  /*d0240*/  IMAD.MOV.U32 R21, RZ, RZ, R12 ;  /* 0x000000ffff157224 */ /* 0x002fc600078e000c */
[----:B----4-:R-:W4:Y:S01]  /*d0250*/  LDL.LU R12, [R1+0x4b80] ;  /* 0x004b8000010c7983 */ /* 0x010f220000300800 */
[-C--:B------:R-:W-:Y:S01]  /*d0260*/  IADD3 R13, P0, R13, R4.reuse, RZ ;  /* 0x000000040d0d7210 */ /* 0x080fe20007f1e0ff */
[----:B------:R-:W-:Y:S01]  /*d0270*/  IMAD.MOV.U32 R20, RZ, RZ, R7 ;  /* 0x000000ffff147224 */ /* 0x000fe200078e0007 */
[----:B------:R-:W-:Y:S01]  /*d0280*/  IADD3 R8, P2, R8, R4, RZ ;  /* 0x0000000408087210 */ /* 0x000fe20007f5e0ff */
[----:B------:R-:W4:Y:S04]  /*d0290*/  LDL.LU R18, [R1+0x4c4c] ;  /* 0x004c4c0001127983 */ /* 0x000f280000300800 */
[----:B------:R-:W4:Y:S04]  /*d02a0*/  LDL.LU R7, [R1+0x4c54] ;  /* 0x004c540001077983 */ /* 0x000f280000300800 */
[----:B------:R1:W-:Y:S04]  /*d02b0*/  LDGSTS.E [R17+0xd900], desc[UR34][R20.64], P1 ;  /* 0x0d90000014117fae */ /* 0x0003e80008921862 */
[----:B------:R1:W-:Y:S02]  /*d02c0*/  STL [R1+0x4b64], R13 ;  /* 0x004b640d01007387 */ /* 0x0003e40000100800 */
[----:B-1----:R-:W-:-:S02]  /*d02d0*/  IMAD.MOV.U32 R20, RZ, RZ, R13 ;  /* 0x000000ffff147224 */ /* 0x002fc400078e000d */
[----:B------:R-:W-:-:S04]  /*d02e0*/  IMAD.X R14, R14, 0x1, R2, P0 ;  /* 0x000000010e0e7824 */ /* 0x000fc800000e0602 */
[----:B------:R-:W-:Y:S01]  /*d02f0*/  IMAD.MOV.U32 R21, RZ, RZ, R14 ;  /* 0x000000ffff157224 */ /* 0x000fe200078e000e */
[----:B------:R-:W-:Y:S01]  /*d0300*/  STL [R1+0x4b60], R14 ;  /* 0x004b600e01007387 */ /* 0x000fe20000100800 */
[----:B------:R-:W-:-:S03]  /*d0310*/  IMAD.X R11, R11, 0x1, R2, P2 ;  /* 0x000000010b0b7824 */ /* 0x000fc600010e0602 */
[----:B------:R-:W-:Y:S04]  /*d0320*/  STL [R1+0x4b6c], R8 ;  /* 0x004b6c0801007387 */ /* 0x000fe80000100800 */
[----:B------:R-:W4:Y:S04]  /*d0330*/  LDL.LU R22, [R1+0x4c48] ;  /* 0x004c480001167983 */ /* 0x000f280000300800 */
[----:B------:R1:W-:Y:S04]  /*d0340*/  STL [R1+0x4b68], R11 ;  /* 0x004b680b01007387 */ /* 0x0003e80000100800 */
[----:B------:R-:W4:Y:S04]  /*d0350*/  LDL.LU R13, [R1+0x4c50] ;  /* 0x004c5000010d7983 */ /* 0x000f280000300800 */
[----:B------:R1:W-:Y:S04]  /*d0360*/  LDGSTS.E [R17+0xd980], desc[UR34][R20.64], P1 ;  /* 0x0d98000014117fae */ /* 0x0003e80008921862 */
[----:B------:R-:W4:Y:S01]  /*d0370*/  LDL.LU R15, [R1+0x4c58] ;  /* 0x004c5800010f7983 */ /* 0x000f220000300800 */
[----:B-1----:R-:W-:-:S03]  /*d0380*/  IMAD.MOV.U32 R21, RZ, RZ, R11 ;  /* 0x000000ffff157224 */ /* 0x002fc600078e000b */
[----:B------:R-:W4:Y:S01]  /*d0390*/  LDL.LU R11, [R1+0x4c5c] ;  /* 0x004c5c00010b7983 */ /* 0x000f220000300800 */
[----:B------:R-:W-:-:S03]  /*d03a0*/  IMAD.MOV.U32 R20, RZ, RZ, R8 ;  /* 0x000000ffff147224 */ /* 0x000fc600078e0008 */
[----:B------:R-:W4:Y:S04]  /*d03b0*/  LDL.LU R14, [R1+0x4c60] ;  /* 0x004c6000010e7983 */ /* 0x000f280000300800 */
[----:B------:R-:W4:Y:S01]  /*d03c0*/  LDL.LU R8, [R1+0x4c64] ;  /* 0x004c640001087983 */ /* 0x000f220000300800 */
[----:B------:R-:W-:-:S03]  /*d03d0*/  IADD3 R23, P0, R23, R4, RZ ;  /* 0x0000000417177210 */ /* 0x000fc60007f1e0ff */
[----:B------:R1:W-:Y:S01]  /*d03e0*/  LDGSTS.E [R17+0xda00], desc[UR34][R20.64], P1 ;  /* 0x0da0000014117fae */ /* 0x0003e20008921862 */
[----:B--2---:R-:W-:Y:S01]  /*d03f0*/  IADD3 R6, P2, R6, R4, RZ ;  /* 0x0000000406067210 */ /* 0x004fe20007f5e0ff */
[----:B------:R-:W-:Y:S01]  /*d0400*/  IMAD.X R24, R24, 0x1, R2, P0 ;  /* 0x0000000118187824 */ /* 0x000fe200000e0602 */
[----:B-1----:R-:W-:-:S03]  /*d0410*/  MOV R20, R23 ;  /* 0x0000001700147202 */ /* 0x002fc60000000f00 */
[----:B------:R-:W-:Y:S02]  /*d0420*/  IMAD.MOV.U32 R21, RZ, RZ, R24 ;  /* 0x000000ffff157224 */ /* 0x000fe400078e0018 */
[----:B------:R-:W-:Y:S01]  /*d0430*/  IMAD.X R10, R10, 0x1, R2, P2 ;  /* 0x000000010a0a7824 */ /* 0x000fe200010e0602 */
        /* <DEDUP_REMOVED lines=8> */
[----:B---3--:R-:W-:-:S03]  /*d04c0*/  IADD3 R9, P0, R9, R4, RZ ;  /* 0x0000000409097210 */ /* 0x008fc60007f1e0ff */
[----:B------:R-:W3:Y:S04]  /*d04d0*/  LDL.LU R6, [R1+0x4c74] ;  /* 0x004c740001067983 */ /* 0x000ee80000300800 */
[----:B------:R1:W-:Y:S04]  /*d04e0*/  LDGSTS.E [R17+0xdb00], desc[UR34][R20.64], P1 ;  /* 0x0db0000014117fae */ /* 0x0003e80008921862 */
[----:B------:R-:W-:Y:S01]  /*d04f0*/  STL [R1+0x4b84], R9 ;  /* 0x004b840901007387 */ /* 0x000fe20000100800 */
[----:B----4-:R-:W-:-:S04]  /*d0500*/  IMAD.X R12, R12, 0x1, R2, P0 ;  /* 0x000000010c0c7824 */ /* 0x010fc800000e0602 */
        /* <DEDUP_REMOVED lines=8> */
[----:B------:R-:W-:Y:S01]  /*d0590*/  USEL UR10, UR10, URZ, !UP0 ;  /* 0x0000003f0a0a7287 */ /* 0x000fe2000c000000 */
[----:B------:R-:W-:-:S05]  /*d05a0*/  IADD3 R18, P1, R18, R4, RZ ;  /* 0x0000000412127210 */ /* 0x000fca0007f3e0ff */
[----:B------:R-:W-:Y:S02]  /*d05b0*/  ISETP.NE.U32.AND P0, PT, RZ, UR10, PT ;  /* 0x0000000aff007c0c */ /* 0x000fe4000bf05070 */
[----:B------:R-:W-:Y:S01]  /*d05c0*/  IADD3 R7, P2, R7, R4, RZ ;  /* 0x0000000407077210 */ /* 0x000fe20007f5e0ff */
[----:B-1----:R-:W-:Y:S01]  /*d05d0*/  IMAD.MOV.U32 R20, RZ, RZ, R18 ;  /* 0x000000ffff147224 */ /* 0x002fe200078e0012 */
[----:B------:R-:W-:Y:S01]  /*d05e0*/  STL [R1+0x4c4c], R18 ;  /* 0x004c4c1201007387 */ /* 0x000fe20000100800 */
[----:B------:R-:W-:-:S04]  /*d05f0*/  IMAD.X R22, R22, 0x1, R2, P1 ;  /* 0x0000000116167824 */ /* 0x000fc800008e0602 */
[----:B------:R-:W-:Y:S01]  /*d0600*/  IMAD.MOV.U32 R21, RZ, RZ, R22 ;  /* 0x000000ffff157224 */ /* 0x000fe200078e0016 */
[----:B------:R-:W-:Y:S01]  /*d0610*/  STL [R1+0x4c48], R22 ;  /* 0x004c481601007387 */ /* 0x000fe20000100800 */
[----:B------:R-:W-:-:S03]  /*d0620*/  IMAD.X R13, R13, 0x1, R2, P2 ;  /* 0x000000010d0d7824 */ /* 0x000fc600010e0602 */
[----:B------:R-:W-:Y:S04]  /*d0630*/  STL [R1+0x4c54], R7 ;  /* 0x004c540701007387 */ /* 0x000fe80000100800 */
[----:B------:R1:W-:Y:S04]  /*d0640*/  LDGSTS.E [R17+0xe800], desc[UR34][R20.64], P0 ;  /* 0x0e80000014117fae */ /* 0x0003e80008121862 */
[----:B------:R1:W-:Y:S01]  /*d0650*/  STL [R1+0x4c50], R13 ;  /* 0x004c500d01007387 */ /* 0x0003e20000100800 */
[----:B------:R-:W-:Y:S01]  /*d0660*/  IADD3 R11, P1, R11, R4, RZ ;  /* 0x000000040b0b7210 */ /* 0x000fe20007f3e0ff */
[----:B-1----:R-:W-:-:S02]  /*d0670*/  IMAD.MOV.U32 R20, RZ, RZ, R7 ;  /* 0x000000ffff147224 */ /* 0x002fc400078e0007 */
[----:B------:R-:W-:Y:S02]  /*d0680*/  IMAD.MOV.U32 R21, RZ, RZ, R13 ;  /* 0x000000ffff157224 */ /* 0x000fe400078e000d */
[----:B------:R-:W-:Y:S01]  /*d0690*/  IMAD.X R15, R15, 0x1, R2, P1 ;  /* 0x000000010f0f7824 */ /* 0x000fe200008e0602 */
[----:B------:R-:W4:Y:S01]  /*d06a0*/  LDL.LU R13, [R1+0x4c78] ;  /* 0x004c7800010d7983 */ /* 0x000f220000300800 */
[----:B------:R-:W-:-:S03]  /*d06b0*/  IADD3 R8, P2, R8, R4, RZ ;  /* 0x0000000408087210 */ /* 0x000fc60007f5e0ff */
[----:B------:R-:W4:Y:S02]  /*d06c0*/  LDL.LU R7, [R1+0x4c7c] ;  /* 0x004c7c0001077983 */ /* 0x000f240000300800 */
[----:B------:R-:W-:Y:S02]  /*d06d0*/  IMAD.X R14, R14, 0x1, R2, P2 ;  /* 0x000000010e0e7824 */ /* 0x000fe400010e0602 */
[----:B------:R1:W-:Y:S04]  /*d06e0*/  STL [R1+0x4c5c], R11 ;  /* 0x004c5c0b01007387 */ /* 0x0003e80000100800 */
[----:B------:R1:W-:Y:S04]  /*d06f0*/  LDGSTS.E [R17+0xe880], desc[UR34][R20.64], P0 ;  /* 0x0e88000014117fae */ /* 0x0003e80008121862 */
[----:B------:R1:W-:Y:S04]  /*d0700*/  STL [R1+0x4c58], R15 ;  /* 0x004c580f01007387 */ /* 0x0003e80000100800 */
[----:B------:R3:W-:Y:S01]  /*d0710*/  STL [R1+0x4c64], R8 ;  /* 0x004c640801007387 */ /* 0x0007e20000100800 */
[----:B-1----:R-:W-:-:S03]  /*d0720*/  IMAD.MOV.U32 R20, RZ, RZ, R11 ;  /* 0x000000ffff147224 */ /* 0x002fc600078e000b */
[----:B------:R-:W4:Y:S01]  /*d0730*/  LDL.LU R11, [R1+0x4c84] ;  /* 0x004c8400010b7983 */ /* 0x000f220000300800 */
[----:B------:R-:W-:-:S03]  /*d0740*/  IMAD.MOV.U32 R21, RZ, RZ, R15 ;  /* 0x000000ffff157224 */ /* 0x000fc600078e000f */
[----:B------:R1:W-:Y:S04]  /*d0750*/  STL [R1+0x4c60], R14 ;  /* 0x004c600e01007387 */ /* 0x0003e80000100800 */
[----:B------:R-:W4:Y:S04]  /*d0760*/  LDL.LU R23, [R1+0x4d4c] ;  /* 0x004d4c0001177983 */ /* 0x000f280000300800 */
[----:B------:R-:W4:Y:S04]  /*d0770*/  LDL.LU R15, [R1+0x4c80] ;  /* 0x004c8000010f7983 */ /* 0x000f280000300800 */
[----:B------:R1:W-:Y:S04]  /*d0780*/  LDGSTS.E [R17+0xe900], desc[UR34][R20.64], P0 ;  /* 0x0e90000014117fae */ /* 0x0003e80008121862 */
[----:B------:R-:W4:Y:S01]  /*d0790*/  LDL.LU R24, [R1+0x4d48] ;  /* 0x004d480001187983 */ /* 0x000f220000300800 */
[----:B--2---:R-:W-:-:S02]  /*d07a0*/  IADD3 R10, P1, R10, R4, RZ ;  /* 0x000000040a0a7210 */ /* 0x004fc40007f3e0ff */
[----:B---3--:R-:W-:Y:S01]  /*d07b0*/  IADD3 R6, P2, R6, R4, RZ ;  /* 0x0000000406067210 */ /* 0x008fe20007f5e0ff */
[----:B-1----:R-:W-:Y:S02]  /*d07c0*/  IMAD.MOV.U32 R20, RZ, RZ, R8 ;  /* 0x000000ffff147224 */ /* 0x002fe400078e0008 */
[----:B------:R-:W-:Y:S01]  /*d07d0*/  IMAD.MOV.U32 R21, RZ, RZ, R14 ;  /* 0x000000ffff157224 */ /* 0x000fe200078e000e */
[----:B------:R-:W2:Y:S04]  /*d07e0*/  LDL.LU R8, [R1+0x4d54] ;  /* 0x004d540001087983 */ /* 0x000ea80000300800 */
[----:B------:R-:W3:Y:S04]  /*d07f0*/  LDL.LU R14, [R1+0x4d5c] ;  /* 0x004d5c00010e7983 */ /* 0x000ee80000300800 */
[----:B------:R-:W-:Y:S04]  /*d0800*/  STL [R1+0x4c6c], R10 ;  /* 0x004c6c0a01007387 */ /* 0x000fe80000100800 */
[----:B------:R1:W-:Y:S01]  /*d0810*/  LDGSTS.E [R17+0xe980], desc[UR34][R20.64], P0 ;  /* 0x0e98000014117fae */ /* 0x0003e20008121862 */
[----:B----4-:R-:W-:-:S05]  /*d0820*/  IMAD.X R12, R12, 0x1, R2, P1 ;  /* 0x000000010c0c7824 */ /* 0x010fca00008e0602 */
[----:B------:R4:W-:Y:S01]  /*d0830*/  STL [R1+0x4c68], R12 ;  /* 0x004c680c01007387 */ /* 0x0009e20000100800 */
[----:B------:R-:W-:-:S03]  /*d0840*/  IMAD.X R9, R9, 0x1, R2, P2 ;  /* 0x0000000109097824 */ /* 0x000fc600010e0602 */
[----:B------:R-:W-:Y:S04]  /*d0850*/  STL [R1+0x4c74], R6 ;  /* 0x004c740601007387 */ /* 0x000fe80000100800 */
[----:B------:R-:W3:Y:S01]  /*d0860*/  LDL.LU R22, [R1+0x4d50] ;  /* 0x004d500001167983 */ /* 0x000ee20000300800 */
[----:B-1----:R-:W-:-:S03]  /*d0870*/  IMAD.MOV.U32 R20, RZ, RZ, R10 ;  /* 0x000000ffff147224 */ /* 0x002fc600078e000a */
[----:B------:R1:W-:Y:S01]  /*d0880*/  STL [R1+0x4c70], R9 ;  /* 0x004c700901007387 */ /* 0x0003e20000100800 */
[----:B------:R-:W-:-:S03]  /*d0890*/  IMAD.MOV.U32 R21, RZ, RZ, R12 ;  /* 0x000000ffff157224 */ /* 0x000fc600078e000c */
[----:B------:R-:W3:Y:S04]  /*d08a0*/  LDL.LU R18, [R1+0x4d58] ;  /* 0x004d580001127983 */ /* 0x000ee80000300800 */
[----:B----4-:R-:W4:Y:S04]  /*d08b0*/  LDL.LU R12, [R1+0x4d60] ;  /* 0x004d6000010c7983 */ /* 0x010f280000300800 */
[----:B------:R-:W4:Y:S04]  /*d08c0*/  LDL.LU R10, [R1+0x4d64] ;  /* 0x004d6400010a7983 */ /* 0x000f280000300800 */
[----:B------:R1:W-:Y:S02]  /*d08d0*/  LDGSTS.E [R17+0xea00], desc[UR34][R20.64], P0 ;  /* 0x0ea0000014117fae */ /* 0x0003e40008121862 */
[----:B-1----:R-:W-:-:S02]  /*d08e0*/  IMAD.MOV.U32 R21, RZ, RZ, R9 ;  /* 0x000000ffff157224 */ /* 0x002fc400078e0009 */
[----:B------:R-:W-:Y:S01]  /*d08f0*/  IMAD.MOV.U32 R20, RZ, RZ, R6 ;  /* 0x000000ffff147224 */ /* 0x000fe200078e0006 */
        /* <DEDUP_REMOVED lines=13> */
[----:B------:R-:W-:Y:S02]  /*d09d0*/  STL [R1+0x4c7c], R7 ;  /* 0x004c7c0701007387 */ /* 0x000fe40000100800 */
[----:B-1----:R-:W-:Y:S02]  /*d09e0*/  IMAD.MOV.U32 R20, RZ, RZ, R11 ;  /* 0x000000ffff147224 */ /* 0x002fe400078e000b */
[----:B------:R-:W-:Y:S01]  /*d09f0*/  IMAD.X R15, R15, 0x1, R2, P2 ;  /* 0x000000010f0f7824 */ /* 0x000fe200010e0602 */
[----:B------:R-:W-:-:S04]  /*d0a00*/  IADD3 R23, P3, R23, R4, RZ ;  /* 0x0000000417177210 */ /* 0x000fc80007f7e0ff */
[----:B------:R-:W-:Y:S01]  /*d0a10*/  MOV R21, R15 ;  /* 0x0000000f00157202 */ /* 0x000fe20000000f00 */
[----:B------:R1:W-:Y:S01]  /*d0a20*/  STL [R1+0x4c78], R13 ;  /* 0x004c780d01007387 */ /* 0x0003e20000100800 */
[----:B------:R-:W-:-:S03]  /*d0a30*/  IMAD.X R24, R24, 0x1, R2, P3 ;  /* 0x0000000118187824 */ /* 0x000fc600018e0602 */
[----:B------:R2:W-:Y:S04]  /*d0a40*/  LDGSTS.E [R17+0xeb80], desc[UR34][R20.64], P0 ;  /* 0x0eb8000014117fae */ /* 0x0005e80008121862 */
[----:B-1----:R-:W4:Y:S01]  /*d0a50*/  LDL.LU R13, [R1+0x4d74] ;  /* 0x004d7400010d7983 */ /* 0x002f220000300800 */
[----:B--2---:R-:W-:-:S03]  /*d0a60*/  IADD3 R8, P0, R8, R4, RZ ;  /* 0x0000000408087210 */ /* 0x004fc60007f1e0ff */
[----:B------:R-:W2:Y:S04]  /*d0a70*/  LDL.LU R7, [R1+0x4d7c] ;  /* 0x004d7c0001077983 */ /* 0x000ea80000300800 */
[----:B------:R-:W-:Y:S01]  /*d0a80*/  STL [R1+0x4c84], R11 ;  /* 0x004c840b01007387 */ /* 0x000fe20000100800 */
[----:B------:R-:W-:-:S03]  /*d0a90*/  IMAD.MOV.U32 R20, RZ, RZ, R23 ;  /* 0x000000ffff147224 */ /* 0x000fc600078e0017 */
[----:B------:R1:W-:Y:S01]  /*d0aa0*/  STL [R1+0x4c80], R15 ;  /* 0x004c800f01007387 */ /* 0x0003e20000100800 */
[----:B------:R-:W-:-:S03]  /*d0ab0*/  IMAD.MOV.U32 R21, RZ, RZ, R24 ;  /* 0x000000ffff157224 */ /* 0x000fc600078e0018 */
[----:B------:R-:W-:Y:S01]  /*d0ac0*/  STL [R1+0x4d4c], R23 ;  /* 0x004d4c1701007387 */ /* 0x000fe20000100800 */
[----:B---3--:R-:W-:-:S03]  /*d0ad0*/  IADD3 R14, P2, R14, R4, RZ ;  /* 0x000000040e0e7210 */ /* 0x008fc60007f5e0ff */
[----:B------:R3:W-:Y:S04]  /*d0ae0*/  LDGSTS.E [R17+0xf800], desc[UR34][R20.64], P1 ;  /* 0x0f80000014117fae */ /* 0x0007e80008921862 */
[----:B-1----:R-:W2:Y:S04]  /*d0af0*/  LDL.LU R15, [R1+0x4d70] ;  /* 0x004d7000010f7983 */ /* 0x002ea80000300800 */
[----:B------:R-:W-:Y:S04]  /*d0b00*/  STL [R1+0x4d48], R24 ;  /* 0x004d481801007387 */ /* 0x000fe80000100800 */
[----:B------:R-:W2:Y:S01]  /*d0b10*/  LDL.LU R11, [R1+0x4d78] ;  /* 0x004d7800010b7983 */ /* 0x000ea20000300800 */
[----:B---3--:R-:W-:-:S03]  /*d0b20*/  IMAD.MOV.U32 R20, RZ, RZ, R8 ;  /* 0x000000ffff147224 */ /* 0x008fc600078e0008 */
[----:B------:R1:W-:Y:S01]  /*d0b30*/  STL [R1+0x4d54], R8 ;  /* 0x004d540801007387 */ /* 0x0003e20000100800 */
[----:B------:R-:W-:-:S04]  /*d0b40*/  IMAD.X R22, R22, 0x1, R2, P0 ;  /* 0x0000000116167824 */ /* 0x000fc800000e0602 */
[----:B------:R-:W-:Y:S01]  /*d0b50*/  IMAD.MOV.U32 R21, RZ, RZ, R22 ;  /* 0x000000ffff157224 */ /* 0x000fe200078e0016 */
[----:B------:R-:W-:Y:S01]  /*d0b60*/  STL [R1+0x4d50], R22 ;  /* 0x004d501601007387 */ /* 0x000fe20000100800 */
[----:B------:R-:W-:-:S03]  /*d0b70*/  IMAD.X R18, R18, 0x1, R2, P2 ;  /* 0x0000000112127824 */ /* 0x000fc600010e0602 */
[----:B------:R-:W-:Y:S04]  /*d0b80*/  STL [R1+0x4d5c], R14 ;  /* 0x004d5c0e01007387 */ /* 0x000fe80000100800 */
[----:B-1----:R-:W3:Y:S01]  /*d0b90*/  LDL.LU R8, [R1+0x4d84] ;  /* 0x004d840001087983 */ /* 0x002ee20000300800 */
[----:B----4-:R-:W-:-:S03]  /*d0ba0*/  IADD3 R10, P0, R10, R4, RZ ;  /* 0x000000040a0a7210 */ /* 0x010fc60007f1e0ff */
[----:B------:R1:W-:Y:S04]  /*d0bb0*/  LDGSTS.E [R17+0xf880], desc[UR34][R20.64], P1 ;  /* 0x0f88000014117fae */ /* 0x0003e80008921862 */
[----:B------:R4:W-:Y:S01]  /*d0bc0*/  STL [R1+0x4d58], R18 ;  /* 0x004d581201007387 */ /* 0x0009e20000100800 */
[----:B------:R-:W-:Y:S02]  /*d0bd0*/  IMAD.X R12, R12, 0x1, R2, P0 ;  /* 0x000000010c0c7824 */ /* 0x000fe400000e0602 */
[----:B-1----:R-:W-:Y:S02]  /*d0be0*/  IMAD.MOV.U32 R21, RZ, RZ, R18 ;  /* 0x000000ffff157224 */ /* 0x002fe400078e0012 */
[----:B----4-:R-:W4:Y:S01]  /*d0bf0*/  LDL.LU R18, [R1+0x4d80] ;  /* 0x004d800001127983 */ /* 0x010f220000300800 */
[----:B------:R-:W-:-:S03]  /*d0c00*/  IMAD.MOV.U32 R20, RZ, RZ, R14 ;  /* 0x000000ffff147224 */ /* 0x000fc600078e000e */
[----:B------:R-:W-:Y:S01]  /*d0c10*/  STL [R1+0x4d64], R10 ;  /* 0x004d640a01007387 */ /* 0x000fe20000100800 */
[----:B------:R-:W-:-:S03]  /*d0c20*/  IADD3 R6, P2, R6, R4, RZ ;  /* 0x0000000406067210 */ /* 0x000fc60007f5e0ff */
[----:B------:R1:W-:Y:S02]  /*d0c30*/  LDGSTS.E [R17+0xf900], desc[UR34][R20.64], P1 ;  /* 0x0f90000014117fae */ /* 0x0003e40008921862 */
[----:B------:R-:W-:Y:S02]  /*d0c40*/  IMAD.X R9, R9, 0x1, R2, P2 ;  /* 0x0000000109097824 */ /* 0x000fe400010e0602 */
[----:B------:R1:W-:Y:S04]  /*d0c50*/  STL [R1+0x4d60], R12 ;  /* 0x004d600c01007387 */ /* 0x0003e80000100800 */
[----:B------:R-:W-:Y:S01]  /*d0c60*/  STL [R1+0x4d6c], R6 ;  /* 0x004d6c0601007387 */ /* 0x000fe20000100800 */
[----:B-1----:R-:W-:Y:S02]  /*d0c70*/  IMAD.MOV.U32 R20, RZ, RZ, R10 ;  /* 0x000000ffff147224 */ /* 0x002fe400078e000a */
[----:B------:R-:W-:-:S02]  /*d0c80*/  IMAD.MOV.U32 R21, RZ, RZ, R12 ;  /* 0x000000ffff157224 */ /* 0x000fc400078e000c */
[----:B------:R-:W4:Y:S04]  /*d0c90*/  LDL.LU R12, [R1+0x541c] ;  /* 0x00541c00010c7983 */ /* 0x000f280000300800 */
[----:B------:R1:W-:Y:S04]  /*d0ca0*/  STL [R1+0x4d68], R9 ;  /* 0x004d680901007387 */ /* 0x0003e80000100800 */
[----:B------:R1:W-:Y:S04]  /*d0cb0*/  LDGSTS.E [R17+0xf980], desc[UR34][R20.64], P1 ;  /* 0x0f98000014117fae */ /* 0x0003e80008921862 */
[----:B------:R-:W4:Y:S04]  /*d0cc0*/  LDL.LU R22, [R1+0x5410] ;  /* 0x0054100001167983 */ /* 0x000f280000300800 */
[----:B------:R-:W4:Y:S01]  /*d0cd0*/  LDL.LU R14, [R1+0x5408] ;  /* 0x00540800010e7983 */ /* 0x000f220000300800 */
[----:B-1----:R-:W-:-:S03]  /*d0ce0*/  IMAD.MOV.U32 R21, RZ, RZ, R9 ;  /* 0x000000ffff157224 */ /* 0x002fc600078e0009 */
[----:B------:R-:W4:Y:S01]  /*d0cf0*/  LDL.LU R9, [R1+0x5414] ;  /* 0x0054140001097983 */ /* 0x000f220000300800 */
[----:B------:R-:W-:-:S03]  /*d0d00*/  IMAD.MOV.U32 R20, RZ, RZ, R6 ;  /* 0x000000ffff147224 */ /* 0x000fc600078e0006 */
[----:B------:R-:W4:Y:S04]  /*d0d10*/  LDL.LU R10, [R1+0x5400] ;  /* 0x00540000010a7983 */ /* 0x000f280000300800 */
[----:B------:R-:W4:Y:S04]  /*d0d20*/  LDL.LU R6, [R1+0x540c] ;  /* 0x00540c0001067983 */ /* 0x000f280000300800 */
[----:B------:R1:W-:Y:S01]  /*d0d30*/  LDGSTS.E [R17+0xfa00], desc[UR34][R20.64], P1 ;  /* 0x0fa0000014117fae */ /* 0x0003e20008921862 */
[----:B------:R-:W-:-:S04]  /*d0d40*/  UISETP.GT.AND UP1, UPT, UR11, 0x3, UPT ;  /* 0x000000030b00788c */ /* 0x000fc8000bf24270 */
[----:B------:R-:W-:-:S04]  /*d0d50*/  USEL UR10, URZ, 0x4, !UP1 ;  /* 0x000000043f0a7887 */ /* 0x000fc8000c800000 */
[----:B------:R-:W-:Y:S01]  /*d0d60*/  USEL UR10, UR10, URZ, !UP0 ;  /* 0x0000003f0a0a7287 */ /* 0x000fe2000c000000 */
[-C--:B------:R-:W-:Y:S02]  /*d0d70*/  IADD3 R13, P0, R13, R4.reuse, RZ ;  /* 0x000000040d0d7210 */ /* 0x080fe40007f1e0ff */
[----:B--2---:R-:W-:-:S03]  /*d0d80*/  IADD3 R7, P2, R7, R4, RZ ;  /* 0x0000000407077210 */ /* 0x004fc60007f5e0ff */
[----:B------:R-:W-:Y:S01]  /*d0d90*/  STL [R1+0x4d74], R13 ;  /* 0x004d740d01007387 */ /* 0x000fe20000100800 */
[----:B-1----:R-:W-:Y:S02]  /*d0da0*/  IMAD.MOV.U32 R20, RZ, RZ, R13 ;  /* 0x000000ffff147224 */ /* 0x002fe400078e000d */
[----:B------:R-:W-:-:S04]  /*d0db0*/  IMAD.X R15, R15, 0x1, R2, P0 ;  /* 0x000000010f0f7824 */ /* 0x000fc800000e0602 */
[----:B------:R-:W-:Y:S01]  /*d0dc0*/  IMAD.MOV.U32 R21, RZ, RZ, R15 ;  /* 0x000000ffff157224 */ /* 0x000fe200078e000f */
[----:B------:R1:W-:Y:S01]  /*d0dd0*/  STL [R1+0x4d70], R15 ;  /* 0x004d700f01007387 */ /* 0x0003e20000100800 */
[----:B------:R-:W-:-:S03]  /*d0de0*/  IMAD.X R11, R11, 0x1, R2, P2 ;  /* 0x000000010b0b7824 */ /* 0x000fc600010e0602 */
[----:B------:R-:W-:Y:S04]  /*d0df0*/  STL [R1+0x4d7c], R7 ;  /* 0x004d7c0701007387 */ /* 0x000fe80000100800 */
[----:B------:R2:W-:Y:S04]  /*d0e00*/  STL [R1+0x4d78], R11 ;  /* 0x004d780b01007387 */ /* 0x0005e80000100800 */
[----:B-1----:R-:W4:Y:S04]  /*d0e10*/  LDL.LU R15, [R1+0x53f8] ;  /* 0x0053f800010f7983 */ /* 0x002f280000300800 */
[----:B------:R-:W4:Y:S04]  /*d0e20*/  LDL.LU R13, [R1+0x5404] ;  /* 0x00540400010d7983 */ /* 0x000f280000300800 */
[----:B------:R1:W-:Y:S01]  /*d0e30*/  LDGSTS.E [R17+0xfa80], desc[UR34][R20.64], P1 ;  /* 0x0fa8000014117fae */ /* 0x0003e20008921862 */
[----:B---3--:R-:W-:Y:S01]  /*d0e40*/  IADD3 R8, P0, R8, R4, RZ ;  /* 0x0000000408087210 */ /* 0x008fe20007f1e0ff */
[----:B-1----:R-:W-:-:S02]  /*d0e50*/  IMAD.MOV.U32 R20, RZ, RZ, R7 ;  /* 0x000000ffff147224 */ /* 0x002fc400078e0007 */
[----:B------:R-:W-:Y:S02]  /*d0e60*/  IMAD.MOV.U32 R21, RZ, RZ, R11 ;  /* 0x000000ffff157224 */ /* 0x000fe400078e000b */
[----:B--2---:R-:W2:Y:S04]  /*d0e70*/  LDL.LU R11, [R1+0x53f0] ;  /* 0x0053f000010b7983 */ /* 0x004ea80000300800 */
[----:B------:R-:W3:Y:S01]  /*d0e80*/  LDL.LU R7, [R1+0x53fc] ;  /* 0x0053fc0001077983 */ /* 0x000ee20000300800 */
[----:B----4-:R-:W-:-:S03]  /*d0e90*/  IMAD.X R18, R18, 0x1, R2, P0 ;  /* 0x0000000112127824 */ /* 0x010fc600000e0602 */
[----:B------:R1:W-:Y:S01]  /*d0ea0*/  LDGSTS.E [R17+0xfb00], desc[UR34][R20.64], P1 ;  /* 0x0fb0000014117fae */ /* 0x0003e20008921862 */
[----:B------:R-:W-:Y:S01]  /*d0eb0*/  ISETP.NE.U32.AND P0, PT, RZ, UR10, PT ;  /* 0x0000000aff007c0c */ /* 0x000fe2000bf05070 */
[----:B-1----:R-:W-:Y:S02]  /*d0ec0*/  IMAD.MOV.U32 R20, RZ, RZ, R8 ;  /* 0x000000ffff147224 */ /* 0x002fe400078e0008 */
[----:B------:R-:W-:-:S05]  /*d0ed0*/  IMAD.MOV.U32 R21, RZ, RZ, R18 ;  /* 0x000000ffff157224 */ /* 0x000fca00078e0012 */
[----:B------:R1:W-:Y:S01]  /*d0ee0*/  LDGSTS.E [R17+0xfb80], desc[UR34][R20.64], P1 ;  /* 0x0fb8000014117fae */ /* 0x0003e20008921862 */
[----:B------:R-:W-:-:S03]  /*d0ef0*/  IADD3 R12, P1, R12, R4, RZ ;  /* 0x000000040c0c7210 */ /* 0x000fc60007f3e0ff */
[----:B------:R4:W-:Y:S04]  /*d0f00*/  STL [R1+0x4d84], R8 ;  /* 0x004d840801007387 */ /* 0x0009e80000100800 */
[----:B------:R1:W-:Y:S04]  /*d0f10*/  STL [R1+0x4d80], R18 ;  /* 0x004d801201007387 */ /* 0x0003e80000100800 */
[----:B------:R-:W2:Y:S01]  /*d0f20*/  LDL.LU R24, [R1+0x53f4] ;  /* 0x0053f40001187983 */ /* 0x000ea20000300800 */
[----:B------:R-:W-:-:S03]  /*d0f30*/  IMAD.X R22, R22, 0x1, R2, P1 ;  /* 0x0000000116167824 */ /* 0x000fc600008e0602 */
[----:B----4-:R-:W4:Y:S01]  /*d0f40*/  LDL.LU R8, [R1+0x53ec] ;  /* 0x0053ec0001087983 */ /* 0x010f220000300800 */
[----:B-1----:R-:W-:Y:S01]  /*d0f50*/  LOP3.LUT R18, R181, 0x60, RZ, 0x3c, !PT ;  /* 0x00000060b5127812 */ /* 0x002fe200078e3cff */
[----:B------:R-:W-:Y:S02]  /*d0f60*/  IMAD.MOV.U32 R20, RZ, RZ, R12 ;  /* 0x000000ffff147224 */ /* 0x000fe400078e000c */
[----:B------:R1:W-:Y:S01]  /*d0f70*/  STL [R1+0x541c], R12 ;  /* 0x00541c0c01007387 */ /* 0x0003e20000100800 */
[-C--:B------:R-:W-:Y:S01]  /*d0f80*/  IADD3 R9, P1, R9, R4.reuse, RZ ;  /* 0x0000000409097210 */ /* 0x080fe20007f3e0ff */
[----:B------:R-:W-:Y:S02]  /*d0f90*/  VIADD R18, R18, UR12 ;  /* 0x0000000c12127c36 */ /* 0x000fe40008000000 */
[----:B------:R-:W-:Y:S01]  /*d0fa0*/  STL [R1+0x5410], R22 ;  /* 0x0054101601007387 */ /* 0x000fe20000100800 */
[----:B------:R-:W-:Y:S02]  /*d0fb0*/  IMAD.MOV.U32 R21, RZ, RZ, R22 ;  /* 0x000000ffff157224 */ /* 0x000fe400078e0016 */
[----:B------:R-:W-:Y:S01]  /*d0fc0*/  IMAD.X R14, R14, 0x1, R2, P1 ;  /* 0x000000010e0e7824 */ /* 0x000fe200008e0602 */
[----:B------:R-:W4:Y:S01]  /*d0fd0*/  LDL.LU R25, [R1+0x53e8] ;  /* 0x0053e80001197983 */ /* 0x000f220000300800 */
[----:B------:R-:W-:-:S03]  /*d0fe0*/  IADD3 R6, P2, R6, R4, RZ ;  /* 0x0000000406067210 */ /* 0x000fc60007f5e0ff */
[----:B-1----:R-:W4:Y:S04]  /*d0ff0*/  LDL.LU R12, [R1+0x53e0] ;  /* 0x0053e000010c7983 */ /* 0x002f280000300800 */
[----:B------:R1:W-:Y:S01]  /*d1000*/  STL [R1+0x5414], R9 ;  /* 0x0054140901007387 */ /* 0x0003e20000100800 */
[----:B------:R-:W-:-:S03]  /*d1010*/  IMAD.X R10, R10, 0x1, R2, P2 ;  /* 0x000000010a0a7824 */ /* 0x000fc600010e0602 */
[----:B------:R1:W-:Y:S04]  /*d1020*/  LDGSTS.E [R18+0xc00], desc[UR34][R20.64], P0 ;  /* 0x00c0000014127fae */ /* 0x0003e80008121862 */
[----:B------:R1:W-:Y:S04]  /*d1030*/  STL [R1+0x5408], R14 ;  /* 0x0054080e01007387 */ /* 0x0003e80000100800 */
[----:B------:R1:W-:Y:S02]  /*d1040*/  STL [R1+0x540c], R6 ;  /* 0x00540c0601007387 */ /* 0x0003e40000100800 */
[----:B-1----:R-:W-:-:S02]  /*d1050*/  IMAD.MOV.U32 R20, RZ, RZ, R9 ;  /* 0x000000ffff147224 */ /* 0x002fc400078e0009 */
[----:B------:R-:W4:Y:S01]  /*d1060*/  LDL.LU R9, [R1+0x53e4] ;  /* 0x0053e40001097983 */ /* 0x000f220000300800 */
[----:B------:R-:W-:-:S03]  /*d1070*/  MOV R21, R14 ;  /* 0x0000000e00157202 */ /* 0x000fc60000000f00 */
[----:B------:R1:W-:Y:S04]  /*d1080*/  STL [R1+0x5400], R10 ;  /* 0x0054000a01007387 */ /* 0x0003e80000100800 */
[----:B------:R-:W4:Y:S04]  /*d1090*/  LDL.LU R14, [R1+0x5358] ;  /* 0x00535800010e7983 */ /* 0x000f280000300800 */
[----:B------:R1:W-:Y:S02]  /*d10a0*/  LDGSTS.E [R18+0xc80], desc[UR34][R20.64], P0 ;  /* 0x00c8000014127fae */ /* 0x0003e40008121862 */
[----:B-1----:R-:W-:-:S02]  /*d10b0*/  IMAD.MOV.U32 R20, RZ, RZ, R6 ;  /* 0x000000ffff147224 */ /* 0x002fc400078e0006 */
[----:B------:R-:W-:Y:S01]  /*d10c0*/  IMAD.MOV.U32 R21, RZ, RZ, R10 ;  /* 0x000000ffff157224 */ /* 0x000fe200078e000a */
[----:B------:R-:W4:Y:S04]  /*d10d0*/  LDL.LU R6, [R1+0x531c] ;  /* 0x00531c0001067983 */ /* 0x000f280000300800 */
        /* <DEDUP_REMOVED lines=8> */
[----:B------:R1:W-:Y:S01]  /*d1160*/  LDGSTS.E [R18+0xd80], desc[UR34][R20.64], P0 ;  /* 0x00d8000014127fae */ /* 0x0003e20008121862 */
[----:B---3--:R-:W-:-:S05]  /*d1170*/  IADD3 R7, P2, R7, R4, RZ ;  /* 0x0000000407077210 */ /* 0x008fca0007f5e0ff */
[----:B--2---:R-:W-:Y:S01]  /*d1180*/  IMAD.X R11, R11, 0x1, R2, P2 ;  /* 0x000000010b0b7824 */ /* 0x004fe200010e0602 */
[----:B------:R-:W-:Y:S04]  /*d1190*/  STL [R1+0x53fc], R7 ;  /* 0x0053fc0701007387 */ /* 0x000fe80000100800 */
[----:B------:R-:W2:Y:S01]  /*d11a0*/  LDL.LU R23, [R1+0x5310] ;  /* 0x0053100001177983 */ /* 0x000ea20000300800 */
[----:B-1----:R-:W-:-:S03]  /*d11b0*/  IMAD.MOV.U32 R21, RZ, RZ, R11 ;  /* 0x000000ffff157224 */ /* 0x002fc600078e000b */
[----:B------:R1:W-:Y:S04]  /*d11c0*/  STL [R1+0x53f0], R11 ;  /* 0x0053f00b01007387 */ /* 0x0003e80000100800 */
[----:B------:R-:W3:Y:S04]  /*d11d0*/  LDL.LU R22, [R1+0x5308] ;  /* 0x0053080001167983 */ /* 0x000ee80000300800 */
[----:B------:R-:W3:Y:S04]  /*d11e0*/  LDL.LU R15, [R1+0x5300] ;  /* 0x00530000010f7983 */ /* 0x000ee80000300800 */
[----:B-1----:R-:W3:Y:S01]  /*d11f0*/  LDL.LU R11, [R1+0x530c] ;  /* 0x00530c00010b7983 */ /* 0x002ee20000300800 */
[----:B------:R-:W-:-:S03]  /*d1200*/  IMAD.MOV.U32 R20, RZ, RZ, R7 ;  /* 0x000000ffff147224 */ /* 0x000fc600078e0007 */
[----:B------:R-:W3:Y:S04]  /*d1210*/  LDL.LU R13, [R1+0x52f8] ;  /* 0x0052f800010d7983 */ /* 0x000ee80000300800 */
[----:B------:R-:W3:Y:S01]  /*d1220*/  LDL.LU R7, [R1+0x5304] ;  /* 0x0053040001077983 */ /* 0x000ee20000300800 */
[----:B------:R-:W-:-:S03]  /*d1230*/  IADD3 R24, P1, R24, R4, RZ ;  /* 0x0000000418187210 */ /* 0x000fc60007f3e0ff */
[----:B------:R1:W-:Y:S01]  /*d1240*/  LDGSTS.E [R18+0xe00], desc[UR34][R20.64], P0 ;  /* 0x00e0000014127fae */ /* 0x0003e20008121862 */
[----:B----4-:R-:W-:-:S03]  /*d1250*/  IADD3 R8, P2, R8, R4, RZ ;  /* 0x0000000408087210 */ /* 0x010fc60007f5e0ff */
[----:B------:R-:W-:Y:S01]  /*d1260*/  STL [R1+0x53f4], R24 ;  /* 0x0053f41801007387 */ /* 0x000fe20000100800 */
[----:B-1----:R-:W-:Y:S02]  /*d1270*/  IMAD.MOV.U32 R20, RZ, RZ, R24 ;  /* 0x000000ffff147224 */ /* 0x002fe400078e0018 */
[----:B------:R-:W-:-:S04]  /*d1280*/  IMAD.X R25, R25, 0x1, R2, P1 ;  /* 0x0000000119197824 */ /* 0x000fc800008e0602 */
[----:B------:R-:W-:Y:S02]  /*d1290*/  IMAD.MOV.U32 R21, RZ, RZ, R25 ;  /* 0x000000ffff157224 */ /* 0x000fe400078e0019 */
[----:B------:R-:W-:Y:S01]  /*d12a0*/  IMAD.X R12, R12, 0x1, R2, P2 ;  /* 0x000000010c0c7824 */ /* 0x000fe200010e0602 */
[----:B------:R-:W-:Y:S04]  /*d12b0*/  STL [R1+0x53e8], R25 ;  /* 0x0053e81901007387 */ /* 0x000fe80000100800 */
[----:B------:R1:W-:Y:S04]  /*d12c0*/  LDGSTS.E [R18+0xe80], desc[UR34][R20.64], P0 ;  /* 0x00e8000014127fae */ /* 0x0003e80008121862 */
[----:B------:R-:W-:Y:S04]  /*d12d0*/  STL [R1+0x53ec], R8 ;  /* 0x0053ec0801007387 */ /* 0x000fe80000100800 */
[----:B------:R4:W-:Y:S01]  /*d12e0*/  STL [R1+0x53e0], R12 ;  /* 0x0053e00c01007387 */ /* 0x0009e20000100800 */
[----:B------:R-:W-:Y:S01]  /*d12f0*/  IADD3 R9, P1, R9, R4, RZ ;  /* 0x0000000409097210 */ /* 0x000fe20007f3e0ff */
[----:B-1----:R-:W-:-:S02]  /*d1300*/  IMAD.MOV.U32 R20, RZ, RZ, R8 ;  /* 0x000000ffff147224 */ /* 0x002fc400078e0008 */
[----:B------:R-:W-:Y:S02]  /*d1310*/  IMAD.MOV.U32 R21, RZ, RZ, R12 ;  /* 0x000000ffff157224 */ /* 0x000fe400078e000c */
[----:B----4-:R-:W4:Y:S01]  /*d1320*/  LDL.LU R12, [R1+0x52fc] ;  /* 0x0052fc00010c7983 */ /* 0x010f220000300800 */
[----:B------:R-:W-:-:S03]  /*d1330*/  IMAD.X R14, R14, 0x1, R2, P1 ;  /* 0x000000010e0e7824 */ /* 0x000fc600008e0602 */
[----:B------:R-:W4:Y:S04]  /*d1340*/  LDL.LU R8, [R1+0x52f4] ;  /* 0x0052f40001087983 */ /* 0x000f280000300800 */
[----:B------:R1:W-:Y:S04]  /*d1350*/  LDGSTS.E [R18+0xf00], desc[UR34][R20.64], P0 ;  /* 0x00f0000014127fae */ /* 0x0003e80008121862 */
[----:B------:R-:W-:Y:S04]  /*d1360*/  STL [R1+0x53e4], R9 ;  /* 0x0053e40901007387 */ /* 0x000fe80000100800 */
[----:B------:R1:W-:Y:S02]  /*d1370*/  STL [R1+0x5358], R14 ;  /* 0x0053580e01007387 */ /* 0x0003e40000100800 */
[----:B-1----:R-:W-:-:S02]  /*d1380*/  IMAD.MOV.U32 R21, RZ, RZ, R14 ;  /* 0x000000ffff157224 */ /* 0x002fc400078e000e */
[----:B------:R-:W4:Y:S01]  /*d1390*/  LDL.LU R14, [R1+0x52f0] ;  /* 0x0052f000010e7983 */ /* 0x000f220000300800 */
[----:B------:R-:W-:-:S03]  /*d13a0*/  IMAD.MOV.U32 R20, RZ, RZ, R9 ;  /* 0x000000ffff147224 */ /* 0x000fc600078e0009 */
[----:B------:R-:W4:Y:S01]  /*d13b0*/  LDL.LU R9, [R1+0x52e8] ;  /* 0x0052e80001097983 */ /* 0x000f220000300800 */
[----:B------:R-:W-:Y:S01]  /*d13c0*/  UISETP.GT.AND UP1, UPT, UR11, 0x7, UPT ;  /* 0x000000070b00788c */ /* 0x000fe2000bf24270 */
[----:B------:R-:W-:Y:S02]  /*d13d0*/  IADD3 R6, P1, R6, R4, RZ ;  /* 0x0000000406067210 */ /* 0x000fe40007f3e0ff */
[----:B------:R1:W-:Y:S01]  /*d13e0*/  LDGSTS.E [R18+0xf80], desc[UR34][R20.64], P0 ;  /* 0x00f8000014127fae */ /* 0x0003e20008121862 */
[----:B------:R-:W-:-:S04]  /*d13f0*/  USEL UR10, URZ, 0x4, !UP1 ;  /* 0x000000043f0a7887 */ /* 0x000fc8000c800000 */
[----:B------:R-:W-:Y:S01]  /*d1400*/  USEL UR10, UR10, URZ, !UP0 ;  /* 0x0000003f0a0a7287 */ /* 0x000fe2000c000000 */
[----:B------:R-:W-:-:S05]  /*d1410*/  IADD3 R10, P2, R10, R4, RZ ;  /* 0x000000040a0a7210 */ /* 0x000fca0007f5e0ff */
[----:B------:R-:W-:Y:S01]  /*d1420*/  ISETP.NE.U32.AND P0, PT, RZ, UR10, PT ;  /* 0x0000000aff007c0c */ /* 0x000fe2000bf05070 */
[----:B------:R3:W-:Y:S01]  /*d1430*/  STL [R1+0x531c], R6 ;  /* 0x00531c0601007387 */ /* 0x0007e20000100800 */
[----:B-1----:R-:W-:Y:S02]  /*d1440*/  IMAD.MOV.U32 R20, RZ, RZ, R6 ;  /* 0x000000ffff147224 */ /* 0x002fe400078e0006 */
[----:B--2---:R-:W-:-:S04]  /*d1450*/  IMAD.X R23, R23, 0x1, R2, P1 ;  /* 0x0000000117177824 */ /* 0x004fc800008e0602 */
[----:B------:R-:W-:Y:S01]  /*d1460*/  IMAD.MOV.U32 R21, RZ, RZ, R23 ;  /* 0x000000ffff157224 */ /* 0x000fe200078e0017 */
[----:B------:R-:W-:Y:S01]  /*d1470*/  STL [R1+0x5310], R23 ;  /* 0x0053101701007387 */ /* 0x000fe20000100800 */
[----:B---3--:R-:W-:-:S03]  /*d1480*/  IMAD.X R22, R22, 0x1, R2, P2 ;  /* 0x0000000116167824 */ /* 0x008fc600010e0602 */
[----:B------:R1:W-:Y:S04]  /*d1490*/  STL [R1+0x5314], R10 ;  /* 0x0053140a01007387 */ /* 0x0003e80000100800 */
[----:B------:R-:W2:Y:S01]  /*d14a0*/  LDL.LU R6, [R1+0x52ec] ;  /* 0x0052ec0001067983 */ /* 0x000ea20000300800 */
[----:B------:R-:W-:-:S03]  /*d14b0*/  IADD3 R11, P1, R11, R4, RZ ;  /* 0x000000040b0b7210 */ /* 0x000fc60007f3e0ff */
[----:B------:R3:W-:Y:S04]  /*d14c0*/  LDGSTS.E [R18+0x1c00], desc[UR34][R20.64], P0 ;  /* 0x01c0000014127fae */ /* 0x0007e80008121862 */
[----:B------:R-:W-:Y:S01]  /*d14d0*/  STL [R1+0x5308], R22 ;  /* 0x0053081601007387 */ /* 0x000fe20000100800 */
[----:B------:R-:W-:Y:S01]  /*d14e0*/  IMAD.X R15, R15, 0x1, R2, P1 ;  /* 0x000000010f0f7824 */ /* 0x000fe200008e0602 */
[----:B------:R-:W-:Y:S01]  /*d14f0*/  IADD3 R7, P2, R7, R4, RZ ;  /* 0x0000000407077210 */ /* 0x000fe20007f5e0ff */
[----:B---3--:R-:W-:Y:S02]  /*d1500*/  IMAD.MOV.U32 R20, RZ, RZ, R10 ;  /* 0x000000ffff147224 */ /* 0x008fe400078e000a */
[----:B------:R-:W-:Y:S01]  /*d1510*/  IMAD.MOV.U32 R21, RZ, RZ, R22 ;  /* 0x000000ffff157224 */ /* 0x000fe200078e0016 */
[----:B-1----:R-:W3:Y:S01]  /*d1520*/  LDL.LU R10, [R1+0x52e0] ;  /* 0x0052e000010a7983 */ /* 0x002ee20000300800 */
[----:B------:R-:W-:-:S03]  /*d1530*/  IMAD.X R13, R13, 0x1, R2, P2 ;  /* 0x000000010d0d7824 */ /* 0x000fc600010e0602 */
[----:B------:R1:W-:Y:S04]  /*d1540*/  STL [R1+0x530c], R11 ;  /* 0x00530c0b01007387 */ /* 0x0003e80000100800 */
        /* <DEDUP_REMOVED lines=11> */
[-C--:B----4-:R-:W-:Y:S01]  /*d1600*/  IADD3 R12, P1, R12, R4.reuse, RZ ;  /* 0x000000040c0c7210 */ /* 0x090fe20007f3e0ff */
[----:B-1----:R-:W-:Y:S01]  /*d1610*/  IMAD.MOV.U32 R20, RZ, RZ, R7 ;  /* 0x000000ffff147224 */ /* 0x002fe200078e0007 */
[----:B------:R-:W-:Y:S01]  /*d1620*/  IADD3 R8, P2, R8, R4, RZ ;  /* 0x0000000408087210 */ /* 0x000fe20007f5e0ff */
[----:B------:R-:W-:-:S02]  /*d1630*/  IMAD.MOV.U32 R21, RZ, RZ, R13 ;  /* 0x000000ffff157224 */ /* 0x000fc400078e000d */
[----:B------:R-:W4:Y:S04]  /*d1640*/  LDL.LU R13, [R1+0x5214] ;  /* 0x00521400010d7983 */ /* 0x000f280000300800 */
[----:B------:R-:W4:Y:S04]  /*d1650*/  LDL.LU R7, [R1+0x520c] ;  /* 0x00520c0001077983 */ /* 0x000f280000300800 */
[----:B------:R-:W-:Y:S04]  /*d1660*/  STL [R1+0x52fc], R12 ;  /* 0x0052fc0c01007387 */ /* 0x000fe80000100800 */
[----:B------:R1:W-:Y:S01]  /*d1670*/  LDGSTS.E [R18+0x1d80], desc[UR34][R20.64], P0 ;  /* 0x01d8000014127fae */ /* 0x0003e20008121862 */
[----:B------:R-:W-:-:S05]  /*d1680*/  IMAD.X R14, R14, 0x1, R2, P1 ;  /* 0x000000010e0e7824 */ /* 0x000fca00008e0602 */
[----:B------:R1:W-:Y:S02]  /*d1690*/  STL [R1+0x52f0], R14 ;  /* 0x0052f00e01007387 */ /* 0x0003e40000100800 */
[----:B-1----:R-:W-:Y:S01]  /*d16a0*/  IMAD.MOV.U32 R21, RZ, RZ, R14 ;  /* 0x000000ffff157224 */ /* 0x002fe200078e000e */
[----:B------:R-:W-:Y:S01]  /*d16b0*/  IADD3.X R9, R9, R2, RZ, P2, !PT ;  /* 0x0000000209097210 */ /* 0x000fe200017fe4ff */
[----:B------:R-:W-:Y:S01]  /*d16c0*/  STL [R1+0x52f4], R8 ;  /* 0x0052f40801007387 */ /* 0x000fe20000100800 */
[----:B------:R-:W-:-:S03]  /*d16d0*/  IMAD.MOV.U32 R20, RZ, RZ, R12 ;  /* 0x000000ffff147224 */ /* 0x000fc600078e000c */
[----:B------:R-:W4:Y:S04]  /*d16e0*/  LDL.LU R14, [R1+0x5208] ;  /* 0x00520800010e7983 */ /* 0x000f280000300800 */
        /* <DEDUP_REMOVED lines=11> */
[----:B--2---:R-:W-:-:S05]  /*d17a0*/  IADD3 R6, P1, R6, R4, RZ ;  /* 0x0000000406067210 */ /* 0x004fca0007f3e0ff */
[----:B------:R-:W-:Y:S01]  /*d17b0*/  STL [R1+0x52ec], R6 ;  /* 0x0052ec0601007387 */ /* 0x000fe20000100800 */
[----:B-1----:R-:W-:Y:S02]  /*d17c0*/  IMAD.MOV.U32 R20, RZ, RZ, R6 ;  /* 0x000000ffff147224 */ /* 0x002fe400078e0006 */
[----:B---3--:R-:W-:-:S05]  /*d17d0*/  IMAD.X R10, R10, 0x1, R2, P1 ;  /* 0x000000010a0a7824 */ /* 0x008fca00008e0602 */
[----:B------:R1:W-:Y:S01]  /*d17e0*/  STL [R1+0x52e0], R10 ;  /* 0x0052e00a01007387 */ /* 0x0003e20000100800 */
[----:B------:R-:W-:-:S03]  /*d17f0*/  IMAD.MOV.U32 R21, RZ, RZ, R10 ;  /* 0x000000ffff157224 */ /* 0x000fc600078e000a */
[----:B------:R-:W2:Y:S04]  /*d1800*/  LDL.LU R15, [R1+0x51f8] ;  /* 0x0051f800010f7983 */ /* 0x000ea80000300800 */
[----:B------:R-:W3:Y:S04]  /*d1810*/  LDL.LU R22, [R1+0x51f0] ;  /* 0x0051f00001167983 */ /* 0x000ee80000300800 */
[----:B------:R1:W-:Y:S01]  /*d1820*/  LDGSTS.E [R18+0x1f00], desc[UR34][R20.64], P0 ;  /* 0x01f0000014127fae */ /* 0x0003e20008121862 */
[----:B------:R-:W-:-:S03]  /*d1830*/  IADD3 R11, P2, R11, R4, RZ ;  /* 0x000000040b0b7210 */ /* 0x000fc60007f5e0ff */
[----:B-1----:R-:W3:Y:S01]  /*d1840*/  LDL.LU R10, [R1+0x51f4] ;  /* 0x0051f400010a7983 */ /* 0x002ee20000300800 */
[----:B------:R-:W-:-:S03]  /*d1850*/  ISETP.NE.U32.AND P1, PT, RZ, UR10, PT ;  /* 0x0000000aff007c0c */ /* 0x000fc6000bf25070 */
[----:B------:R-:W3:Y:S01]  /*d1860*/  LDL.LU R6, [R1+0x51ec] ;  /* 0x0051ec0001067983 */ /* 0x000ee20000300800 */
[----:B------:R-:W-:Y:S02]  /*d1870*/  IMAD.MOV.U32 R20, RZ, RZ, R11 ;  /* 0x000000ffff147224 */ /* 0x000fe400078e000b */
[----:B------:R-:W-:Y:S01]  /*d1880*/  IMAD.X R23, R23, 0x1, R2, P2 ;  /* 0x0000000117177824 */ /* 0x000fe200010e0602 */
[----:B------:R-:W-:-:S03]  /*d1890*/  IADD3 R24, P3, R24, R4, RZ ;  /* 0x0000000418187210 */ /* 0x000fc60007f7e0ff */
[----:B------:R-:W-:Y:S01]  /*d18a0*/  IMAD.MOV.U32 R21, RZ, RZ, R23 ;  /* 0x000000ffff157224 */ /* 0x000fe200078e0017 */
[----:B------:R-:W-:Y:S04]  /*d18b0*/  STL [R1+0x52e4], R11 ;  /* 0x0052e40b01007387 */ /* 0x000fe80000100800 */
[----:B------:R1:W-:Y:S01]  /*d18c0*/  LDGSTS.E [R18+0x1f80], desc[UR34][R20.64], P0 ;  /* 0x01f8000014127fae */ /* 0x0003e20008121862 */
[----:B------:R-:W-:-:S03]  /*d18d0*/  IMAD.X R25, R25, 0x1, R2, P3 ;  /* 0x0000000119197824 */ /* 0x000fc600018e0602 */
[----:B------:R1:W-:Y:S04]  /*d18e0*/  STL [R1+0x5258], R23 ;  /* 0x0052581701007387 */ /* 0x0003e80000100800 */
[----:B------:R-:W-:Y:S01]  /*d18f0*/  STL [R1+0x521c], R24 ;  /* 0x00521c1801007387 */ /* 0x000fe20000100800 */
[----:B----4-:R-:W-:-:S03]  /*d1900*/  IADD3 R13, P0, R13, R4, RZ ;  /* 0x000000040d0d7210 */ /* 0x010fc60007f1e0ff */
[----:B-1----:R-:W4:Y:S01]  /*d1910*/  LDL.LU R23, [R1+0x51e8] ;  /* 0x0051e80001177983 */ /* 0x002f220000300800 */
[----:B------:R-:W-:Y:S01]  /*d1920*/  IMAD.MOV.U32 R20, RZ, RZ, R24 ;  /* 0x000000ffff147224 */ /* 0x000fe200078e0018 */
[----:B------:R-:W-:Y:S01]  /*d1930*/  IADD3 R7, P2, R7, R4, RZ ;  /* 0x0000000407077210 */ /* 0x000fe20007f5e0ff */
[----:B------:R-:W-:Y:S01]  /*d1940*/  IMAD.MOV.U32 R21, RZ, RZ, R25 ;  /* 0x000000ffff157224 */ /* 0x000fe200078e0019 */
[----:B------:R-:W-:Y:S04]  /*d1950*/  STL [R1+0x5210], R25 ;  /* 0x0052101901007387 */ /* 0x000fe80000100800 */
[----:B------:R-:W4:Y:S04]  /*d1960*/  LDL.LU R11, [R1+0x51e0] ;  /* 0x0051e000010b7983 */ /* 0x000f280000300800 */
[----:B------:R1:W-:Y:S04]  /*d1970*/  STL [R1+0x5214], R13 ;  /* 0x0052140d01007387 */ /* 0x0003e80000100800 */
[----:B------:R1:W-:Y:S01]  /*d1980*/  LDGSTS.E [R18+0x2c00], desc[UR34][R20.64], P1 ;  /* 0x02c0000014127fae */ /* 0x0003e20008921862 */
[----:B------:R-:W-:-:S02]  /*d1990*/  IMAD.X R14, R14, 0x1, R2, P0 ;  /* 0x000000010e0e7824 */ /* 0x000fc400000e0602 */
        /* <DEDUP_REMOVED lines=18> */
[----:B--2---:R-:W-:-:S04]  /*d1ac0*/  IMAD.X R15, R15, 0x1, R2, P0 ;  /* 0x000000010f0f7824 */ /* 0x004fc800000e0602 */
[----:B------:R-:W-:Y:S01]  /*d1ad0*/  IMAD.MOV.U32 R21, RZ, RZ, R15 ;  /* 0x000000ffff157224 */ /* 0x000fe200078e000f */
[----:B------:R1:W-:Y:S01]  /*d1ae0*/  STL [R1+0x51f8], R15 ;  /* 0x0051f80f01007387 */ /* 0x0003e20000100800 */
[----:B---3--:R-:W-:-:S03]  /*d1af0*/  IMAD.X R22, R22, 0x1, R2, P2 ;  /* 0x0000000116167824 */ /* 0x008fc600010e0602 */
[----:B------:R-:W-:Y:S04]  /*d1b00*/  STL [R1+0x51fc], R8 ;  /* 0x0051fc0801007387 */ /* 0x000fe80000100800 */
[----:B------:R2:W-:Y:S04]  /*d1b10*/  LDGSTS.E [R18+0x2d80], desc[UR34][R20.64], P1 ;  /* 0x02d8000014127fae */ /* 0x0005e80008921862 */
[----:B-1----:R-:W3:Y:S01]  /*d1b20*/  LDL.LU R15, [R1+0x5110] ;  /* 0x00511000010f7983 */ /* 0x002ee20000300800 */
[----:B------:R-:W-:-:S03]  /*d1b30*/  IADD3 R10, P0, R10, R4, RZ ;  /* 0x000000040a0a7210 */ /* 0x000fc60007f1e0ff */
[----:B------:R1:W-:Y:S04]  /*d1b40*/  STL [R1+0x51f0], R22 ;  /* 0x0051f01601007387 */ /* 0x0003e80000100800 */
[----:B------:R-:W3:Y:S01]  /*d1b50*/  LDL.LU R9, [R1+0x5108] ;  /* 0x0051080001097983 */ /* 0x000ee20000300800 */
[----:B--2---:R-:W-:Y:S01]  /*d1b60*/  IMAD.MOV.U32 R20, RZ, RZ, R8 ;  /* 0x000000ffff147224 */ /* 0x004fe200078e0008 */
[----:B------:R-:W-:Y:S01]  /*d1b70*/  IADD3 R6, P2, R6, R4, RZ ;  /* 0x0000000406067210 */ /* 0x000fe20007f5e0ff */
[----:B------:R-:W-:Y:S02]  /*d1b80*/  IMAD.MOV.U32 R21, RZ, RZ, R22 ;  /* 0x000000ffff157224 */ /* 0x000fe400078e0016 */
[----:B-1----:R-:W2:Y:S04]  /*d1b90*/  LDL.LU R22, [R1+0x510c] ;  /* 0x00510c0001167983 */ /* 0x002ea80000300800 */
[----:B------:R-:W2:Y:S04]  /*d1ba0*/  LDL.LU R8, [R1+0x5104] ;  /* 0x0051040001087983 */ /* 0x000ea80000300800 */
[----:B------:R-:W-:Y:S04]  /*d1bb0*/  STL [R1+0x51f4], R10 ;  /* 0x0051f40a01007387 */ /* 0x000fe80000100800 */
[----:B------:R1:W-:Y:S01]  /*d1bc0*/  LDGSTS.E [R18+0x2e00], desc[UR34][R20.64], P1 ;  /* 0x02e0000014127fae */ /* 0x0003e20008921862 */
[----:B----4-:R-:W-:-:S05]  /*d1bd0*/  IMAD.X R23, R23, 0x1, R2, P0 ;  /* 0x0000000117177824 */ /* 0x010fca00000e0602 */
[----:B------:R4:W-:Y:S01]  /*d1be0*/  STL [R1+0x51e8], R23 ;  /* 0x0051e81701007387 */ /* 0x0009e20000100800 */
[----:B-1----:R-:W-:-:S03]  /*d1bf0*/  IMAD.MOV.U32 R21, RZ, RZ, R23 ;  /* 0x000000ffff157224 */ /* 0x002fc600078e0017 */
[----:B------:R-:W-:Y:S01]  /*d1c00*/  STL [R1+0x51ec], R6 ;  /* 0x0051ec0601007387 */ /* 0x000fe20000100800 */
[----:B------:R-:W-:Y:S02]  /*d1c10*/  IMAD.MOV.U32 R20, RZ, RZ, R10 ;  /* 0x000000ffff147224 */ /* 0x000fe400078e000a */
[----:B------:R-:W-:Y:S01]  /*d1c20*/  IMAD.X R11, R11, 0x1, R2, P2 ;  /* 0x000000010b0b7824 */ /* 0x000fe200010e0602 */
[----:B----4-:R-:W4:Y:S04]  /*d1c30*/  LDL.LU R23, [R1+0x5100] ;  /* 0x0051000001177983 */ /* 0x010f280000300800 */
[----:B------:R1:W-:Y:S04]  /*d1c40*/  LDGSTS.E [R18+0x2e80], desc[UR34][R20.64], P1 ;  /* 0x02e8000014127fae */ /* 0x0003e80008921862 */
[----:B------:R1:W-:Y:S04]  /*d1c50*/  STL [R1+0x51e0], R11 ;  /* 0x0051e00b01007387 */ /* 0x0003e80000100800 */
[----:B------:R-:W4:Y:S01]  /*d1c60*/  LDL.LU R10, [R1+0x50f8] ;  /* 0x0050f800010a7983 */ /* 0x000f220000300800 */
[----:B-1----:R-:W-:Y:S01]  /*d1c70*/  IMAD.MOV.U32 R20, RZ, RZ, R6 ;  /* 0x000000ffff147224 */ /* 0x002fe200078e0006 */
[----:B------:R-:W-:-:S02]  /*d1c80*/  MOV R21, R11 ;  /* 0x0000000b00157202 */ /* 0x000fc40000000f00 */
[----:B------:R-:W4:Y:S04]  /*d1c90*/  LDL.LU R11, [R1+0x50fc] ;  /* 0x0050fc00010b7983 */ /* 0x000f280000300800 */
[----:B------:R-:W4:Y:S04]  /*d1ca0*/  LDL.LU R6, [R1+0x50f4] ;  /* 0x0050f40001067983 */ /* 0x000f280000300800 */
[----:B------:R1:W-:Y:S01]  /*d1cb0*/  LDGSTS.E [R18+0x2f00], desc[UR34][R20.64], P1 ;  /* 0x02f0000014127fae */ /* 0x0003e20008921862 */
[----:B------:R-:W-:-:S05]  /*d1cc0*/  IADD3 R13, P0, R13, R4, RZ ;  /* 0x000000040d0d7210 */ /* 0x000fca0007f1e0ff */
        /* <DEDUP_REMOVED lines=16> */
[----:B---3--:R-:W-:-:S05]  /*d1dd0*/  IMAD.X R15, R15, 0x1, R2, P1 ;  /* 0x000000010f0f7824 */ /* 0x008fca00008e0602 */
[----:B------:R1:W-:Y:S01]  /*d1de0*/  STL [R1+0x5110], R15 ;  /* 0x0051100f01007387 */ /* 0x0003e20000100800 */
[----:B------:R-:W-:-:S03]  /*d1df0*/  IMAD.X R9, R9, 0x1, R2, P2 ;  /* 0x0000000109097824 */ /* 0x000fc600010e0602 */
[----:B------:R3:W-:Y:S04]  /*d1e00*/  STL [R1+0x5114], R7 ;  /* 0x0051140701007387 */ /* 0x0007e80000100800 */
[----:B------:R-:W4:Y:S01]  /*d1e10*/  LDL.LU R12, [R1+0x50ec] ;  /* 0x0050ec00010c7983 */ /* 0x000f220000300800 */
[----:B------:R-:W-:Y:S01]  /*d1e20*/  IMAD.MOV.U32 R21, RZ, RZ, R15 ;  /* 0x000000ffff157224 */ /* 0x000fe200078e000f */
[-C--:B--2---:R-:W-:Y:S02]  /*d1e30*/  IADD3 R22, P1, R22, R4.reuse, RZ ;  /* 0x0000000416167210 */ /* 0x084fe40007f3e0ff */
[----:B------:R2:W-:Y:S04]  /*d1e40*/  STL [R1+0x5108], R9 ;  /* 0x0051080901007387 */ /* 0x0005e80000100800 */
[----:B-1----:R-:W4:Y:S01]  /*d1e50*/  LDL.LU R15, [R1+0x50e0] ;  /* 0x0050e000010f7983 */ /* 0x002f220000300800 */
[----:B------:R-:W-:-:S03]  /*d1e60*/  IADD3 R8, P2, R8, R4, RZ ;  /* 0x0000000408087210 */ /* 0x000fc60007f5e0ff */
[----:B------:R1:W-:Y:S02]  /*d1e70*/  LDGSTS.E [R18+0x3c00], desc[UR34][R20.64], P0 ;  /* 0x03c0000014127fae */ /* 0x0003e40008121862 */
[----:B-1----:R-:W-:Y:S02]  /*d1e80*/  IMAD.MOV.U32 R20, RZ, RZ, R7 ;  /* 0x000000ffff147224 */ /* 0x002fe400078e0007 */
[----:B------:R-:W-:Y:S01]  /*d1e90*/  IMAD.MOV.U32 R21, RZ, RZ, R9 ;  /* 0x000000ffff157224 */ /* 0x000fe200078e0009 */
[----:B---3--:R-:W3:Y:S04]  /*d1ea0*/  LDL.LU R7, [R1+0x50e4] ;  /* 0x0050e40001077983 */ /* 0x008ee80000300800 */
[----:B--2---:R-:W2:Y:S01]  /*d1eb0*/  LDL.LU R9, [R1+0x50dc] ;  /* 0x0050dc0001097983 */ /* 0x004ea20000300800 */
[----:B----4-:R-:W-:-:S03]  /*d1ec0*/  IMAD.X R23, R23, 0x1, R2, P1 ;  /* 0x0000000117177824 */ /* 0x010fc600008e0602 */
[----:B------:R-:W-:Y:S04]  /*d1ed0*/  STL [R1+0x510c], R22 ;  /* 0x00510c1601007387 */ /* 0x000fe80000100800 */
[----:B------:R1:W-:Y:S04]  /*d1ee0*/  LDGSTS.E [R18+0x3c80], desc[UR34][R20.64], P0 ;  /* 0x03c8000014127fae */ /* 0x0003e80008121862 */
[----:B------:R4:W-:Y:S04]  /*d1ef0*/  STL [R1+0x5100], R23 ;  /* 0x0051001701007387 */ /* 0x0009e80000100800 */
[----:B------:R-:W-:Y:S01]  /*d1f00*/  STL [R1+0x5104], R8 ;  /* 0x0051040801007387 */ /* 0x000fe20000100800 */
[----:B------:R-:W-:-:S02]  /*d1f10*/  IMAD.X R10, R10, 0x1, R2, P2 ;  /* 0x000000010a0a7824 */ /* 0x000fc400010e0602 */
[----:B-1----:R-:W-:Y:S02]  /*d1f20*/  IMAD.MOV.U32 R21, RZ, RZ, R23 ;  /* 0x000000ffff157224 */ /* 0x002fe400078e0017 */
[----:B----4-:R-:W4:Y:S01]  /*d1f30*/  LDL.LU R23, [R1+0x5018] ;  /* 0x0050180001177983 */ /* 0x010f220000300800 */
[----:B------:R-:W-:Y:S01]  /*d1f40*/  IMAD.MOV.U32 R20, RZ, RZ, R22 ;  /* 0x000000ffff147224 */ /* 0x000fe200078e0016 */
[-C--:B------:R-:W-:Y:S02]  /*d1f50*/  IADD3 R11, P1, R11, R4.reuse, RZ ;  /* 0x000000040b0b7210 */ /* 0x080fe40007f3e0ff */
[----:B------:R1:W-:Y:S01]  /*d1f60*/  STL [R1+0x50f8], R10 ;  /* 0x0050f80a01007387 */ /* 0x0003e20000100800 */
[----:B------:R-:W-:-:S03]  /*d1f70*/  IADD3 R6, P2, R6, R4, RZ ;  /* 0x0000000406067210 */ /* 0x000fc60007f5e0ff */
[----:B------:R1:W-:Y:S04]  /*d1f80*/  LDGSTS.E [R18+0x3d00], desc[UR34][R20.64], P0 ;  /* 0x03d0000014127fae */ /* 0x0003e80008121862 */
[----:B------:R-:W4:Y:S01]  /*d1f90*/  LDL.LU R22, [R1+0x5010] ;  /* 0x0050100001167983 */ /* 0x000f220000300800 */
[----:B-1----:R-:W-:Y:S02]  /*d1fa0*/  IMAD.MOV.U32 R20, RZ, RZ, R8 ;  /* 0x000000ffff147224 */ /* 0x002fe400078e0008 */
[----:B------:R-:W-:Y:S02]  /*d1fb0*/  IMAD.MOV.U32 R21, RZ, RZ, R10 ;  /* 0x000000ffff157224 */ /* 0x000fe400078e000a */
[----:B------:R-:W4:Y:S04]  /*d1fc0*/  LDL.LU R10, [R1+0x5014] ;  /* 0x00501400010a7983 */ /* 0x000f280000300800 */
[----:B------:R-:W4:Y:S01]  /*d1fd0*/  LDL.LU R8, [R1+0x500c] ;  /* 0x00500c0001087983 */ /* 0x000f220000300800 */
[----:B------:R-:W-:-:S03]  /*d1fe0*/  IMAD.X R14, R14, 0x1, R2, P1 ;  /* 0x000000010e0e7824 */ /* 0x000fc600008e0602 */
[----:B------:R-:W-:Y:S04]  /*d1ff0*/  STL [R1+0x50fc], R11 ;  /* 0x0050fc0b01007387 */ /* 0x000fe80000100800 */
[----:B------:R1:W-:Y:S01]  /*d2000*/  LDGSTS.E [R18+0x3d80], desc[UR34][R20.64], P0 ;  /* 0x03d8000014127fae */ /* 0x0003e20008121862 */
[----:B------:R-:W-:-:S03]  /*d2010*/  IMAD.X R13, R13, 0x1, R2, P2 ;  /* 0x000000010d0d7824 */ /* 0x000fc600010e0602 */
        /* <DEDUP_REMOVED lines=25> */
[----:B---3--:R-:W-:-:S03]  /*d21b0*/  IADD3 R7, P2, R7, R4, RZ ;  /* 0x0000000407077210 */ /* 0x008fc60007f5e0ff */
[----:B------:R-:W3:Y:S01]  /*d21c0*/  LDL.LU R12, [R1+0x4ff0] ;  /* 0x004ff000010c7983 */ /* 0x000ee20000300800 */
[----:B--2---:R-:W-:Y:S01]  /*d21d0*/  IADD3 R9, P3, R9, R4, RZ ;  /* 0x0000000409097210 */ /* 0x004fe20007f7e0ff */
[----:B------:R-:W-:Y:S02]  /*d21e0*/  IMAD.MOV.U32 R20, RZ, RZ, R7 ;  /* 0x000000ffff147224 */ /* 0x000fe400078e0007 */
[----:B------:R1:W-:Y:S01]  /*d21f0*/  STL [R1+0x50e4], R7 ;  /* 0x0050e40701007387 */ /* 0x0003e20000100800 */
[----:B----4-:R-:W-:-:S04]  /*d2200*/  IMAD.X R23, R23, 0x1, R2, P2 ;  /* 0x0000000117177824 */ /* 0x010fc800010e0602 */
[----:B------:R-:W-:Y:S01]  /*d2210*/  IMAD.MOV.U32 R21, RZ, RZ, R23 ;  /* 0x000000ffff157224 */ /* 0x000fe200078e0017 */
[----:B------:R-:W-:Y:S04]  /*d2220*/  STL [R1+0x5018], R23 ;  /* 0x0050181701007387 */ /* 0x000fe80000100800 */
[----:B------:R2:W-:Y:S01]  /*d2230*/  STL [R1+0x50dc], R9 ;  /* 0x0050dc0901007387 */ /* 0x0005e20000100800 */
[----:B------:R-:W-:-:S03]  /*d2240*/  IMAD.X R22, R22, 0x1, R2, P3 ;  /* 0x0000000116167824 */ /* 0x000fc600018e0602 */
[----:B------:R4:W-:Y:S04]  /*d2250*/  LDGSTS.E [R18+0x3f80], desc[UR34][R20.64], P0 ;  /* 0x03f8000014127fae */ /* 0x0009e80008121862 */
[----:B------:R-:W3:Y:S04]  /*d2260*/  LDL.LU R24, [R1+0x4ff4] ;  /* 0x004ff40001187983 */ /* 0x000ee80000300800 */
[----:B------:R-:W-:Y:S01]  /*d2270*/  STL [R1+0x5010], R22 ;  /* 0x0050101601007387 */ /* 0x000fe20000100800 */
[----:B------:R-:W-:-:S03]  /*d2280*/  IADD3 R10, P0, R10, R4, RZ ;  /* 0x000000040a0a7210 */ /* 0x000fc60007f1e0ff */
[----:B-1----:R-:W3:Y:S01]  /*d2290*/  LDL.LU R7, [R1+0x4fec] ;  /* 0x004fec0001077983 */ /* 0x002ee20000300800 */
[----:B----4-:R-:W-:Y:S02]  /*d22a0*/  IMAD.MOV.U32 R20, RZ, RZ, R9 ;  /* 0x000000ffff147224 */ /* 0x010fe400078e0009 */
[----:B------:R-:W-:Y:S01]  /*d22b0*/  IMAD.MOV.U32 R21, RZ, RZ, R22 ;  /* 0x000000ffff157224 */ /* 0x000fe200078e0016 */
[----:B------:R-:W4:Y:S01]  /*d22c0*/  LDL.LU R25, [R1+0x4fe8] ;  /* 0x004fe80001197983 */ /* 0x000f220000300800 */
[----:B------:R-:W-:-:S03]  /*d22d0*/  IADD3 R8, P2, R8, R4, RZ ;  /* 0x0000000408087210 */ /* 0x000fc60007f5e0ff */
[----:B--2---:R-:W2:Y:S04]  /*d22e0*/  LDL.LU R9, [R1+0x4fe0] ;  /* 0x004fe00001097983 */ /* 0x004ea80000300800 */
[----:B------:R1:W-:Y:S04]  /*d22f0*/  STL [R1+0x5014], R10 ;  /* 0x0050140a01007387 */ /* 0x0003e80000100800 */
[----:B------:R1:W-:Y:S01]  /*d2300*/  LDGSTS.E [R18+0x4c00], desc[UR34][R20.64], P1 ;  /* 0x04c0000014127fae */ /* 0x0003e20008921862 */
[----:B------:R-:W-:Y:S01]  /*d2310*/  IADD3.X R14, R14, R2, RZ, P0, !PT ;  /* 0x000000020e0e7210 */ /* 0x000fe200007fe4ff */
[----:B-1----:R-:W-:-:S04]  /*d2320*/  IMAD.MOV.U32 R20, RZ, RZ, R10 ;  /* 0x000000ffff147224 */ /* 0x002fc800078e000a */
[----:B------:R1:W-:Y:S01]  /*d2330*/  STL [R1+0x5008], R14 ;  /* 0x0050080e01007387 */ /* 0x0003e20000100800 */
[----:B------:R-:W-:-:S03]  /*d2340*/  IMAD.X R11, R11, 0x1, R2, P2 ;  /* 0x000000010b0b7824 */ /* 0x000fc600010e0602 */
[----:B------:R1:W-:Y:S04]  /*d2350*/  STL [R1+0x500c], R8 ;  /* 0x00500c0801007387 */ /* 0x0003e80000100800 */
[----:B------:R-:W2:Y:S01]  /*d2360*/  LDL.LU R10, [R1+0x4fe4] ;  /* 0x004fe400010a7983 */ /* 0x000ea20000300800 */
[----:B------:R-:W-:-:S03]  /*d2370*/  IMAD.MOV.U32 R21, RZ, RZ, R14 ;  /* 0x000000ffff157224 */ /* 0x000fc600078e000e */
[----:B------:R1:W-:Y:S04]  /*d2380*/  STL [R1+0x5000], R11 ;  /* 0x0050000b01007387 */ /* 0x0003e80000100800 */
[----:B-1----:R-:W2:Y:S04]  /*d2390*/  LDL.LU R14, [R1+0x42c4] ;  /* 0x0042c400010e7983 */ /* 0x002ea80000300800 */
[----:B------:R1:W-:Y:S01]  /*d23a0*/  LDGSTS.E [R18+0x4c80], desc[UR34][R20.64], P1 ;  /* 0x04c8000014127fae */ /* 0x0003e20008921862 */
[-C--:B------:R-:W-:Y:S02]  /*d23b0*/  IADD3 R13, P0, R13, R4.reuse, RZ ;  /* 0x000000040d0d7210 */ /* 0x080fe40007f1e0ff */
[----:B------:R-:W-:Y:S01]  /*d23c0*/  IADD3 R6, P2, R6, R4, RZ ;  /* 0x0000000406067210 */ /* 0x000fe20007f5e0ff */
[----:B-1----:R-:W-:-:S02]  /*d23d0*/  IMAD.MOV.U32 R20, RZ, RZ, R8 ;  /* 0x000000ffff147224 */ /* 0x002fc400078e0008 */
[----:B------:R-:W-:Y:S01]  /*d23e0*/  IMAD.MOV.U32 R21, RZ, RZ, R11 ;  /* 0x000000ffff157224 */ /* 0x000fe200078e000b */
        /* <DEDUP_REMOVED lines=8> */
[----:B---3--:R-:W-:-:S03]  /*d2470*/  IMAD.X R12, R12, 0x1, R2, P2 ;  /* 0x000000010c0c7824 */ /* 0x008fc600010e0602 */
        /* <DEDUP_REMOVED lines=9> */
[----:B------:R-:W3:Y:S01]  /*d2510*/  LDL.LU R13, [R1+0x43a0] ;  /* 0x0043a000010d7983 */ /* 0x000ee20000300800 */
[----:B------:R-:W-:-:S03]  /*d2520*/  IADD3 R24, P0, R24, R4, RZ ;  /* 0x0000000418187210 */ /* 0x000fc60007f1e0ff */
[----:B------:R-:W3:Y:S04]  /*d2530*/  LDL.LU R6, [R1+0x43a4] ;  /* 0x0043a40001067983 */ /* 0x000ee80000300800 */
[----:B------:R1:W-:Y:S01]  /*d2540*/  LDGSTS.E [R18+0x4e00], desc[UR34][R20.64], P1 ;  /* 0x04e0000014127fae */ /* 0x0003e20008921862 */
[----:B------:R-:W-:Y:S01]  /*d2550*/  IADD3 R7, P2, R7, R4, RZ ;  /* 0x0000000407077210 */ /* 0x000fe20007f5e0ff */
[----:B----4-:R-:W-:Y:S02]  /*d2560*/  IMAD.X R25, R25, 0x1, R2, P0 ;  /* 0x0000000119197824 */ /* 0x010fe400000e0602 */
[----:B------:R-:W-:Y:S01]  /*d2570*/  STL [R1+0x4ff4], R24 ;  /* 0x004ff41801007387 */ /* 0x000fe20000100800 */
[----:B-1----:R-:W-:Y:S02]  /*d2580*/  IMAD.MOV.U32 R20, RZ, RZ, R24 ;  /* 0x000000ffff147224 */ /* 0x002fe400078e0018 */
[----:B------:R-:W-:-:S02]  /*d2590*/  IMAD.MOV.U32 R21, RZ, RZ, R25 ;  /* 0x000000ffff157224 */ /* 0x000fc400078e0019 */
[----:B--2---:R-:W-:Y:S01]  /*d25a0*/  IMAD.X R9, R9, 0x1, R2, P2 ;  /* 0x0000000109097824 */ /* 0x004fe200010e0602 */
        /* <DEDUP_REMOVED lines=8> */
[----:B------:R-:W4:Y:S04]  /*d2630*/  LDL.LU R7, [R1+0x43b4] ;  /* 0x0043b40001077983 */ /* 0x000f280000300800 */
[----:B------:R1:W-:Y:S01]  /*d2640*/  LDGSTS.E [R18+0x4f00], desc[UR34][R20.64], P1 ;  /* 0x04f0000014127fae */ /* 0x0003e20008921862 */
[----:B------:R-:W-:-:S03]  /*d2650*/  IMAD.X R14, R14, 0x1, R2, P0 ;  /* 0x000000010e0e7824 */ /* 0x000fc600000e0602 */
[----:B------:R-:W-:Y:S04]  /*d2660*/  STL [R1+0x4fe4], R10 ;  /* 0x004fe40a01007387 */ /* 0x000fe80000100800 */
[----:B------:R1:W-:Y:S02]  /*d2670*/  STL [R1+0x42c4], R14 ;  /* 0x0042c40e01007387 */ /* 0x0003e40000100800 */
[----:B-1----:R-:W-:Y:S02]  /*d2680*/  IMAD.MOV.U32 R21, RZ, RZ, R14 ;  /* 0x000000ffff157224 */ /* 0x002fe400078e000e */
[----:B------:R-:W4:Y:S01]  /*d2690*/  LDL.LU R14, [R1+0x43a8] ;  /* 0x0043a800010e7983 */ /* 0x000f220000300800 */
        /* <DEDUP_REMOVED lines=9> */
[----:B------:R3:W-:Y:S01]  /*d2730*/  STL [R1+0x438c], R8 ;  /* 0x00438c0801007387 */ /* 0x0007e20000100800 */
[----:B-1----:R-:W-:Y:S02]  /*d2740*/  IMAD.MOV.U32 R20, RZ, RZ, R8 ;  /* 0x000000ffff147224 */ /* 0x002fe400078e0008 */
[----:B---3--:R-:W-:-:S04]  /*d2750*/  IMAD.X R23, R23, 0x1, R2, P1 ;  /* 0x0000000117177824 */ /* 0x008fc800008e0602 */
        /* <DEDUP_REMOVED lines=26> */
[----:B--2---:R-:W-:-:S02]  /*d2900*/  IADD3 R9, P1, R9, R4, RZ ;  /* 0x0000000409097210 */ /* 0x004fc40007f3e0ff */
[----:B-1----:R-:W-:Y:S01]  /*d2910*/  MOV R20, R6 ;  /* 0x0000000600147202 */ /* 0x002fe20000000f00 */
[----:B------:R-:W-:Y:S01]  /*d2920*/  IMAD.MOV.U32 R21, RZ, RZ, R13 ;  /* 0x000000ffff157224 */ /* 0x000fe200078e000d */
[----:B----4-:R-:W-:Y:S01]  /*d2930*/  IADD3 R7, P2, R7, R4, RZ ;  /* 0x0000000407077210 */ /* 0x010fe20007f5e0ff */
[----:B------:R-:W2:Y:S04]  /*d2940*/  LDL.LU R13, [R1+0x4494] ;  /* 0x00449400010d7983 */ /* 0x000ea80000300800 */
[----:B------:R-:W4:Y:S04]  /*d2950*/  LDL.LU R6, [R1+0x449c] ;  /* 0x00449c0001067983 */ /* 0x000f280000300800 */
[----:B------:R-:W-:Y:S04]  /*d2960*/  STL [R1+0x43ac], R9 ;  /* 0x0043ac0901007387 */ /* 0x000fe80000100800 */
[----:B------:R1:W-:Y:S01]  /*d2970*/  LDGSTS.E [R18+0x5d80], desc[UR34][R20.64], P0 ;  /* 0x05d8000014127fae */ /* 0x0003e20008121862 */
[----:B------:R-:W-:-:S05]  /*d2980*/  IMAD.X R14, R14, 0x1, R2, P1 ;  /* 0x000000010e0e7824 */ /* 0x000fca00008e0602 */
[----:B------:R1:W-:Y:S02]  /*d2990*/  STL [R1+0x43a8], R14 ;  /* 0x0043a80e01007387 */ /* 0x0003e40000100800 */
[----:B-1----:R-:W-:Y:S02]  /*d29a0*/  IMAD.MOV.U32 R21, RZ, RZ, R14 ;  /* 0x000000ffff157224 */ /* 0x002fe400078e000e */
[----:B------:R-:W-:Y:S01]  /*d29b0*/  IMAD.X R10, R10, 0x1, R2, P2 ;  /* 0x000000010a0a7824 */ /* 0x000fe200010e0602 */
        /* <DEDUP_REMOVED lines=14> */
[----:B---3--:R-:W-:-:S05]  /*d2aa0*/  IADD3 R8, P1, R8, R4, RZ ;  /* 0x0000000408087210 */ /* 0x008fca0007f3e0ff */
[----:B------:R-:W-:Y:S01]  /*d2ab0*/  STL [R1+0x43bc], R8 ;  /* 0x0043bc0801007387 */ /* 0x000fe20000100800 */
[----:B-1----:R-:W-:Y:S02]  /*d2ac0*/  IMAD.MOV.U32 R20, RZ, RZ, R8 ;  /* 0x000000ffff147224 */ /* 0x002fe400078e0008 */
[----:B------:R-:W-:-:S05]  /*d2ad0*/  IMAD.X R11, R11, 0x1, R2, P1 ;  /* 0x000000010b0b7824 */ /* 0x000fca00008e0602 */
[----:B------:R1:W-:Y:S01]  /*d2ae0*/  STL [R1+0x43b8], R11 ;  /* 0x0043b80b01007387 */ /* 0x0003e20000100800 */
[----:B------:R-:W-:-:S03]  /*d2af0*/  IMAD.MOV.U32 R21, RZ, RZ, R11 ;  /* 0x000000ffff157224 */ /* 0x000fc600078e000b */
[----:B------:R-:W3:Y:S04]  /*d2b00*/  LDL.LU R15, [R1+0x44a0] ;  /* 0x0044a000010f7983 */ /* 0x000ee80000300800 */
[----:B------:R-:W3:Y:S04]  /*d2b10*/  LDL.LU R22, [R1+0x44a8] ;  /* 0x0044a80001167983 */ /* 0x000ee80000300800 */
[----:B------:R1:W-:Y:S01]  /*d2b20*/  LDGSTS.E [R18+0x5f00], desc[UR34][R20.64], P0 ;  /* 0x05f0000014127fae */ /* 0x0003e20008121862 */
[----:B------:R-:W-:-:S03]  /*d2b30*/  IADD3 R12, P2, R12, R4, RZ ;  /* 0x000000040c0c7210 */ /* 0x000fc60007f5e0ff */
[----:B-1----:R-:W3:Y:S01]  /*d2b40*/  LDL.LU R11, [R1+0x44b4] ;  /* 0x0044b400010b7983 */ /* 0x002ee20000300800 */
[----:B------:R-:W-:-:S03]  /*d2b50*/  ISETP.NE.U32.AND P1, PT, RZ, UR10, PT ;  /* 0x0000000aff007c0c */ /* 0x000fc6000bf25070 */
[----:B------:R-:W3:Y:S01]  /*d2b60*/  LDL.LU R8, [R1+0x44bc] ;  /* 0x0044bc0001087983 */ /* 0x000ee20000300800 */
[----:B------:R-:W-:Y:S01]  /*d2b70*/  IMAD.MOV.U32 R20, RZ, RZ, R12 ;  /* 0x000000ffff147224 */ /* 0x000fe200078e000c */
[----:B------:R-:W-:Y:S01]  /*d2b80*/  IADD3 R24, P3, R24, R4, RZ ;  /* 0x0000000418187210 */ /* 0x000fe20007f7e0ff */
[--C-:B------:R-:W-:Y:S01]  /*d2b90*/  IMAD.X R23, R23, 0x1, R2.reuse, P2 ;  /* 0x0000000117177824 */ /* 0x100fe200010e0602 */
[----:B------:R-:W-:Y:S03]  /*d2ba0*/  STL [R1+0x43c4], R12 ;  /* 0x0043c40c01007387 */ /* 0x000fe60000100800 */
[----:B------:R-:W-:Y:S01]  /*d2bb0*/  IMAD.MOV.U32 R21, RZ, RZ, R23 ;  /* 0x000000ffff157224 */ /* 0x000fe200078e0017 */
[----:B------:R1:W-:Y:S04]  /*d2bc0*/  STL [R1+0x43c0], R23 ;  /* 0x0043c01701007387 */ /* 0x0003e80000100800 */
[----:B------:R-:W-:Y:S01]  /*d2bd0*/  STL [R1+0x448c], R24 ;  /* 0x00448c1801007387 */ /* 0x000fe20000100800 */
[----:B------:R-:W-:-:S03]  /*d2be0*/  IMAD.X R25, R25, 0x1, R2, P3 ;  /* 0x0000000119197824 */ /* 0x000fc600018e0602 */
[----:B------:R4:W-:Y:S04]  /*d2bf0*/  LDGSTS.E [R18+0x5f80], desc[UR34][R20.64], P0 ;  /* 0x05f8000014127fae */ /* 0x0009e80008121862 */
[----:B-1----:R-:W3:Y:S01]  /*d2c00*/  LDL.LU R23, [R1+0x44b0] ;  /* 0x0044b00001177983 */ /* 0x002ee20000300800 */
[----:B--2---:R-:W-:-:S03]  /*d2c10*/  IADD3 R13, P0, R13, R4, RZ ;  /* 0x000000040d0d7210 */ /* 0x004fc60007f1e0ff */
[----:B------:R-:W-:Y:S01]  /*d2c20*/  STL [R1+0x4488], R25 ;  /* 0x0044881901007387 */ /* 0x000fe20000100800 */
[----:B----4-:R-:W-:Y:S01]  /*d2c30*/  IADD3 R6, P2, R6, R4, RZ ;  /* 0x0000000406067210 */ /* 0x010fe20007f5e0ff */
[----:B------:R-:W-:Y:S02]  /*d2c40*/  IMAD.MOV.U32 R20, RZ, RZ, R24 ;  /* 0x000000ffff147224 */ /* 0x000fe400078e0018 */
[----:B------:R-:W2:Y:S01]  /*d2c50*/  LDL.LU R12, [R1+0x44b8] ;  /* 0x0044b800010c7983 */ /* 0x000ea20000300800 */
[----:B------:R-:W-:-:S03]  /*d2c60*/  IMAD.MOV.U32 R21, RZ, RZ, R25 ;  /* 0x000000ffff157224 */ /* 0x000fc600078e0019 */
[----:B------:R1:W-:Y:S04]  /*d2c70*/  STL [R1+0x4494], R13 ;  /* 0x0044940d01007387 */ /* 0x0003e80000100800 */
[----:B------:R4:W-:Y:S02]  /*d2c80*/  LDGSTS.E [R18+0x6c00], desc[UR34][R20.64], P1 ;  /* 0x06c0000014127fae */ /* 0x0009e40008921862 */
[----:B----4-:R-:W-:Y:S02]  /*d2c90*/  IMAD.MOV.U32 R20, RZ, RZ, R13 ;  /* 0x000000ffff147224 */ /* 0x010fe400078e000d */
[----:B------:R-:W-:-:S05]  /*d2ca0*/  IMAD.X R14, R14, 0x1, R2, P0 ;  /* 0x000000010e0e7824 */ /* 0x000fca00000e0602 */
[----:B------:R4:W-:Y:S01]  /*d2cb0*/  STL [R1+0x4490], R14 ;  /* 0x0044900e01007387 */ /* 0x0009e20000100800 */
[----:B------:R-:W-:-:S03]  /*d2cc0*/  IMAD.X R9, R9, 0x1, R2, P2 ;  /* 0x0000000109097824 */ /* 0x000fc600010e0602 */
[----:B------:R-:W-:Y:S04]  /*d2cd0*/  STL [R1+0x449c], R6 ;  /* 0x00449c0601007387 */ /* 0x000fe80000100800 */
[----:B-1----:R-:W2:Y:S01]  /*d2ce0*/  LDL.LU R13, [R1+0x44c4] ;  /* 0x0044c400010d7983 */ /* 0x002ea20000300800 */
[----:B------:R-:W-:-:S03]  /*d2cf0*/  IMAD.MOV.U32 R21, RZ, RZ, R14 ;  /* 0x000000ffff157224 */ /* 0x000fc600078e000e */
[----:B------:R1:W-:Y:S04]  /*d2d00*/  STL [R1+0x4498], R9 ;  /* 0x0044980901007387 */ /* 0x0003e80000100800 */
[----:B----4-:R-:W4:Y:S04]  /*d2d10*/  LDL.LU R14, [R1+0x44c0] ;  /* 0x0044c000010e7983 */ /* 0x010f280000300800 */
        /* <DEDUP_REMOVED lines=10> */
[----:B---3--:R-:W-:-:S04]  /*d2dc0*/  IMAD.X R15, R15, 0x1, R2, P0 ;  /* 0x000000010f0f7824 */ /* 0x008fc800000e0602 */
[----:B------:R-:W-:Y:S01]  /*d2dd0*/  IMAD.MOV.U32 R21, RZ, RZ, R15 ;  /* 0x000000ffff157224 */ /* 0x000fe200078e000f */
[----:B------:R1:W-:Y:S01]  /*d2de0*/  STL [R1+0x44a0], R15 ;  /* 0x0044a00f01007387 */ /* 0x0003e20000100800 */
[----:B------:R-:W-:-:S03]  /*d2df0*/  IMAD.X R22, R22, 0x1, R2, P2 ;  /* 0x0000000116167824 */ /* 0x000fc600010e0602 */
[----:B------:R-:W-:Y:S04]  /*d2e00*/  STL [R1+0x44ac], R7 ;  /* 0x0044ac0701007387 */ /* 0x000fe80000100800 */
[----:B------:R3:W-:Y:S01]  /*d2e10*/  LDGSTS.E [R18+0x6d80], desc[UR34][R20.64], P1 ;  /* 0x06d8000014127fae */ /* 0x0007e20008921862 */
[----:B------:R-:W-:-:S03]  /*d2e20*/  IADD3 R11, P0, R11, R4, RZ ;  /* 0x000000040b0b7210 */ /* 0x000fc60007f1e0ff */
[----:B-1----:R-:W4:Y:S04]  /*d2e30*/  LDL.LU R15, [R1+0x4588] ;  /* 0x00458800010f7983 */ /* 0x002f280000300800 */
[----:B------:R1:W-:Y:S01]  /*d2e40*/  STL [R1+0x44a8], R22 ;  /* 0x0044a81601007387 */ /* 0x0003e20000100800 */
[----:B------:R-:W-:-:S03]  /*d2e50*/  IADD3 R8, P2, R8, R4, RZ ;  /* 0x0000000408087210 */ /* 0x000fc60007f5e0ff */
[----:B------:R-:W4:Y:S01]  /*d2e60*/  LDL.LU R10, [R1+0x4590] ;  /* 0x00459000010a7983 */ /* 0x000f220000300800 */
[----:B---3--:R-:W-:Y:S02]  /*d2e70*/  IMAD.MOV.U32 R20, RZ, RZ, R7 ;  /* 0x000000ffff147224 */ /* 0x008fe400078e0007 */
[----:B------:R-:W-:Y:S02]  /*d2e80*/  IMAD.MOV.U32 R21, RZ, RZ, R22 ;  /* 0x000000ffff157224 */ /* 0x000fe400078e0016 */
[----:B-1----:R-:W3:Y:S04]  /*d2e90*/  LDL.LU R22, [R1+0x459c] ;  /* 0x00459c0001167983 */ /* 0x002ee80000300800 */
        /* <DEDUP_REMOVED lines=8> */
[----:B------:R-:W-:Y:S01]  /*d2f20*/  MOV R20, R11 ;  /* 0x0000000b00147202 */ /* 0x000fe20000000f00 */
[----:B--2---:R-:W-:-:S04]  /*d2f30*/  IMAD.X R12, R12, 0x1, R2, P2 ;  /* 0x000000010c0c7824 */ /* 0x004fc800010e0602 */
[----:B------:R1:W-:Y:S04]  /*d2f40*/  LDGSTS.E [R18+0x6e80], desc[UR34][R20.64], P1 ;  /* 0x06e8000014127fae */ /* 0x0003e80008921862 */
[----:B------:R2:W-:Y:S04]  /*d2f50*/  STL [R1+0x44b8], R12 ;  /* 0x0044b80c01007387 */ /* 0x0005e80000100800 */
[----:B------:R-:W3:Y:S01]  /*d2f60*/  LDL.LU R11, [R1+0x45a0] ;  /* 0x0045a000010b7983 */ /* 0x000ee20000300800 */
[----:B-1----:R-:W-:Y:S02]  /*d2f70*/  IMAD.MOV.U32 R20, RZ, RZ, R8 ;  /* 0x000000ffff147224 */ /* 0x002fe400078e0008 */
[----:B------:R-:W-:-:S02]  /*d2f80*/  IMAD.MOV.U32 R21, RZ, RZ, R12 ;  /* 0x000000ffff157224 */ /* 0x000fc400078e000c */
[----:B--2---:R-:W2:Y:S04]  /*d2f90*/  LDL.LU R12, [R1+0x45ac] ;  /* 0x0045ac00010c7983 */ /* 0x004ea80000300800 */
[----:B------:R-:W2:Y:S01]  /*d2fa0*/  LDL.LU R8, [R1+0x45b4] ;  /* 0x0045b40001087983 */ /* 0x000ea20000300800 */
[----:B------:R-:W-:-:S03]  /*d2fb0*/  IADD3 R13, P0, R13, R4, RZ ;  /* 0x000000040d0d7210 */ /* 0x000fc60007f1e0ff */
[----:B------:R1:W-:Y:S02]  /*d2fc0*/  LDGSTS.E [R18+0x6f00], desc[UR34][R20.64], P1 ;  /* 0x06f0000014127fae */ /* 0x0003e40008921862 */
[----:B----4-:R-:W-:Y:S02]  /*d2fd0*/  IMAD.X R14, R14, 0x1, R2, P0 ;  /* 0x000000010e0e7824 */ /* 0x010fe400000e0602 */
[----:B------:R4:W-:Y:S04]  /*d2fe0*/  STL [R1+0x44c4], R13 ;  /* 0x0044c40d01007387 */ /* 0x0009e80000100800 */
[----:B------:R4:W-:Y:S01]  /*d2ff0*/  STL [R1+0x44c0], R14 ;  /* 0x0044c00e01007387 */ /* 0x0009e20000100800 */
[----:B-1----:R-:W-:-:S03]  /*d3000*/  IMAD.MOV.U32 R20, RZ, RZ, R13 ;  /* 0x000000ffff147224 */ /* 0x002fc600078e000d */
[----:B----4-:R-:W4:Y:S01]  /*d3010*/  LDL.LU R13, [R1+0x45a8] ;  /* 0x0045a800010d7983 */ /* 0x010f220000300800 */
[----:B------:R-:W-:-:S03]  /*d3020*/  IMAD.MOV.U32 R21, RZ, RZ, R14 ;  /* 0x000000ffff157224 */ /* 0x000fc600078e000e */
        /* <DEDUP_REMOVED lines=9> */
[----:B-1----:R-:W-:Y:S02]  /*d30c0*/  IMAD.MOV.U32 R20, RZ, RZ, R9 ;  /* 0x000000ffff147224 */ /* 0x002fe400078e0009 */
[----:B------:R-:W-:-:S05]  /*d30d0*/  IMAD.X R15, R15, 0x1, R2, P1 ;  /* 0x000000010f0f7824 */ /* 0x000fca00008e0602 */
[----:B------:R1:W-:Y:S01]  /*d30e0*/  STL [R1+0x4588], R15 ;  /* 0x0045880f01007387 */ /* 0x0003e20000100800 */
[----:B------:R-:W-:-:S03]  /*d30f0*/  IMAD.X R10, R10, 0x1, R2, P2 ;  /* 0x000000010a0a7824 */ /* 0x000fc600010e0602 */
[----:B------:R1:W-:Y:S01]  /*d3100*/  STL [R1+0x4594], R6 ;  /* 0x0045940601007387 */ /* 0x0003e20000100800 */
[----:B------:R-:W-:-:S03]  /*d3110*/  IMAD.MOV.U32 R21, RZ, RZ, R15 ;  /* 0x000000ffff157224 */ /* 0x000fc600078e000f */
[----:B---3--:R-:W3:Y:S01]  /*d3120*/  LDL.LU R9, [R1+0x45bc] ;  /* 0x0045bc0001097983 */ /* 0x008ee20000300800 */
[----:B------:R-:W-:-:S03]  /*d3130*/  IADD3 R22, P1, R22, R4, RZ ;  /* 0x0000000416167210 */ /* 0x000fc60007f3e0ff */
[----:B------:R1:W-:Y:S04]  /*d3140*/  STL [R1+0x4590], R10 ;  /* 0x0045900a01007387 */ /* 0x0003e80000100800 */
[----:B-1----:R-:W3:Y:S01]  /*d3150*/  LDL.LU R15, [R1+0x45b8] ;  /* 0x0045b800010f7983 */ /* 0x002ee20000300800 */
[----:B------:R-:W-:-:S03]  /*d3160*/  IADD3 R7, P2, R7, R4, RZ ;  /* 0x0000000407077210 */ /* 0x000fc60007f5e0ff */
[----:B------:R1:W-:Y:S02]  /*d3170*/  LDGSTS.E [R18+0x7c00], desc[UR34][R20.64], P0 ;  /* 0x07c0000014127fae */ /* 0x0003e40008121862 */
[----:B-1----:R-:W-:Y:S02]  /*d3180*/  IMAD.MOV.U32 R20, RZ, RZ, R6 ;  /* 0x000000ffff147224 */ /* 0x002fe400078e0006 */
[----:B------:R-:W-:Y:S01]  /*d3190*/  IMAD.MOV.U32 R21, RZ, RZ, R10 ;  /* 0x000000ffff157224 */ /* 0x000fe200078e000a */
[----:B------:R-:W3:Y:S01]  /*d31a0*/  LDL.LU R6, [R1+0x45c4] ;  /* 0x0045c40001067983 */ /* 0x000ee20000300800 */
[----:B------:R-:W-:-:S03]  /*d31b0*/  IMAD.X R23, R23, 0x1, R2, P1 ;  /* 0x0000000117177824 */ /* 0x000fc600008e0602 */
[----:B------:R-:W3:Y:S04]  /*d31c0*/  LDL.LU R10, [R1+0x468c] ;  /* 0x00468c00010a7983 */ /* 0x000ee80000300800 */
[----:B------:R-:W-:Y:S04]  /*d31d0*/  STL [R1+0x459c], R22 ;  /* 0x00459c1601007387 */ /* 0x000fe80000100800 */
[----:B------:R1:W-:Y:S04]  /*d31e0*/  LDGSTS.E [R18+0x7c80], desc[UR34][R20.64], P0 ;  /* 0x07c8000014127fae */ /* 0x0003e80008121862 */
[----:B------:R2:W-:Y:S04]  /*d31f0*/  STL [R1+0x4598], R23 ;  /* 0x0045981701007387 */ /* 0x0005e80000100800 */
[----:B------:R-:W-:Y:S01]  /*d3200*/  STL [R1+0x45a4], R7 ;  /* 0x0045a40701007387 */ /* 0x000fe20000100800 */
[----:B-1----:R-:W-:-:S03]  /*d3210*/  IMAD.MOV.U32 R21, RZ, RZ, R23 ;  /* 0x000000ffff157224 */ /* 0x002fc600078e0017 */
[----:B--2---:R-:W2:Y:S01]  /*d3220*/  LDL.LU R23, [R1+0x45c0] ;  /* 0x0045c00001177983 */ /* 0x004ea20000300800 */
        /* <DEDUP_REMOVED lines=9> */
[----:B----4-:R-:W4:Y:S01]  /*d32c0*/  LDL.LU R11, [R1+0x4694] ;  /* 0x00469400010b7983 */ /* 0x010f220000300800 */
[----:B------:R-:W-:-:S03]  /*d32d0*/  IMAD.X R13, R13, 0x1, R2, P1 ;  /* 0x000000010d0d7824 */ /* 0x000fc600008e0602 */
[----:B------:R-:W4:Y:S04]  /*d32e0*/  LDL.LU R7, [R1+0x469c] ;  /* 0x00469c0001077983 */ /* 0x000f280000300800 */
[----:B------:R-:W-:Y:S01]  /*d32f0*/  STL [R1+0x45ac], R12 ;  /* 0x0045ac0c01007387 */ /* 0x000fe20000100800 */
        /* <DEDUP_REMOVED lines=23> */
[----:B------:R-:W-:Y:S01]  /*d3470*/  IMAD.MOV.U32 R20, RZ, RZ, R9 ;  /* 0x000000ffff147224 */ /* 0x000fe200078e0009 */
[-C--:B------:R-:W-:Y:S02]  /*d3480*/  IADD3 R6, P2, R6, R4.reuse, RZ ;  /* 0x0000000406067210 */ /* 0x080fe40007f5e0ff */
[----:B-1----:R-:W3:Y:S04]  /*d3490*/  LDL.LU R15, [R1+0x46a0] ;  /* 0x0046a000010f7983 */ /* 0x002ee80000300800 */
[----:B------:R-:W3:Y:S01]  /*d34a0*/  LDL.LU R9, [R1+0x46a8] ;  /* 0x0046a80001097983 */ /* 0x000ee20000300800 */
[----:B------:R-:W-:-:S03]  /*d34b0*/  IADD3 R10, P3, R10, R4, RZ ;  /* 0x000000040a0a7210 */ /* 0x000fc60007f7e0ff */
[----:B------:R1:W-:Y:S01]  /*d34c0*/  LDGSTS.E [R18+0x7f00], desc[UR34][R20.64], P0 ;  /* 0x07f0000014127fae */ /* 0x0003e20008121862 */
[----:B------:R-:W-:-:S03]  /*d34d0*/  ISETP.NE.U32.AND P1, PT, RZ, UR10, PT ;  /* 0x0000000aff007c0c */ /* 0x000fc6000bf25070 */
[----:B------:R4:W-:Y:S01]  /*d34e0*/  STL [R1+0x45c4], R6 ;  /* 0x0045c40601007387 */ /* 0x0009e20000100800 */
[----:B-1----:R-:W-:Y:S02]  /*d34f0*/  IMAD.MOV.U32 R20, RZ, RZ, R6 ;  /* 0x000000ffff147224 */ /* 0x002fe400078e0006 */
[----:B--2---:R-:W-:-:S05]  /*d3500*/  IMAD.X R23, R23, 0x1, R2, P2 ;  /* 0x0000000117177824 */ /* 0x004fca00010e0602 */
[----:B------:R-:W-:Y:S01]  /*d3510*/  MOV R21, R23 ;  /* 0x0000001700157202 */ /* 0x000fe20000000f00 */
[----:B------:R-:W-:Y:S04]  /*d3520*/  STL [R1+0x45c0], R23 ;  /* 0x0045c01701007387 */ /* 0x000fe80000100800 */
[----:B------:R1:W-:Y:S01]  /*d3530*/  LDGSTS.E [R18+0x7f80], desc[UR34][R20.64], P0 ;  /* 0x07f8000014127fae */ /* 0x0003e20008121862 */
[----:B------:R-:W-:-:S03]  /*d3540*/  IMAD.X R22, R22, 0x1, R2, P3 ;  /* 0x0000000116167824 */ /* 0x000fc600018e0602 */
[----:B------:R2:W-:Y:S04]  /*d3550*/  STL [R1+0x468c], R10 ;  /* 0x00468c0a01007387 */ /* 0x0005e80000100800 */
[----:B------:R-:W3:Y:S01]  /*d3560*/  LDL.LU R24, [R1+0x46b4] ;  /* 0x0046b40001187983 */ /* 0x000ee20000300800 */
[----:B----4-:R-:W-:-:S03]  /*d3570*/  IADD3 R11, P0, R11, R4, RZ ;  /* 0x000000040b0b7210 */ /* 0x010fc60007f1e0ff */
[----:B------:R-:W-:Y:S01]  /*d3580*/  STL [R1+0x4688], R22 ;  /* 0x0046881601007387 */ /* 0x000fe20000100800 */
[----:B-1----:R-:W-:Y:S02]  /*d3590*/  IMAD.MOV.U32 R20, RZ, RZ, R10 ;  /* 0x000000ffff147224 */ /* 0x002fe400078e000a */
[----:B------:R-:W-:Y:S01]  /*d35a0*/  IMAD.MOV.U32 R21, RZ, RZ, R22 ;  /* 0x000000ffff157224 */ /* 0x000fe200078e0016 */
[----:B------:R-:W4:Y:S01]  /*d35b0*/  LDL.LU R6, [R1+0x46bc] ;  /* 0x0046bc0001067983 */ /* 0x000f220000300800 */
[----:B------:R-:W-:-:S03]  /*d35c0*/  IADD3 R7, P2, R7, R4, RZ ;  /* 0x0000000407077210 */ /* 0x000fc60007f5e0ff */
[----:B------:R-:W4:Y:S04]  /*d35d0*/  LDL.LU R25, [R1+0x46b0] ;  /* 0x0046b00001197983 */ /* 0x000f280000300800 */
[----:B--2---:R-:W2:Y:S04]  /*d35e0*/  LDL.LU R10, [R1+0x46b8] ;  /* 0x0046b800010a7983 */ /* 0x004ea80000300800 */
[----:B------:R1:W-:Y:S04]  /*d35f0*/  STL [R1+0x4694], R11 ;  /* 0x0046940b01007387 */ /* 0x0003e80000100800 */
[----:B------:R1:W-:Y:S01]  /*d3600*/  LDGSTS.E [R18+0x8c00], desc[UR34][R20.64], P1 ;  /* 0x08c0000014127fae */ /* 0x0003e20008921862 */
[----:B------:R-:W-:-:S05]  /*d3610*/  IMAD.X R13, R13, 0x1, R2, P0 ;  /* 0x000000010d0d7824 */ /* 0x000fca00000e0602 */
[----:B------:R1:W-:Y:S02]  /*d3620*/  STL [R1+0x4690], R13 ;  /* 0x0046900d01007387 */ /* 0x0003e40000100800 */
[----:B-1----:R-:W-:Y:S02]  /*d3630*/  IMAD.MOV.U32 R20, RZ, RZ, R11 ;  /* 0x000000ffff147224 */ /* 0x002fe400078e000b */
[----:B------:R-:W-:Y:S01]  /*d3640*/  IMAD.X R12, R12, 0x1, R2, P2 ;  /* 0x000000010c0c7824 */ /* 0x000fe200010e0602 */
[----:B------:R1:W-:Y:S04]  /*d3650*/  STL [R1+0x469c], R7 ;  /* 0x00469c0701007387 */ /* 0x0003e80000100800 */
[----:B------:R-:W2:Y:S01]  /*d3660*/  LDL.LU R11, [R1+0x46c4] ;  /* 0x0046c400010b7983 */ /* 0x000ea20000300800 */
[----:B------:R-:W-:-:S03]  /*d3670*/  IMAD.MOV.U32 R21, RZ, RZ, R13 ;  /* 0x000000ffff157224 */ /* 0x000fc600078e000d */
[----:B------:R1:W-:Y:S04]  /*d3680*/  STL [R1+0x4698], R12 ;  /* 0x0046980c01007387 */ /* 0x0003e80000100800 */
[----:B------:R-:W2:Y:S04]  /*d3690*/  LDL.LU R13, [R1+0x46c0] ;  /* 0x0046c000010d7983 */ /* 0x000ea80000300800 */
        /* <DEDUP_REMOVED lines=10> */
[--C-:B---3--:R-:W-:Y:S02]  /*d3740*/  IMAD.X R15, R15, 0x1, R2.reuse, P0 ;  /* 0x000000010f0f7824 */ /* 0x108fe400000e0602 */
[----:B------:R-:W-:-:S03]  /*d3750*/  IMAD.X R9, R9, 0x1, R2, P2 ;  /* 0x0000000109097824 */ /* 0x000fc600010e0602 */
[----:B------:R1:W-:Y:S04]  /*d3760*/  STL [R1+0x46a0], R15 ;  /* 0x0046a00f01007387 */ /* 0x0003e80000100800 */
[----:B------:R-:W-:Y:S04]  /*d3770*/  STL [R1+0x46ac], R8 ;  /* 0x0046ac0801007387 */ /* 0x000fe80000100800 */
[----:B------:R-:W3:Y:S01]  /*d3780*/  LDL.LU R23, [R1+0x4788] ;  /* 0x0047880001177983 */ /* 0x000ee20000300800 */
[----:B------:R-:W-:-:S03]  /*d3790*/  IMAD.MOV.U32 R21, RZ, RZ, R15 ;  /* 0x000000ffff157224 */ /* 0x000fc600078e000f */
[----:B------:R1:W-:Y:S04]  /*d37a0*/  STL [R1+0x46a8], R9 ;  /* 0x0046a80901007387 */ /* 0x0003e80000100800 */
[----:B------:R-:W3:Y:S04]  /*d37b0*/  LDL.LU R22, [R1+0x4790] ;  /* 0x0047900001167983 */ /* 0x000ee80000300800 */
[----:B-1----:R-:W3:Y:S04]  /*d37c0*/  LDL.LU R15, [R1+0x4798] ;  /* 0x00479800010f7983 */ /* 0x002ee80000300800 */
[----:B------:R-:W3:Y:S04]  /*d37d0*/  LDL.LU R14, [R1+0x479c] ;  /* 0x00479c00010e7983 */ /* 0x000ee80000300800 */
[----:B------:R1:W-:Y:S01]  /*d37e0*/  LDGSTS.E [R18+0x8d80], desc[UR34][R20.64], P1 ;  /* 0x08d8000014127fae */ /* 0x0003e20008921862 */
[----:B------:R-:W-:Y:S01]  /*d37f0*/  IADD3 R24, P0, R24, R4, RZ ;  /* 0x0000000418187210 */ /* 0x000fe20007f1e0ff */
[----:B-1----:R-:W-:-:S02]  /*d3800*/  IMAD.MOV.U32 R21, RZ, RZ, R9 ;  /* 0x000000ffff157224 */ /* 0x002fc400078e0009 */
[----:B------:R-:W-:Y:S01]  /*d3810*/  IMAD.MOV.U32 R20, RZ, RZ, R8 ;  /* 0x000000ffff147224 */ /* 0x000fe200078e0008 */
[----:B------:R-:W3:Y:S04]  /*d3820*/  LDL.LU R9, [R1+0x47a0] ;  /* 0x0047a00001097983 */ /* 0x000ee80000300800 */
[----:B------:R-:W3:Y:S01]  /*d3830*/  LDL.LU R8, [R1+0x47a4] ;  /* 0x0047a40001087983 */ /* 0x000ee20000300800 */
[----:B----4-:R-:W-:Y:S01]  /*d3840*/  IADD3 R6, P2, R6, R4, RZ ;  /* 0x0000000406067210 */ /* 0x010fe20007f5e0ff */
[--C-:B------:R-:W-:Y:S02]  /*d3850*/  IMAD.X R25, R25, 0x1, R2.reuse, P0 ;  /* 0x0000000119197824 */ /* 0x100fe400000e0602 */
[----:B------:R1:W-:Y:S02]  /*d3860*/  LDGSTS.E [R18+0x8e00], desc[UR34][R20.64], P1 ;  /* 0x08e0000014127fae */ /* 0x0003e40008921862 */
[----:B--2---:R-:W-:-:S02]  /*d3870*/  IMAD.X R10, R10, 0x1, R2, P2 ;  /* 0x000000010a0a7824 */ /* 0x004fc400010e0602 */
[----:B------:R-:W-:Y:S01]  /*d3880*/  STL [R1+0x46b4], R24 ;  /* 0x0046b41801007387 */ /* 0x000fe20000100800 */
[----:B-1----:R-:W-:Y:S02]  /*d3890*/  IMAD.MOV.U32 R20, RZ, RZ, R24 ;  /* 0x000000ffff147224 */ /* 0x002fe400078e0018 */
[----:B------:R-:W-:Y:S01]  /*d38a0*/  IMAD.MOV.U32 R21, RZ, RZ, R25 ;  /* 0x000000ffff157224 */ /* 0x000fe200078e0019 */
[----:B------:R-:W-:Y:S04]  /*d38b0*/  STL [R1+0x46b0], R25 ;  /* 0x0046b01901007387 */ /* 0x000fe80000100800 */
[----:B------:R1:W-:Y:S04]  /*d38c0*/  LDGSTS.E [R18+0x8e80], desc[UR34][R20.64], P1 ;  /* 0x08e8000014127fae */ /* 0x0003e80008921862 */
[----:B------:R-:W-:Y:S01]  /*d38d0*/  STL [R1+0x46bc], R6 ;  /* 0x0046bc0601007387 */ /* 0x000fe20000100800 */
[----:B------:R-:W-:Y:S01]  /*d38e0*/  IADD3 R11, P0, R11, R4, RZ ;  /* 0x000000040b0b7210 */ /* 0x000fe20007f1e0ff */
[----:B-1----:R-:W-:-:S02]  /*d38f0*/  IMAD.MOV.U32 R20, RZ, RZ, R6 ;  /* 0x000000ffff147224 */ /* 0x002fc400078e0006 */
[----:B------:R1:W-:Y:S01]  /*d3900*/  STL [R1+0x46b8], R10 ;  /* 0x0046b80a01007387 */ /* 0x0003e20000100800 */
[----:B------:R-:W-:Y:S02]  /*d3910*/  IMAD.MOV.U32 R21, RZ, RZ, R10 ;  /* 0x000000ffff157224 */ /* 0x000fe400078e000a */
[----:B------:R-:W-:-:S03]  /*d3920*/  IMAD.X R13, R13, 0x1, R2, P0 ;  /* 0x000000010d0d7824 */ /* 0x000fc600000e0602 */
[----:B------:R2:W-:Y:S04]  /*d3930*/  LDGSTS.E [R18+0x8f00], desc[UR34][R20.64], P1 ;  /* 0x08f0000014127fae */ /* 0x0005e80008921862 */
[----:B-1----:R-:W4:Y:S04]  /*d3940*/  LDL.LU R10, [R1+0x47ac] ;  /* 0x0047ac00010a7983 */ /* 0x002f280000300800 */
[----:B------:R-:W4:Y:S04]  /*d3950*/  LDL.LU R6, [R1+0x47b4] ;  /* 0x0047b40001067983 */ /* 0x000f280000300800 */
[----:B------:R-:W-:Y:S01]  /*d3960*/  STL [R1+0x46c4], R11 ;  /* 0x0046c40b01007387 */ /* 0x000fe20000100800 */
[----:B--2---:R-:W-:-:S03]  /*d3970*/  IMAD.MOV.U32 R21, RZ, RZ, R13 ;  /* 0x000000ffff157224 */ /* 0x004fc600078e000d */
[----:B------:R1:W-:Y:S01]  /*d3980*/  STL [R1+0x46c0], R13 ;  /* 0x0046c00d01007387 */ /* 0x0003e20000100800 */
[----:B------:R-:W-:Y:S01]  /*d3990*/  IMAD.MOV.U32 R20, RZ, RZ, R11 ;  /* 0x000000ffff147224 */ /* 0x000fe200078e000b */
[----:B------:R-:W-:Y:S02]  /*d39a0*/  UISETP.GT.AND UP1, UPT, UR11, 0x27, UPT ;  /* 0x000000270b00788c */ /* 0x000fe4000bf24270 */
[----:B-1----:R-:W2:Y:S04]  /*d39b0*/  LDL.LU R13, [R1+0x47a8] ;  /* 0x0047a800010d7983 */ /* 0x002ea80000300800 */
[----:B------:R-:W2:Y:S01]  /*d39c0*/  LDL.LU R11, [R1+0x47b0] ;  /* 0x0047b000010b7983 */ /* 0x000ea20000300800 */
[----:B------:R-:W-:-:S03]  /*d39d0*/  USEL UR10, URZ, 0x4, !UP1 ;  /* 0x000000043f0a7887 */ /* 0x000fc6000c800000 */
[----:B------:R1:W-:Y:S01]  /*d39e0*/  LDGSTS.E [R18+0x8f80], desc[UR34][R20.64], P1 ;  /* 0x08f8000014127fae */ /* 0x0003e20008921862 */
        /* <DEDUP_REMOVED lines=11> */
[----:B------:R-:W3:Y:S01]  /*d3aa0*/  LDL.LU R7, [R1+0x47bc] ;  /* 0x0047bc0001077983 */ /* 0x000ee20000300800 */
[----:B------:R-:W-:-:S03]  /*d3ab0*/  IADD3 R14, P1, R14, R4, RZ ;  /* 0x000000040e0e7210 */ /* 0x000fc60007f3e0ff */
[----:B------:R1:W-:Y:S04]  /*d3ac0*/  LDGSTS.E [R18+0x9c00], desc[UR34][R20.64], P0 ;  /* 0x09c0000014127fae */ /* 0x0003e80008121862 */
[----:B------:R-:W-:Y:S01]  /*d3ad0*/  STL [R1+0x4790], R22 ;  /* 0x0047901601007387 */ /* 0x000fe20000100800 */
[----:B------:R-:W-:Y:S02]  /*d3ae0*/  IMAD.X R15, R15, 0x1, R2, P1 ;  /* 0x000000010f0f7824 */ /* 0x000fe400008e0602 */
[----:B-1----:R-:W-:Y:S02]  /*d3af0*/  IMAD.MOV.U32 R20, RZ, RZ, R12 ;  /* 0x000000ffff147224 */ /* 0x002fe400078e000c */
[----:B------:R-:W-:Y:S01]  /*d3b00*/  IMAD.MOV.U32 R21, RZ, RZ, R22 ;  /* 0x000000ffff157224 */ /* 0x000fe200078e0016 */
[----:B------:R-:W3:Y:S04]  /*d3b10*/  LDL.LU R12, [R1+0x47b8] ;  /* 0x0047b800010c7983 */ /* 0x000ee80000300800 */
[----:B------:R1:W-:Y:S01]  /*d3b20*/  STL [R1+0x479c], R14 ;  /* 0x00479c0e01007387 */ /* 0x0003e20000100800 */
[----:B------:R-:W-:-:S03]  /*d3b30*/  IADD3 R8, P2, R8, R4, RZ ;  /* 0x0000000408087210 */ /* 0x000fc60007f5e0ff */
[----:B------:R1:W-:Y:S01]  /*d3b40*/  LDGSTS.E [R18+0x9c80], desc[UR34][R20.64], P0 ;  /* 0x09c8000014127fae */ /* 0x0003e20008121862 */
[----:B------:R-:W-:-:S03]  /*d3b50*/  IADD3.X R9, R9, R2, RZ, P2, !PT ;  /* 0x0000000209097210 */ /* 0x000fc600017fe4ff */
[----:B------:R-:W-:Y:S04]  /*d3b60*/  STL [R1+0x4798], R15 ;  /* 0x0047980f01007387 */ /* 0x000fe80000100800 */
[----:B------:R-:W-:Y:S01]  /*d3b70*/  STL [R1+0x47a4], R8 ;  /* 0x0047a40801007387 */ /* 0x000fe20000100800 */
[----:B-1----:R-:W-:-:S03]  /*d3b80*/  IMAD.MOV.U32 R20, RZ, RZ, R14 ;  /* 0x000000ffff147224 */ /* 0x002fc600078e000e */
[----:B------:R-:W3:Y:S04]  /*d3b90*/  LDL.LU R14, [R1+0x47c4] ;  /* 0x0047c400010e7983 */ /* 0x000ee80000300800 */
[----:B------:R1:W-:Y:S04]  /*d3ba0*/  STL [R1+0x47a0], R9 ;  /* 0x0047a00901007387 */ /* 0x0003e80000100800 */
[----:B------:R-:W3:Y:S01]  /*d3bb0*/  LDL.LU R24, [R1+0x488c] ;  /* 0x00488c0001187983 */ /* 0x000ee20000300800 */
[----:B------:R-:W-:-:S03]  /*d3bc0*/  IMAD.MOV.U32 R21, RZ, RZ, R15 ;  /* 0x000000ffff157224 */ /* 0x000fc600078e000f */
[----:B------:R-:W3:Y:S04]  /*d3bd0*/  LDL.LU R23, [R1+0x47c0] ;  /* 0x0047c00001177983 */ /* 0x000ee80000300800 */
[----:B------:R1:W-:Y:S04]  /*d3be0*/  LDGSTS.E [R18+0x9d00], desc[UR34][R20.64], P0 ;  /* 0x09d0000014127fae */ /* 0x0003e80008121862 */
[----:B------:R-:W3:Y:S01]  /*d3bf0*/  LDL.LU R25, [R1+0x4888] ;  /* 0x0048880001197983 */ /* 0x000ee20000300800 */
[----:B----4-:R-:W-:Y:S01]  /*d3c00*/  IADD3 R10, P1, R10, R4, RZ ;  /* 0x000000040a0a7210 */ /* 0x010fe20007f3e0ff */
[----:B-1----:R-:W-:-:S02]  /*d3c10*/  IMAD.MOV.U32 R21, RZ, RZ, R9 ;  /* 0x000000ffff157224 */ /* 0x002fc400078e0009 */
[----:B------:R-:W-:Y:S01]  /*d3c20*/  IMAD.MOV.U32 R20, RZ, RZ, R8 ;  /* 0x000000ffff147224 */ /* 0x000fe200078e0008 */
[----:B------:R-:W-:Y:S01]  /*d3c30*/  IADD3 R6, P2, R6, R4, RZ ;  /* 0x0000000406067210 */ /* 0x000fe20007f5e0ff */
[----:B------:R-:W4:Y:S04]  /*d3c40*/  LDL.LU R9, [R1+0x4894] ;  /* 0x0048940001097983 */ /* 0x000f280000300800 */
[----:B------:R-:W4:Y:S04]  /*d3c50*/  LDL.LU R8, [R1+0x489c] ;  /* 0x00489c0001087983 */ /* 0x000f280000300800 */
[----:B------:R1:W-:Y:S04]  /*d3c60*/  STL [R1+0x47ac], R10 ;  /* 0x0047ac0a01007387 */ /* 0x0003e80000100800 */
[----:B------:R1:W-:Y:S01]  /*d3c70*/  LDGSTS.E [R18+0x9d80], desc[UR34][R20.64], P0 ;  /* 0x09d8000014127fae */ /* 0x0003e20008121862 */
[----:B--2---:R-:W-:-:S05]  /*d3c80*/  IMAD.X R13, R13, 0x1, R2, P1 ;  /* 0x000000010d0d7824 */ /* 0x004fca00008e0602 */
[----:B------:R-:W-:Y:S01]  /*d3c90*/  STL [R1+0x47a8], R13 ;  /* 0x0047a80d01007387 */ /* 0x000fe20000100800 */
[----:B------:R-:W-:-:S03]  /*d3ca0*/  IMAD.X R11, R11, 0x1, R2, P2 ;  /* 0x000000010b0b7824 */ /* 0x000fc600010e0602 */
[----:B------:R-:W-:Y:S04]  /*d3cb0*/  STL [R1+0x47b4], R6 ;  /* 0x0047b40601007387 */ /* 0x000fe80000100800 */
[----:B------:R-:W2:Y:S01]  /*d3cc0*/  LDL.LU R15, [R1+0x4890] ;  /* 0x00489000010f7983 */ /* 0x000ea20000300800 */
[----:B-1----:R-:W-:-:S03]  /*d3cd0*/  IMAD.MOV.U32 R20, RZ, RZ, R10 ;  /* 0x000000ffff147224 */ /* 0x002fc600078e000a */
[----:B------:R1:W-:Y:S04]  /*d3ce0*/  STL [R1+0x47b0], R11 ;  /* 0x0047b00b01007387 */ /* 0x0003e80000100800 */
[----:B------:R-:W2:Y:S01]  /*d3cf0*/  LDL.LU R10, [R1+0x4898] ;  /* 0x00489800010a7983 */ /* 0x000ea20000300800 */
[----:B------:R-:W-:-:S05]  /*d3d00*/  IMAD.MOV.U32 R21, RZ, RZ, R13 ;  /* 0x000000ffff157224 */ /* 0x000fca00078e000d */
[----:B------:R1:W-:Y:S01]  /*d3d10*/  LDGSTS.E [R18+0x9e00], desc[UR34][R20.64], P0 ;  /* 0x09e0000014127fae */ /* 0x0003e20008121862 */
[----:B------:R-:W-:Y:S01]  /*d3d20*/  UISETP.GT.AND UP1, UPT, UR11, 0x2b, UPT ;  /* 0x0000002b0b00788c */ /* 0x000fe2000bf24270 */
[----:B-1----:R-:W-:Y:S02]  /*d3d30*/  IMAD.MOV.U32 R20, RZ, RZ, R6 ;  /* 0x000000ffff147224 */ /* 0x002fe400078e0006 */
[----:B------:R-:W-:Y:S02]  /*d3d40*/  IMAD.MOV.U32 R21, RZ, RZ, R11 ;  /* 0x000000ffff157224 */ /* 0x000fe400078e000b */
[----:B------:R-:W2:Y:S04]  /*d3d50*/  LDL.LU R11, [R1+0x48a4] ;  /* 0x0048a400010b7983 */ /* 0x000ea80000300800 */
[----:B------:R-:W2:Y:S04]  /*d3d60*/  LDL.LU R6, [R1+0x48ac] ;  /* 0x0048ac0001067983 */ /* 0x000ea80000300800 */
[----:B------:R1:W-:Y:S01]  /*d3d70*/  LDGSTS.E [R18+0x9e80], desc[UR34][R20.64], P0 ;  /* 0x09e8000014127fae */ /* 0x0003e20008121862 */
[----:B------:R-:W-:-:S04]  /*d3d80*/  USEL UR10, URZ, 0x4, !UP1 ;  /* 0x000000043f0a7887 */ /* 0x000fc8000c800000 */
[----:B------:R-:W-:Y:S01]  /*d3d90*/  USEL UR10, UR10, URZ, !UP0 ;  /* 0x0000003f0a0a7287 */ /* 0x000fe2000c000000 */
[----:B---3--:R-:W-:-:S05]  /*d3da0*/  IADD3 R7, P1, R7, R4, RZ ;  /* 0x0000000407077210 */ /* 0x008fca0007f3e0ff */
[----:B------:R-:W-:Y:S01]  /*d3db0*/  STL [R1+0x47bc], R7 ;  /* 0x0047bc0701007387 */ /* 0x000fe20000100800 */
[----:B-1----:R-:W-:Y:S02]  /*d3dc0*/  IMAD.MOV.U32 R20, RZ, RZ, R7 ;  /* 0x000000ffff147224 */ /* 0x002fe400078e0007 */
[----:B------:R-:W-:-:S04]  /*d3dd0*/  IMAD.X R12, R12, 0x1, R2, P1 ;  /* 0x000000010c0c7824 */ /* 0x000fc800008e0602 */
[----:B------:R-:W-:Y:S01]  /*d3de0*/  IMAD.MOV.U32 R21, RZ, RZ, R12 ;  /* 0x000000ffff157224 */ /* 0x000fe200078e000c */
[----:B------:R1:W-:Y:S04]  /*d3df0*/  STL [R1+0x47b8], R12 ;  /* 0x0047b80c01007387 */ /* 0x0003e80000100800 */
[----:B------:R3:W-:Y:S04]  /*d3e00*/  LDGSTS.E [R18+0x9f00], desc[UR34][R20.64], P0 ;  /* 0x09f0000014127fae */ /* 0x0007e80008121862 */
[----:B-1----:R-:W2:Y:S04]  /*d3e10*/  LDL.LU R12, [R1+0x48a0] ;  /* 0x0048a000010c7983 */ /* 0x002ea80000300800 */
[----:B------:R-:W2:Y:S01]  /*d3e20*/  LDL.LU R22, [R1+0x48a8] ;  /* 0x0048a80001167983 */ /* 0x000ea20000300800 */
[----:B------:R-:W-:-:S03]  /*d3e30*/  IADD3 R14, P2, R14, R4, RZ ;  /* 0x000000040e0e7210 */ /* 0x000fc60007f5e0ff */
[----:B------:R-:W2:Y:S01]  /*d3e40*/  LDL.LU R13, [R1+0x48b4] ;  /* 0x0048b400010d7983 */ /* 0x000ea20000300800 */
[----:B------:R-:W-:Y:S01]  /*d3e50*/  ISETP.NE.U32.AND P1, PT, RZ, UR10, PT ;  /* 0x0000000aff007c0c */ /* 0x000fe2000bf25070 */
[----:B---3--:R-:W-:Y:S02]  /*d3e60*/  IMAD.MOV.U32 R20, RZ, RZ, R14 ;  /* 0x000000ffff147224 */ /* 0x008fe400078e000e */
[----:B------:R-:W3:Y:S01]  /*d3e70*/  LDL.LU R7, [R1+0x48bc] ;  /* 0x0048bc0001077983 */ /* 0x000ee20000300800 */
[----:B------:R-:W-:Y:S01]  /*d3e80*/  IADD3 R24, P3, R24, R4, RZ ;  /* 0x0000000418187210 */ /* 0x000fe20007f7e0ff */
[----:B------:R-:W-:Y:S02]  /*d3e90*/  IMAD.X R23, R23, 0x1, R2, P2 ;  /* 0x0000000117177824 */ /* 0x000fe400010e0602 */
[----:B------:R-:W-:Y:S02]  /*d3ea0*/  STL [R1+0x47c4], R14 ;  /* 0x0047c40e01007387 */ /* 0x000fe40000100800 */
[----:B------:R-:W-:-:S02]  /*d3eb0*/  IMAD.MOV.U32 R21, RZ, RZ, R23 ;  /* 0x000000ffff157224 */ /* 0x000fc400078e0017 */
[----:B------:R1:W-:Y:S04]  /*d3ec0*/  STL [R1+0x47c0], R23 ;  /* 0x0047c01701007387 */ /* 0x0003e80000100800 */
[----:B------:R-:W-:Y:S01]  /*d3ed0*/  STL [R1+0x488c], R24 ;  /* 0x00488c1801007387 */ /* 0x000fe20000100800 */
[----:B------:R-:W-:-:S03]  /*d3ee0*/  IMAD.X R25, R25, 0x1, R2, P3 ;  /* 0x0000000119197824 */ /* 0x000fc600018e0602 */
[----:B------:R4:W-:Y:S04]  /*d3ef0*/  LDGSTS.E [R18+0x9f80], desc[UR34][R20.64], P0 ;  /* 0x09f8000014127fae */ /* 0x0009e80008121862 */
[----:B-1----:R-:W3:Y:S01]  /*d3f00*/  LDL.LU R23, [R1+0x48b0] ;  /* 0x0048b00001177983 */ /* 0x002ee20000300800 */
[-C--:B----4-:R-:W-:Y:S01]  /*d3f10*/  IADD3 R9, P0, R9, R4.reuse, RZ ;  /* 0x0000000409097210 */ /* 0x090fe20007f1e0ff */
[----:B------:R-:W-:Y:S02]  /*d3f20*/  IMAD.MOV.U32 R20, RZ, RZ, R24 ;  /* 0x000000ffff147224 */ /* 0x000fe400078e0018 */
[----:B------:R-:W-:Y:S01]  /*d3f30*/  IMAD.MOV.U32 R21, RZ, RZ, R25 ;  /* 0x000000ffff157224 */ /* 0x000fe200078e0019 */
[----:B------:R-:W-:Y:S01]  /*d3f40*/  IADD3 R8, P2, R8, R4, RZ ;  /* 0x0000000408087210 */ /* 0x000fe20007f5e0ff */
[----:B------:R-:W-:Y:S04]  /*d3f50*/  STL [R1+0x4888], R25 ;  /* 0x0048881901007387 */ /* 0x000fe80000100800 */
[----:B------:R-:W4:Y:S04]  /*d3f60*/  LDL.LU R14, [R1+0x48b8] ;  /* 0x0048b800010e7983 */ /* 0x000f280000300800 */
[----:B------:R1:W-:Y:S04]  /*d3f70*/  STL [R1+0x4894], R9 ;  /* 0x0048940901007387 */ /* 0x0003e80000100800 */
[----:B------:R1:W-:Y:S01]  /*d3f80*/  LDGSTS.E [R18+0xac00], desc[UR34][R20.64], P1 ;  /* 0x0ac0000014127fae */ /* 0x0003e20008921862 */
[----:B--2---:R-:W-:-:S02]  /*d3f90*/  IMAD.X R15, R15, 0x1, R2, P0 ;  /* 0x000000010f0f7824 */ /* 0x004fc400000e0602 */
[----:B-1----:R-:W-:-:S03]  /*d3fa0*/  IMAD.MOV.U32 R20, RZ, RZ, R9 ;  /* 0x000000ffff147224 */ /* 0x002fc600078e0009 */
        /* <DEDUP_REMOVED lines=12> */
[----:B--2---:R-:W2:Y:S04]  /*d4070*/  LDL.LU R8, [R1+0x498c] ;  /* 0x00498c0001087983 */ /* 0x004ea80000300800 */
        /* <DEDUP_REMOVED lines=12> */
[----:B------:R1:W-:Y:S01]  /*d4140*/  STL [R1+0x48a8], R22 ;  /* 0x0048a81601007387 */ /* 0x0003e20000100800 */
[----:B---3--:R-:W-:-:S03]  /*d4150*/  IADD3 R7, P2, R7, R4, RZ ;  /* 0x0000000407077210 */ /* 0x008fc60007f5e0ff */
[----:B------:R-:W3:Y:S01]  /*d4160*/  LDL.LU R11, [R1+0x4990] ;  /* 0x00499000010b7983 */ /* 0x000ee20000300800 */
[----:B------:R-:W-:Y:S01]  /*d4170*/  IMAD.MOV.U32 R20, RZ, RZ, R6 ;  /* 0x000000ffff147224 */ /* 0x000fe200078e0006 */
[----:B------:R-:W-:Y:S02]  /*d4180*/  MOV R21, R22 ;  /* 0x0000001600157202 */ /* 0x000fe40000000f00 */
        /* <DEDUP_REMOVED lines=9> */
[----:B------:R-:W-:Y:S02]  /*d4220*/  IMAD.MOV.U32 R20, RZ, RZ, R13 ;  /* 0x000000ffff147224 */ /* 0x000fe400078e000d */
[----:B----4-:R-:W-:-:S03]  /*d4230*/  IMAD.X R14, R14, 0x1, R2, P2 ;  /* 0x000000010e0e7824 */ /* 0x010fc600010e0602 */
[----:B------:R1:W-:Y:S04]  /*d4240*/  LDGSTS.E [R18+0xae80], desc[UR34][R20.64], P1 ;  /* 0x0ae8000014127fae */ /* 0x0003e80008921862 */
[----:B------:R4:W-:Y:S04]  /*d4250*/  STL [R1+0x48b8], R14 ;  /* 0x0048b80e01007387 */ /* 0x0009e80000100800 */
[----:B------:R-:W3:Y:S01]  /*d4260*/  LDL.LU R13, [R1+0x49a0] ;  /* 0x0049a000010d7983 */ /* 0x000ee20000300800 */
[----:B-1----:R-:W-:Y:S02]  /*d4270*/  IMAD.MOV.U32 R20, RZ, RZ, R7 ;  /* 0x000000ffff147224 */ /* 0x002fe400078e0007 */
[----:B------:R-:W-:-:S02]  /*d4280*/  IMAD.MOV.U32 R21, RZ, RZ, R14 ;  /* 0x000000ffff157224 */ /* 0x000fc400078e000e */
[----:B----4-:R-:W4:Y:S04]  /*d4290*/  LDL.LU R14, [R1+0x49ac] ;  /* 0x0049ac00010e7983 */ /* 0x010f280000300800 */
        /* <DEDUP_REMOVED lines=14> */
[----:B--2---:R-:W-:-:S05]  /*d4380*/  IADD3 R8, P1, R8, R4, RZ ;  /* 0x0000000408087210 */ /* 0x004fca0007f3e0ff */
[----:B------:R-:W-:Y:S02]  /*d4390*/  ISETP.NE.U32.AND P0, PT, RZ, UR10, PT ;  /* 0x0000000aff007c0c */ /* 0x000fe4000bf05070 */
[----:B------:R-:W-:Y:S01]  /*d43a0*/  IADD3 R10, P2, R10, R4, RZ ;  /* 0x000000040a0a7210 */ /* 0x000fe20007f5e0ff */
[----:B------:R2:W-:Y:S01]  /*d43b0*/  STL [R1+0x498c], R8 ;  /* 0x00498c0801007387 */ /* 0x0005e20000100800 */
[----:B-1----:R-:W-:Y:S02]  /*d43c0*/  IMAD.MOV.U32 R20, RZ, RZ, R8 ;  /* 0x000000ffff147224 */ /* 0x002fe400078e0008 */
[----:B------:R-:W-:-:S04]  /*d43d0*/  IMAD.X R12, R12, 0x1, R2, P1 ;  /* 0x000000010c0c7824 */ /* 0x000fc800008e0602 */
[----:B------:R-:W-:Y:S01]  /*d43e0*/  IMAD.MOV.U32 R21, RZ, RZ, R12 ;  /* 0x000000ffff157224 */ /* 0x000fe200078e000c */
[----:B------:R-:W-:Y:S01]  /*d43f0*/  STL [R1+0x4988], R12 ;  /* 0x0049880c01007387 */ /* 0x000fe20000100800 */
[----:B---3--:R-:W-:-:S03]  /*d4400*/  IMAD.X R11, R11, 0x1, R2, P2 ;  /* 0x000000010b0b7824 */ /* 0x008fc600010e0602 */
[----:B------:R-:W-:Y:S04]  /*d4410*/  STL [R1+0x4994], R10 ;  /* 0x0049940a01007387 */ /* 0x000fe80000100800 */
[----:B--2---:R-:W2:Y:S01]  /*d4420*/  LDL.LU R8, [R1+0x49bc] ;  /* 0x0049bc0001087983 */ /* 0x004ea20000300800 */
[----:B------:R-:W-:-:S03]  /*d4430*/  IADD3 R22, P1, R22, R4, RZ ;  /* 0x0000000416167210 */ /* 0x000fc60007f3e0ff */
[----:B------:R1:W-:Y:S04]  /*d4440*/  LDGSTS.E [R18+0xbc00], desc[UR34][R20.64], P0 ;  /* 0x0bc0000014127fae */ /* 0x0003e80008121862 */
[----:B------:R3:W-:Y:S01]  /*d4450*/  STL [R1+0x4990], R11 ;  /* 0x0049900b01007387 */ /* 0x0007e20000100800 */
[----:B------:R-:W-:Y:S01]  /*d4460*/  IADD3 R6, P2, R6, R4, RZ ;  /* 0x0000000406067210 */ /* 0x000fe20007f5e0ff */
[----:B-1----:R-:W-:Y:S02]  /*d4470*/  IMAD.MOV.U32 R21, RZ, RZ, R11 ;  /* 0x000000ffff157224 */ /* 0x002fe400078e000b */
[----:B---3--:R-:W3:Y:S01]  /*d4480*/  LDL.LU R11, [R1+0x49b8] ;  /* 0x0049b800010b7983 */ /* 0x008ee20000300800 */
[----:B------:R-:W-:-:S03]  /*d4490*/  IMAD.MOV.U32 R20, RZ, RZ, R10 ;  /* 0x000000ffff147224 */ /* 0x000fc600078e000a */
[----:B------:R-:W3:Y:S04]  /*d44a0*/  LDL.LU R10, [R1+0x49c4] ;  /* 0x0049c400010a7983 */ /* 0x000ee80000300800 */
        /* <DEDUP_REMOVED lines=8> */
[----:B------:R-:W-:Y:S01]  /*d4530*/  IMAD.MOV.U32 R20, RZ, RZ, R22 ;  /* 0x000000ffff147224 */ /* 0x000fe200078e0016 */
[----:B----4-:R-:W-:Y:S01]  /*d4540*/  IADD3 R14, P1, R14, R4, RZ ;  /* 0x000000040e0e7210 */ /* 0x010fe20007f3e0ff */
[----:B------:R-:W-:-:S03]  /*d4550*/  IMAD.X R13, R13, 0x1, R2, P2 ;  /* 0x000000010d0d7824 */ /* 0x000fc600010e0602 */
[----:B------:R1:W-:Y:S01]  /*d4560*/  LDGSTS.E [R18+0xbd00], desc[UR34][R20.64], P0 ;  /* 0x0bd0000014127fae */ /* 0x0003e20008121862 */
[----:B------:R-:W-:-:S03]  /*d4570*/  IADD3 R7, P2, R7, R4, RZ ;  /* 0x0000000407077210 */ /* 0x000fc60007f5e0ff */
[----:B------:R4:W-:Y:S04]  /*d4580*/  STL [R1+0x49a0], R13 ;  /* 0x0049a00d01007387 */ /* 0x0009e80000100800 */
[----:B------:R-:W3:Y:S01]  /*d4590*/  LDL.LU R22, [R1+0x4a88] ;  /* 0x004a880001167983 */ /* 0x000ee20000300800 */
[----:B-1----:R-:W-:Y:S02]  /*d45a0*/  IMAD.MOV.U32 R20, RZ, RZ, R6 ;  /* 0x000000ffff147224 */ /* 0x002fe400078e0006 */
[----:B------:R-:W-:Y:S02]  /*d45b0*/  IMAD.MOV.U32 R21, RZ, RZ, R13 ;  /* 0x000000ffff157224 */ /* 0x000fe400078e000d */
[----:B----4-:R-:W4:Y:S04]  /*d45c0*/  LDL.LU R13, [R1+0x4a94] ;  /* 0x004a9400010d7983 */ /* 0x010f280000300800 */
[----:B------:R-:W4:Y:S04]  /*d45d0*/  LDL.LU R6, [R1+0x4a9c] ;  /* 0x004a9c0001067983 */ /* 0x000f280000300800 */
[----:B------:R-:W-:Y:S01]  /*d45e0*/  STL [R1+0x49ac], R14 ;  /* 0x0049ac0e01007387 */ /* 0x000fe20000100800 */
[----:B------:R-:W-:-:S03]  /*d45f0*/  IMAD.X R15, R15, 0x1, R2, P1 ;  /* 0x000000010f0f7824 */ /* 0x000fc600008e0602 */
[----:B------:R1:W-:Y:S04]  /*d4600*/  LDGSTS.E [R18+0xbd80], desc[UR34][R20.64], P0 ;  /* 0x0bd8000014127fae */ /* 0x0003e80008121862 */
[----:B------:R1:W-:Y:S01]  /*d4610*/  STL [R1+0x49a8], R15 ;  /* 0x0049a80f01007387 */ /* 0x0003e20000100800 */
[----:B------:R-:W-:-:S03]  /*d4620*/  IMAD.X R9, R9, 0x1, R2, P2 ;  /* 0x0000000109097824 */ /* 0x000fc600010e0602 */
        /* <DEDUP_REMOVED lines=15> */
[----:B--2---:R-:W-:-:S05]  /*d4720*/  IADD3 R8, P1, R8, R4, RZ ;  /* 0x0000000408087210 */ /* 0x004fca0007f3e0ff */
[----:B------:R-:W-:Y:S01]  /*d4730*/  STL [R1+0x49bc], R8 ;  /* 0x0049bc0801007387 */ /* 0x000fe20000100800 */
[----:B-1----:R-:W-:Y:S02]  /*d4740*/  IMAD.MOV.U32 R20, RZ, RZ, R8 ;  /* 0x000000ffff147224 */ /* 0x002fe400078e0008 */
[----:B---3--:R-:W-:-:S04]  /*d4750*/  IMAD.X R11, R11, 0x1, R2, P1 ;  /* 0x000000010b0b7824 */ /* 0x008fc800008e0602 */
[----:B------:R-:W-:Y:S01]  /*d4760*/  IMAD.MOV.U32 R21, RZ, RZ, R11 ;  /* 0x000000ffff157224 */ /* 0x000fe200078e000b */
[----:B------:R1:W-:Y:S01]  /*d4770*/  STL [R1+0x49b8], R11 ;  /* 0x0049b80b01007387 */ /* 0x0003e20000100800 */
[-C--:B------:R-:W-:Y:S02]  /*d4780*/  IADD3 R10, P2, R10, R4.reuse, RZ ;  /* 0x000000040a0a7210 */ /* 0x080fe40007f5e0ff */
[----:B------:R-:W-:Y:S01]  /*d4790*/  IADD3 R12, P3, R12, R4, RZ ;  /* 0x000000040c0c7210 */ /* 0x000fe20007f7e0ff */
[----:B------:R2:W-:Y:S04]  /*d47a0*/  LDGSTS.E [R18+0xbf00], desc[UR34][R20.64], P0 ;  /* 0x0bf0000014127fae */ /* 0x0005e80008121862 */
[----:B-1----:R-:W3:Y:S04]  /*d47b0*/  LDL.LU R11, [R1+0x4aa0] ;  /* 0x004aa000010b7983 */ /* 0x002ee80000300800 */
[----:B------:R-:W3:Y:S01]  /*d47c0*/  LDL.LU R8, [R1+0x4aa8] ;  /* 0x004aa80001087983 */ /* 0x000ee20000300800 */
[----:B--2---:R-:W-:Y:S01]  /*d47d0*/  IMAD.MOV.U32 R20, RZ, RZ, R10 ;  /* 0x000000ffff147224 */ /* 0x004fe200078e000a */
[----:B------:R-:W-:-:S02]  /*d47e0*/  ISETP.NE.U32.AND P1, PT, RZ, UR10, PT ;  /* 0x0000000aff007c0c */ /* 0x000fc4000bf25070 */
[----:B------:R-:W-:Y:S01]  /*d47f0*/  IADD3.X R23, R23, R2, RZ, P2, !PT ;  /* 0x0000000217177210 */ /* 0x000fe200017fe4ff */
[----:B------:R1:W-:Y:S04]  /*d4800*/  STL [R1+0x49c4], R10 ;  /* 0x0049c40a01007387 */ /* 0x0003e80000100800 */
[----:B------:R-:W-:Y:S01]  /*d4810*/  IMAD.MOV.U32 R21, RZ, RZ, R23 ;  /* 0x000000ffff157224 */ /* 0x000fe200078e0017 */
[----:B------:R-:W-:Y:S04]  /*d4820*/  STL [R1+0x49c0], R23 ;  /* 0x0049c01701007387 */ /* 0x000fe80000100800 */
[----:B------:R2:W-:Y:S01]  /*d4830*/  LDGSTS.E [R18+0xbf80], desc[UR34][R20.64], P0 ;  /* 0x0bf8000014127fae */ /* 0x0005e20008121862 */
[----:B------:R-:W-:-:S03]  /*d4840*/  IMAD.X R22, R22, 0x1, R2, P3 ;  /* 0x0000000116167824 */ /* 0x000fc600018e0602 */
[----:B------:R1:W-:Y:S04]  /*d4850*/  STL [R1+0x4a8c], R12 ;  /* 0x004a8c0c01007387 */ /* 0x0003e80000100800 */
[----:B------:R-:W3:Y:S01]  /*d4860*/  LDL.LU R24, [R1+0x4ab4] ;  /* 0x004ab40001187983 */ /* 0x000ee20000300800 */
[----:B----4-:R-:W-:-:S03]  /*d4870*/  IADD3 R13, P0, R13, R4, RZ ;  /* 0x000000040d0d7210 */ /* 0x010fc60007f1e0ff */
[----:B------:R-:W-:Y:S01]  /*d4880*/  STL [R1+0x4a88], R22 ;  /* 0x004a881601007387 */ /* 0x000fe20000100800 */
[----:B--2---:R-:W-:Y:S02]  /*d4890*/  IMAD.MOV.U32 R20, RZ, RZ, R12 ;  /* 0x000000ffff147224 */ /* 0x004fe400078e000c */
[----:B------:R-:W-:Y:S01]  /*d48a0*/  IMAD.MOV.U32 R21, RZ, RZ, R22 ;  /* 0x000000ffff157224 */ /* 0x000fe200078e0016 */
[----:B-1----:R-:W2:Y:S01]  /*d48b0*/  LDL.LU R10, [R1+0x4abc] ;  /* 0x004abc00010a7983 */ /* 0x002ea20000300800 */
[----:B------:R-:W-:-:S03]  /*d48c0*/  IADD3 R6, P2, R6, R4, RZ ;  /* 0x0000000406067210 */ /* 0x000fc60007f5e0ff */
[----:B------:R-:W4:Y:S04]  /*d48d0*/  LDL.LU R25, [R1+0x4ab0] ;  /* 0x004ab00001197983 */ /* 0x000f280000300800 */
[----:B------:R-:W2:Y:S04]  /*d48e0*/  LDL.LU R12, [R1+0x4ab8] ;  /* 0x004ab800010c7983 */ /* 0x000ea80000300800 */
[----:B------:R1:W-:Y:S04]  /*d48f0*/  LDGSTS.E [R18+0xcc00], desc[UR34][R20.64], P1 ;  /* 0x0cc0000014127fae */ /* 0x0003e80008921862 */
[----:B------:R1:W-:Y:S01]  /*d4900*/  STL [R1+0x4a94], R13 ;  /* 0x004a940d01007387 */ /* 0x0003e20000100800 */
[----:B------:R-:W-:-:S02]  /*d4910*/  IMAD.X R15, R15, 0x1, R2, P0 ;  /* 0x000000010f0f7824 */ /* 0x000fc400000e0602 */
[----:B-1----:R-:W-:Y:S02]  /*d4920*/  IMAD.MOV.U32 R20, RZ, RZ, R13 ;  /* 0x000000ffff147224 */ /* 0x002fe400078e000d */
[----:B------:R-:W-:Y:S01]  /*d4930*/  IMAD.MOV.U32 R21, RZ, RZ, R15 ;  /* 0x000000ffff157224 */ /* 0x000fe200078e000f */
[----:B------:R-:W-:Y:S01]  /*d4940*/  STL [R1+0x4a90], R15 ;  /* 0x004a900f01007387 */ /* 0x000fe20000100800 */
[----:B------:R-:W-:-:S03]  /*d4950*/  IMAD.X R14, R14, 0x1, R2, P2 ;  /* 0x000000010e0e7824 */ /* 0x000fc600010e0602 */
[----:B------:R-:W-:Y:S04]  /*d4960*/  STL [R1+0x4a9c], R6 ;  /* 0x004a9c0601007387 */ /* 0x000fe80000100800 */
[----:B------:R-:W2:Y:S04]  /*d4970*/  LDL.LU R13, [R1+0x4ac4] ;  /* 0x004ac400010d7983 */ /* 0x000ea80000300800 */
[----:B------:R1:W-:Y:S04]  /*d4980*/  LDGSTS.E [R18+0xcc80], desc[UR34][R20.64], P1 ;  /* 0x0cc8000014127fae */ /* 0x0003e80008921862 */
[----:B------:R1:W-:Y:S02]  /*d4990*/  STL [R1+0x4a98], R14 ;  /* 0x004a980e01007387 */ /* 0x0003e40000100800 */
[----:B-1----:R-:W-:-:S02]  /*d49a0*/  IMAD.MOV.U32 R21, RZ, RZ, R14 ;  /* 0x000000ffff157224 */ /* 0x002fc400078e000e */
[----:B------:R-:W2:Y:S01]  /*d49b0*/  LDL.LU R14, [R1+0x4ac0] ;  /* 0x004ac000010e7983 */ /* 0x000ea20000300800 */
[-C--:B------:R-:W-:Y:S01]  /*d49c0*/  IADD3 R9, P0, R9, R4.reuse, RZ ;  /* 0x0000000409097210 */ /* 0x080fe20007f1e0ff */
[----:B------:R-:W-:Y:S01]  /*d49d0*/  IMAD.MOV.U32 R20, RZ, RZ, R6 ;  /* 0x000000ffff147224 */ /* 0x000fe200078e0006 */
[----:B------:R-:W-:Y:S01]  /*d49e0*/  IADD3 R7, P2, R7, R4, RZ ;  /* 0x0000000407077210 */ /* 0x000fe20007f5e0ff */
[----:B------:R-:W2:Y:S04]  /*d49f0*/  LDL.LU R22, [R1+0x4b8c] ;  /* 0x004b8c0001167983 */ /* 0x000ea80000300800 */
[----:B------:R-:W2:Y:S04]  /*d4a00*/  LDL.LU R6, [R1+0x4b94] ;  /* 0x004b940001067983 */ /* 0x000ea80000300800 */
[----:B------:R1:W-:Y:S04]  /*d4a10*/  STL [R1+0x4aa4], R9 ;  /* 0x004aa40901007387 */ /* 0x0003e80000100800 */
[----:B------:R1:W-:Y:S02]  /*d4a20*/  LDGSTS.E [R18+0xcd00], desc[UR34][R20.64], P1 ;  /* 0x0cd0000014127fae */ /* 0x0003e40008921862 */
[----:B-1----:R-:W-:-:S02]  /*d4a30*/  IMAD.MOV.U32 R20, RZ, RZ, R9 ;  /* 0x000000ffff147224 */ /* 0x002fc400078e0009 */
[--C-:B---3--:R-:W-:Y:S02]  /*d4a40*/  IMAD.X R11, R11, 0x1, R2.reuse, P0 ;  /* 0x000000010b0b7824 */ /* 0x108fe400000e0602 */
[----:B------:R-:W-:-:S03]  /*d4a50*/  IMAD.X R8, R8, 0x1, R2, P2 ;  /* 0x0000000108087824 */ /* 0x000fc600010e0602 */
[----:B------:R-:W-:Y:S01]  /*d4a60*/  STL [R1+0x4aa0], R11 ;  /* 0x004aa00b01007387 */ /* 0x000fe20000100800 */
[----:B------:R-:W-:-:S03]  /*d4a70*/  IMAD.MOV.U32 R21, RZ, RZ, R11 ;  /* 0x000000ffff157224 */ /* 0x000fc600078e000b */
[----:B------:R1:W-:Y:S04]  /*d4a80*/  STL [R1+0x4aac], R7 ;  /* 0x004aac0701007387 */ /* 0x0003e80000100800 */
[----:B------:R-:W3:Y:S04]  /*d4a90*/  LDL.LU R23, [R1+0x4b88] ;  /* 0x004b880001177983 */ /* 0x000ee80000300800 */
[----:B------:R1:W-:Y:S04]  /*d4aa0*/  STL [R1+0x4aa8], R8 ;  /* 0x004aa80801007387 */ /* 0x0003e80000100800 */
[----:B------:R-:W3:Y:S04]  /*d4ab0*/  LDL.LU R9, [R1+0x4b90] ;  /* 0x004b900001097983 */ /* 0x000ee80000300800 */
[----:B------:R1:W-:Y:S04]  /*d4ac0*/  LDGSTS.E [R18+0xcd80], desc[UR34][R20.64], P1 ;  /* 0x0cd8000014127fae */ /* 0x0003e80008921862 */
[----:B------:R-:W3:Y:S01]  /*d4ad0*/  LDL.LU R15, [R1+0x4b98] ;  /* 0x004b9800010f7983 */ /* 0x000ee20000300800 */
[----:B-1----:R-:W-:-:S03]  /*d4ae0*/  IMAD.MOV.U32 R20, RZ, RZ, R7 ;  /* 0x000000ffff147224 */ /* 0x002fc600078e0007 */
[----:B------:R-:W3:Y:S01]  /*d4af0*/  LDL.LU R7, [R1+0x4b9c] ;  /* 0x004b9c0001077983 */ /* 0x000ee20000300800 */
[-C--:B------:R-:W-:Y:S01]  /*d4b00*/  IADD3 R24, P0, R24, R4.reuse, RZ ;  /* 0x0000000418187210 */ /* 0x080fe20007f1e0ff */
[----:B------:R-:W-:Y:S02]  /*d4b10*/  IMAD.MOV.U32 R21, RZ, RZ, R8 ;  /* 0x000000ffff157224 */ /* 0x000fe400078e0008 */
[----:B------:R-:W3:Y:S04]  /*d4b20*/  LDL.LU R11, [R1+0x4ba0] ;  /* 0x004ba000010b7983 */ /* 0x000ee80000300800 */
[----:B------:R-:W3:Y:S01]  /*d4b30*/  LDL.LU R8, [R1+0x4ba4] ;  /* 0x004ba40001087983 */ /* 0x000ee20000300800 */
[----:B----4-:R-:W-:Y:S01]  /*d4b40*/  IMAD.X R25, R25, 0x1, R2, P0 ;  /* 0x0000000119197824 */ /* 0x010fe200000e0602 */
[----:B--2---:R-:W-:-:S02]  /*d4b50*/  IADD3 R10, P2, R10, R4, RZ ;  /* 0x000000040a0a7210 */ /* 0x004fc40007f5e0ff */
[----:B------:R1:W-:Y:S03]  /*d4b60*/  LDGSTS.E [R18+0xce00], desc[UR34][R20.64], P1 ;  /* 0x0ce0000014127fae */ /* 0x0003e60008921862 */
[----:B------:R-:W-:Y:S01]  /*d4b70*/  IMAD.X R12, R12, 0x1, R2, P2 ;  /* 0x000000010c0c7824 */ /* 0x000fe200010e0602 */
[----:B------:R-:W-:Y:S01]  /*d4b80*/  STL [R1+0x4ab4], R24 ;  /* 0x004ab41801007387 */ /* 0x000fe20000100800 */
[----:B-1----:R-:W-:Y:S02]  /*d4b90*/  IMAD.MOV.U32 R20, RZ, RZ, R24 ;  /* 0x000000ffff147224 */ /* 0x002fe400078e0018 */
[----:B------:R-:W-:Y:S01]  /*d4ba0*/  IMAD.MOV.U32 R21, RZ, RZ, R25 ;  /* 0x000000ffff157224 */ /* 0x000fe200078e0019 */
[----:B------:R-:W-:Y:S04]  /*d4bb0*/  STL [R1+0x4ab0], R25 ;  /* 0x004ab01901007387 */ /* 0x000fe80000100800 */
[----:B------:R1:W-:Y:S01]  /*d4bc0*/  LDGSTS.E [R18+0xce80], desc[UR34][R20.64], P1 ;  /* 0x0ce8000014127fae */ /* 0x0003e20008921862 */
[----:B------:R-:W-:-:S03]  /*d4bd0*/  IADD3 R13, P0, R13, R4, RZ ;  /* 0x000000040d0d7210 */ /* 0x000fc60007f1e0ff */
[----:B------:R2:W-:Y:S01]  /*d4be0*/  STL [R1+0x4abc], R10 ;  /* 0x004abc0a01007387 */ /* 0x0005e20000100800 */
[----:B-1----:R-:W-:-:S03]  /*d4bf0*/  IMAD.MOV.U32 R20, RZ, RZ, R10 ;  /* 0x000000ffff147224 */ /* 0x002fc600078e000a */
[----:B------:R1:W-:Y:S01]  /*d4c00*/  STL [R1+0x4ab8], R12 ;  /* 0x004ab80c01007387 */ /* 0x0003e20000100800 */
[----:B------:R-:W-:-:S03]  /*d4c10*/  IMAD.MOV.U32 R21, RZ, RZ, R12 ;  /* 0x000000ffff157224 */ /* 0x000fc600078e000c */
[----:B--2---:R-:W2:Y:S04]  /*d4c20*/  LDL.LU R10, [R1+0x4bac] ;  /* 0x004bac00010a7983 */ /* 0x004ea80000300800 */
[----:B------:R4:W-:Y:S01]  /*d4c30*/  LDGSTS.E [R18+0xcf00], desc[UR34][R20.64], P1 ;  /* 0x0cf0000014127fae */ /* 0x0009e20008921862 */
[----:B------:R-:W-:-:S03]  /*d4c40*/  IMAD.X R14, R14, 0x1, R2, P0 ;  /* 0x000000010e0e7824 */ /* 0x000fc600000e0602 */
[----:B-1----:R-:W2:Y:S04]  /*d4c50*/  LDL.LU R12, [R1+0x4bb4] ;  /* 0x004bb400010c7983 */ /* 0x002ea80000300800 */
[----:B------:R-:W-:Y:S04]  /*d4c60*/  STL [R1+0x4ac4], R13 ;  /* 0x004ac40d01007387 */ /* 0x000fe80000100800 */
[----:B------:R1:W-:Y:S01]  /*d4c70*/  STL [R1+0x4ac0], R14 ;  /* 0x004ac00e01007387 */ /* 0x0003e20000100800 */
[----:B----4-:R-:W-:Y:S02]  /*d4c80*/  IMAD.MOV.U32 R21, RZ, RZ, R14 ;  /* 0x000000ffff157224 */ /* 0x010fe400078e000e */
[----:B------:R-:W-:Y:S01]  /*d4c90*/  IMAD.MOV.U32 R20, RZ, RZ, R13 ;  /* 0x000000ffff147224 */ /* 0x000fe200078e000d */
[----:B------:R-:W-:Y:S01]  /*d4ca0*/  UISETP.GT.AND UP1, UPT, UR11, 0x37, UPT ;  /* 0x000000370b00788c */ /* 0x000fe2000bf24270 */
        /* <DEDUP_REMOVED lines=10> */
[----:B---3--:R-:W-:-:S04]  /*d4d50*/  IMAD.X R23, R23, 0x1, R2, P1 ;  /* 0x0000000117177824 */ /* 0x008fc800008e0602 */
[----:B------:R-:W-:Y:S01]  /*d4d60*/  IMAD.MOV.U32 R21, RZ, RZ, R23 ;  /* 0x000000ffff157224 */ /* 0x000fe200078e0017 */
[----:B------:R-:W-:Y:S01]  /*d4d70*/  STL [R1+0x4b88], R23 ;  /* 0x004b881701007387 */ /* 0x000fe20000100800 */
[----:B------:R-:W-:-:S03]  /*d4d80*/  IMAD.X R9, R9, 0x1, R2, P2 ;  /* 0x0000000109097824 */ /* 0x000fc600010e0602 */
[----:B------:R-:W-:Y:S04]  /*d4d90*/  STL [R1+0x4b94], R6 ;  /* 0x004b940601007387 */ /* 0x000fe80000100800 */
[----:B------:R1:W-:Y:S04]  /*d4da0*/  LDGSTS.E [R18+0xdc00], desc[UR34][R20.64], P0 ;  /* 0x0dc0000014127fae */ /* 0x0003e80008121862 */
[----:B------:R3:W-:Y:S01]  /*d4db0*/  STL [R1+0x4b90], R9 ;  /* 0x004b900901007387 */ /* 0x0007e20000100800 */
[----:B------:R-:W-:Y:S01]  /*d4dc0*/  IADD3 R7, P1, R7, R4, RZ ;  /* 0x0000000407077210 */ /* 0x000fe20007f3e0ff */
[----:B-1----:R-:W-:Y:S01]  /*d4dd0*/  IMAD.MOV.U32 R21, RZ, RZ, R9 ;  /* 0x000000ffff157224 */ /* 0x002fe200078e0009 */
[----:B------:R-:W-:Y:S01]  /*d4de0*/  MOV R20, R6 ;  /* 0x0000000600147202 */ /* 0x000fe20000000f00 */
[----:B---3--:R-:W3:Y:S02]  /*d4df0*/  LDL.LU R9, [R1+0x4bb8] ;  /* 0x004bb80001097983 */ /* 0x008ee40000300800 */
[----:B------:R-:W-:-:S02]  /*d4e00*/  IMAD.X R15, R15, 0x1, R2, P1 ;  /* 0x000000010f0f7824 */ /* 0x000fc400008e0602 */
[----:B------:R-:W3:Y:S01]  /*d4e10*/  LDL.LU R6, [R1+0x4bbc] ;  /* 0x004bbc0001067983 */ /* 0x000ee20000300800 */
[----:B------:R-:W-:-:S03]  /*d4e20*/  IADD3 R8, P2, R8, R4, RZ ;  /* 0x0000000408087210 */ /* 0x000fc60007f5e0ff */
[----:B------:R1:W-:Y:S02]  /*d4e30*/  LDGSTS.E [R18+0xdc80], desc[UR34][R20.64], P0 ;  /* 0x0dc8000014127fae */ /* 0x0003e40008121862 */
[----:B------:R-:W-:Y:S02]  /*d4e40*/  IMAD.X R11, R11, 0x1, R2, P2 ;  /* 0x000000010b0b7824 */ /* 0x000fe400010e0602 */
[----:B------:R1:W-:Y:S04]  /*d4e50*/  STL [R1+0x4b9c], R7 ;  /* 0x004b9c0701007387 */ /* 0x0003e80000100800 */
[----:B------:R-:W-:Y:S01]  /*d4e60*/  STL [R1+0x4b98], R15 ;  /* 0x004b980f01007387 */ /* 0x000fe20000100800 */
[----:B-1----:R-:W-:-:S03]  /*d4e70*/  IMAD.MOV.U32 R20, RZ, RZ, R7 ;  /* 0x000000ffff147224 */ /* 0x002fc600078e0007 */
[----:B------:R-:W-:Y:S01]  /*d4e80*/  STL [R1+0x4ba4], R8 ;  /* 0x004ba40801007387 */ /* 0x000fe20000100800 */
[----:B------:R-:W-:-:S03]  /*d4e90*/  IMAD.MOV.U32 R21, RZ, RZ, R15 ;  /* 0x000000ffff157224 */ /* 0x000fc600078e000f */
[----:B------:R-:W3:Y:S04]  /*d4ea0*/  LDL.LU R7, [R1+0x4bc4] ;  /* 0x004bc40001077983 */ /* 0x000ee80000300800 */
[----:B------:R1:W-:Y:S04]  /*d4eb0*/  STL [R1+0x4ba0], R11 ;  /* 0x004ba00b01007387 */ /* 0x0003e80000100800 */
[----:B------:R1:W-:Y:S04]  /*d4ec0*/  LDGSTS.E [R18+0xdd00], desc[UR34][R20.64], P0 ;  /* 0x0dd0000014127fae */ /* 0x0003e80008121862 */
[----:B------:R-:W3:Y:S01]  /*d4ed0*/  LDL.LU R24, [R1+0x4c8c] ;  /* 0x004c8c0001187983 */ /* 0x000ee20000300800 */
[----:B-1----:R-:W-:-:S03]  /*d4ee0*/  IMAD.MOV.U32 R21, RZ, RZ, R11 ;  /* 0x000000ffff157224 */ /* 0x002fc600078e000b */
[----:B------:R-:W3:Y:S01]  /*d4ef0*/  LDL.LU R11, [R1+0x4bc0] ;  /* 0x004bc000010b7983 */ /* 0x000ee20000300800 */
[-C--:B--2---:R-:W-:Y:S01]  /*d4f00*/  IADD3 R10, P1, R10, R4.reuse, RZ ;  /* 0x000000040a0a7210 */ /* 0x084fe20007f3e0ff */
[----:B------:R-:W-:Y:S02]  /*d4f10*/  IMAD.MOV.U32 R20, RZ, RZ, R8 ;  /* 0x000000ffff147224 */ /* 0x000fe400078e0008 */
[----:B------:R-:W2:Y:S01]  /*d4f20*/  LDL.LU R25, [R1+0x4c88] ;  /* 0x004c880001197983 */ /* 0x000ea20000300800 */
[----:B------:R-:W-:-:S03]  /*d4f30*/  IADD3 R12, P2, R12, R4, RZ ;  /* 0x000000040c0c7210 */ /* 0x000fc60007f5e0ff */
[----:B------:R-:W2:Y:S04]  /*d4f40*/  LDL.LU R22, [R1+0x4c94] ;  /* 0x004c940001167983 */ /* 0x000ea80000300800 */
[----:B------:R-:W2:Y:S04]  /*d4f50*/  LDL.LU R8, [R1+0x4c9c] ;  /* 0x004c9c0001087983 */ /* 0x000ea80000300800 */
[----:B------:R1:W-:Y:S04]  /*d4f60*/  STL [R1+0x4bac], R10 ;  /* 0x004bac0a01007387 */ /* 0x0003e80000100800 */
[----:B------:R1:W-:Y:S01]  /*d4f70*/  LDGSTS.E [R18+0xdd80], desc[UR34][R20.64], P0 ;  /* 0x0dd8000014127fae */ /* 0x0003e20008121862 */
[----:B----4-:R-:W-:-:S02]  /*d4f80*/  IMAD.X R14, R14, 0x1, R2, P1 ;  /* 0x000000010e0e7824 */ /* 0x010fc400008e0602 */
[----:B------:R-:W-:-:S03]  /*d4f90*/  IMAD.X R13, R13, 0x1, R2, P2 ;  /* 0x000000010d0d7824 */ /* 0x000fc600010e0602 */
[----:B------:R4:W-:Y:S04]  /*d4fa0*/  STL [R1+0x4ba8], R14 ;  /* 0x004ba80e01007387 */ /* 0x0009e80000100800 */
[----:B------:R-:W-:Y:S04]  /*d4fb0*/  STL [R1+0x4bb4], R12 ;  /* 0x004bb40c01007387 */ /* 0x000fe80000100800 */
[----:B------:R-:W2:Y:S01]  /*d4fc0*/  LDL.LU R23, [R1+0x4c90] ;  /* 0x004c900001177983 */ /* 0x000ea20000300800 */
[----:B-1----:R-:W-:-:S03]  /*d4fd0*/  IMAD.MOV.U32 R20, RZ, RZ, R10 ;  /* 0x000000ffff147224 */ /* 0x002fc600078e000a */
[----:B------:R1:W-:Y:S04]  /*d4fe0*/  STL [R1+0x4bb0], R13 ;  /* 0x004bb00d01007387 */ /* 0x0003e80000100800 */
[----:B------:R-:W2:Y:S01]  /*d4ff0*/  LDL.LU R10, [R1+0x4c98] ;  /* 0x004c9800010a7983 */ /* 0x000ea20000300800 */
[----:B------:R-:W-:-:S03]  /*d5000*/  IMAD.MOV.U32 R21, RZ, RZ, R14 ;  /* 0x000000ffff157224 */ /* 0x000fc600078e000e */
[----:B------:R-:W2:Y:S04]  /*d5010*/  LDL.LU R15, [R1+0x4ca0] ;  /* 0x004ca000010f7983 */ /* 0x000ea80000300800 */
[----:B------:R1:W-:Y:S04]  /*d5020*/  LDGSTS.E [R18+0xde00], desc[UR34][R20.64], P0 ;  /* 0x0de0000014127fae */ /* 0x0003e80008121862 */
[----:B----4-:R-:W4:Y:S01]  /*d5030*/  LDL.LU R14, [R1+0x4ca4] ;  /* 0x004ca400010e7983 */ /* 0x010f220000300800 */
[----:B------:R-:W-:Y:S01]  /*d5040*/  UISETP.GT.AND UP1, UPT, UR11, 0x3b, UPT ;  /* 0x0000003b0b00788c */ /* 0x000fe2000bf24270 */
[----:B-1----:R-:W-:-:S02]  /*d5050*/  IMAD.MOV.U32 R21, RZ, RZ, R13 ;  /* 0x000000ffff157224 */ /* 0x002fc400078e000d */
[----:B------:R-:W-:Y:S01]  /*d5060*/  IMAD.MOV.U32 R20, RZ, RZ, R12 ;  /* 0x000000ffff147224 */ /* 0x000fe200078e000c */
[----:B------:R-:W4:Y:S04]  /*d5070*/  LDL.LU R13, [R1+0x4ca8] ;  /* 0x004ca800010d7983 */ /* 0x000f280000300800 */
[----:B------:R-:W4:Y:S01]  /*d5080*/  LDL.LU R12, [R1+0x4cac] ;  /* 0x004cac00010c7983 */ /* 0x000f220000300800 */
[----:B------:R-:W-:-:S03]  /*d5090*/  USEL UR10, URZ, 0x4, !UP1 ;  /* 0x000000043f0a7887 */ /* 0x000fc6000c800000 */
[----:B------:R1:W-:Y:S01]  /*d50a0*/  LDGSTS.E [R18+0xde80], desc[UR34][R20.64], P0 ;  /* 0x0de8000014127fae */ /* 0x0003e20008121862 */
[----:B------:R-:W-:Y:S01]  /*d50b0*/  USEL UR10, UR10, URZ, !UP0 ;  /* 0x0000003f0a0a7287 */ /* 0x000fe2000c000000 */
[----:B---3--:R-:W-:-:S05]  /*d50c0*/  IADD3 R6, P1, R6, R4, RZ ;  /* 0x0000000406067210 */ /* 0x008fca0007f3e0ff */
[----:B------:R-:W-:Y:S02]  /*d50d0*/  IMAD.X R9, R9, 0x1, R2, P1 ;  /* 0x0000000109097824 */ /* 0x000fe400008e0602 */
[----:B-1----:R-:W-:Y:S02]  /*d50e0*/  IMAD.MOV.U32 R20, RZ, RZ, R6 ;  /* 0x000000ffff147224 */ /* 0x002fe400078e0006 */
[----:B------:R-:W-:Y:S01]  /*d50f0*/  IMAD.MOV.U32 R21, RZ, RZ, R9 ;  /* 0x000000ffff157224 */ /* 0x000fe200078e0009 */
[----:B------:R-:W-:Y:S01]  /*d5100*/  STL [R1+0x4bbc], R6 ;  /* 0x004bbc0601007387 */ /* 0x000fe20000100800 */
[----:B------:R-:W-:-:S03]  /*d5110*/  ISETP.NE.U32.AND P1, PT, RZ, UR10, PT ;  /* 0x0000000aff007c0c */ /* 0x000fc6000bf25070 */
[----:B------:R1:W-:Y:S04]  /*d5120*/  STL [R1+0x4bb8], R9 ;  /* 0x004bb80901007387 */ /* 0x0003e80000100800 */
[----:B------:R3:W-:Y:S01]  /*d5130*/  LDGSTS.E [R18+0xdf00], desc[UR34][R20.64], P0 ;  /* 0x0df0000014127fae */ /* 0x0007e20008121862 */
[----:B------:R-:W-:-:S03]  /*d5140*/  IADD3 R7, P2, R7, R4, RZ ;  /* 0x0000000407077210 */ /* 0x000fc60007f5e0ff */
[----:B-1----:R-:W4:Y:S04]  /*d5150*/  LDL.LU R9, [R1+0x4cb4] ;  /* 0x004cb40001097983 */ /* 0x002f280000300800 */
[----:B------:R-:W4:Y:S01]  /*d5160*/  LDL.LU R6, [R1+0x4cbc] ;  /* 0x004cbc0001067983 */ /* 0x000f220000300800 */
[----:B---3--:R-:W-:Y:S01]  /*d5170*/  IMAD.MOV.U32 R20, RZ, RZ, R7 ;  /* 0x000000ffff147224 */ /* 0x008fe200078e0007 */
[----:B------:R-:W-:Y:S02]  /*d5180*/  IADD3 R24, P3, R24, R4, RZ ;  /* 0x0000000418187210 */ /* 0x000fe40007f7e0ff */
[----:B------:R-:W-:Y:S01]  /*d5190*/  STL [R1+0x4bc4], R7 ;  /* 0x004bc40701007387 */ /* 0x000fe20000100800 */
[----:B------:R-:W-:-:S04]  /*d51a0*/  IMAD.X R11, R11, 0x1, R2, P2 ;  /* 0x000000010b0b7824 */ /* 0x000fc800010e0602 */
[----:B------:R-:W-:Y:S01]  /*d51b0*/  IMAD.MOV.U32 R21, RZ, RZ, R11 ;  /* 0x000000ffff157224 */ /* 0x000fe200078e000b */
[----:B------:R1:W-:Y:S01]  /*d51c0*/  STL [R1+0x4bc0], R11 ;  /* 0x004bc00b01007387 */ /* 0x0003e20000100800 */
[----:B--2---:R-:W-:-:S03]  /*d51d0*/  IMAD.X R25, R25, 0x1, R2, P3 ;  /* 0x0000000119197824 */ /* 0x004fc600018e0602 */
[----:B------:R-:W-:Y:S04]  /*d51e0*/  STL [R1+0x4c8c], R24 ;  /* 0x004c8c1801007387 */ /* 0x000fe80000100800 */
[----:B------:R2:W-:Y:S01]  /*d51f0*/  LDGSTS.E [R18+0xdf80], desc[UR34][R20.64], P0 ;  /* 0x0df8000014127fae */ /* 0x0005e20008121862 */
[----:B------:R-:W-:-:S03]  /*d5200*/  IADD3 R22, P0, R22, R4, RZ ;  /* 0x0000000416167210 */ /* 0x000fc60007f1e0ff */
[----:B-1----:R-:W3:Y:S01]  /*d5210*/  LDL.LU R11, [R1+0x4cb0] ;  /* 0x004cb000010b7983 */ /* 0x002ee20000300800 */
[----:B------:R-:W-:-:S03]  /*d5220*/  IADD3 R8, P2, R8, R4, RZ ;  /* 0x0000000408087210 */ /* 0x000fc60007f5e0ff */
[----:B------:R-:W-:Y:S01]  /*d5230*/  STL [R1+0x4c88], R25 ;  /* 0x004c881901007387 */ /* 0x000fe20000100800 */
[----:B--2---:R-:W-:-:S03]  /*d5240*/  IMAD.MOV.U32 R20, RZ, RZ, R24 ;  /* 0x000000ffff147224 */ /* 0x004fc600078e0018 */
[----:B------:R-:W2:Y:S01]  /*d5250*/  LDL.LU R7, [R1+0x4cb8] ;  /* 0x004cb80001077983 */ /* 0x000ea20000300800 */
[----:B------:R-:W-:-:S05]  /*d5260*/  IMAD.MOV.U32 R21, RZ, RZ, R25 ;  /* 0x000000ffff157224 */ /* 0x000fca00078e0019 */
[----:B------:R1:W-:Y:S01]  /*d5270*/  LDGSTS.E [R18+0xec00], desc[UR34][R20.64], P1 ;  /* 0x0ec0000014127fae */ /* 0x0003e20008921862 */
[----:B------:R-:W-:-:S03]  /*d5280*/  IMAD.X R23, R23, 0x1, R2, P0 ;  /* 0x0000000117177824 */ /* 0x000fc600000e0602 */
[----:B------:R-:W-:Y:S01]  /*d5290*/  STL [R1+0x4c94], R22 ;  /* 0x004c941601007387 */ /* 0x000fe20000100800 */
[----:B-1----:R-:W-:Y:S02]  /*d52a0*/  IMAD.MOV.U32 R20, RZ, RZ, R22 ;  /* 0x000000ffff147224 */ /* 0x002fe400078e0016 */
[----:B------:R-:W-:Y:S02]  /*d52b0*/  IMAD.MOV.U32 R21, RZ, RZ, R23 ;  /* 0x000000ffff157224 */ /* 0x000fe400078e0017 */
[----:B------:R-:W-:Y:S01]  /*d52c0*/  IMAD.X R10, R10, 0x1, R2, P2 ;  /* 0x000000010a0a7824 */ /* 0x000fe200010e0602 */
[----:B------:R-:W-:Y:S04]  /*d52d0*/  STL [R1+0x4c90], R23 ;  /* 0x004c901701007387 */ /* 0x000fe80000100800 */
[----:B------:R-:W-:Y:S04]  /*d52e0*/  STL [R1+0x4c9c], R8 ;  /* 0x004c9c0801007387 */ /* 0x000fe80000100800 */
[----:B------:R1:W-:Y:S04]  /*d52f0*/  LDGSTS.E [R18+0xec80], desc[UR34][R20.64], P1 ;  /* 0x0ec8000014127fae */ /* 0x0003e80008921862 */
[----:B------:R1:W-:Y:S02]  /*d5300*/  STL [R1+0x4c98], R10 ;  /* 0x004c980a01007387 */ /* 0x0003e40000100800 */
[----:B-1----:R-:W-:-:S02]  /*d5310*/  IMAD.MOV.U32 R21, RZ, RZ, R10 ;  /* 0x000000ffff157224 */ /* 0x002fc400078e000a */
[----:B------:R-:W-:Y:S01]  /*d5320*/  IMAD.MOV.U32 R20, RZ, RZ, R8 ;  /* 0x000000ffff147224 */ /* 0x000fe200078e0008 */
[----:B------:R-:W2:Y:S04]  /*d5330*/  LDL.LU R10, [R1+0x4cc0] ;  /* 0x004cc000010a7983 */ /* 0x000ea80000300800 */
[----:B------:R-:W2:Y:S01]  /*d5340*/  LDL.LU R8, [R1+0x4cc4] ;  /* 0x004cc40001087983 */ /* 0x000ea20000300800 */
[-C--:B----4-:R-:W-:Y:S02]  /*d5350*/  IADD3 R14, P0, R14, R4.reuse, RZ ;  /* 0x000000040e0e7210 */ /* 0x090fe40007f1e0ff */
[----:B------:R-:W-:Y:S01]  /*d5360*/  IADD3 R12, P2, R12, R4, RZ ;  /* 0x000000040c0c7210 */ /* 0x000fe20007f5e0ff */
[----:B------:R1:W-:Y:S02]  /*d5370*/  LDGSTS.E [R18+0xed00], desc[UR34][R20.64], P1 ;  /* 0x0ed0000014127fae */ /* 0x0003e40008921862 */
[----:B------:R-:W-:-:S02]  /*d5380*/  IMAD.X R15, R15, 0x1, R2, P0 ;  /* 0x000000010f0f7824 */ /* 0x000fc400000e0602 */
[----:B------:R-:W-:Y:S01]  /*d5390*/  IMAD.X R13, R13, 0x1, R2, P2 ;  /* 0x000000010d0d7824 */ /* 0x000fe200010e0602 */
[----:B------:R4:W-:Y:S04]  /*d53a0*/  STL [R1+0x4ca4], R14 ;  /* 0x004ca40e01007387 */ /* 0x0009e80000100800 */
[----:B------:R2:W-:Y:S04]  /*d53b0*/  STL [R1+0x4ca0], R15 ;  /* 0x004ca00f01007387 */ /* 0x0005e80000100800 */
[----:B------:R-:W-:Y:S04]  /*d53c0*/  STL [R1+0x4cac], R12 ;  /* 0x004cac0c01007387 */ /* 0x000fe80000100800 */
[----:B------:R2:W-:Y:S04]  /*d53d0*/  STL [R1+0x4ca8], R13 ;  /* 0x004ca80d01007387 */ /* 0x0005e80000100800 */
[----:B------:R-:W2:Y:S04]  /*d53e0*/  LDL.LU R27, [R1+0x4d88] ;  /* 0x004d8800011b7983 */ /* 0x000ea80000300800 */
[----:B------:R-:W2:Y:S04]  /*d53f0*/  LDL.LU R26, [R1+0x4d8c] ;  /* 0x004d8c00011a7983 */ /* 0x000ea80000300800 */
[----:B------:R-:W2:Y:S04]  /*d5400*/  LDL.LU R25, [R1+0x4d90] ;  /* 0x004d900001197983 */ /* 0x000ea80000300800 */
[----:B------:R-:W2:Y:S01]  /*d5410*/  LDL.LU R24, [R1+0x4d94] ;  /* 0x004d940001187983 */ /* 0x000ea20000300800 */
[----:B-1----:R-:W-:Y:S01]  /*d5420*/  MOV R20, R14 ;  /* 0x0000000e00147202 */ /* 0x002fe20000000f00 */
[----:B------:R-:W-:-:S02]  /*d5430*/  IMAD.MOV.U32 R21, RZ, RZ, R15 ;  /* 0x000000ffff157224 */ /* 0x000fc400078e000f */
[----:B------:R-:W2:Y:S04]  /*d5440*/  LDL.LU R22, [R1+0x4d9c] ;  /* 0x004d9c0001167983 */ /* 0x000ea80000300800 */
[----:B----4-:R-:W4:Y:S04]  /*d5450*/  LDL.LU R14, [R1+0x4da4] ;  /* 0x004da400010e7983 */ /* 0x010f280000300800 */
[----:B------:R1:W-:Y:S02]  /*d5460*/  LDGSTS.E [R18+0xed80], desc[UR34][R20.64], P1 ;  /* 0x0ed8000014127fae */ /* 0x0003e40008921862 */
[----:B-1----:R-:W-:-:S02]  /*d5470*/  IMAD.MOV.U32 R20, RZ, RZ, R12 ;  /* 0x000000ffff147224 */ /* 0x002fc400078e000c */
[----:B------:R-:W-:-:S05]  /*d5480*/  IMAD.MOV.U32 R21, RZ, RZ, R13 ;  /* 0x000000ffff157224 */ /* 0x000fca00078e000d */
[----:B------:R1:W-:Y:S01]  /*d5490*/  LDGSTS.E [R18+0xee00], desc[UR34][R20.64], P1 ;  /* 0x0ee0000014127fae */ /* 0x0003e20008921862 */
[-C--:B------:R-:W-:Y:S02]  /*d54a0*/  IADD3 R9, P0, R9, R4.reuse, RZ ;  /* 0x0000000409097210 */ /* 0x080fe40007f1e0ff */
[----:B------:R-:W-:-:S03]  /*d54b0*/  IADD3 R6, P2, R6, R4, RZ ;  /* 0x0000000406067210 */ /* 0x000fc60007f5e0ff */
[----:B------:R-:W-:Y:S01]  /*d54c0*/  STL [R1+0x4cb4], R9 ;  /* 0x004cb40901007387 */ /* 0x000fe20000100800 */
[----:B-1----:R-:W-:Y:S02]  /*d54d0*/  IMAD.MOV.U32 R20, RZ, RZ, R9 ;  /* 0x000000ffff147224 */ /* 0x002fe400078e0009 */
[----:B---3--:R-:W-:-:S05]  /*d54e0*/  IMAD.X R11, R11, 0x1, R2, P0 ;  /* 0x000000010b0b7824 */ /* 0x008fca00000e0602 */
[----:B------:R1:W-:Y:S01]  /*d54f0*/  STL [R1+0x4cb0], R11 ;  /* 0x004cb00b01007387 */ /* 0x0003e20000100800 */
[----:B--2---:R-:W-:-:S03]  /*d5500*/  IMAD.X R7, R7, 0x1, R2, P2 ;  /* 0x0000000107077824 */ /* 0x004fc600010e0602 */
[----:B------:R-:W-:Y:S04]  /*d5510*/  STL [R1+0x4cbc], R6 ;  /* 0x004cbc0601007387 */ /* 0x000fe80000100800 */
[----:B------:R-:W2:Y:S01]  /*d5520*/  LDL.LU R23, [R1+0x4d98] ;  /* 0x004d980001177983 */ /* 0x000ea20000300800 */
[----:B------:R-:W-:-:S03]  /*d5530*/  IMAD.MOV.U32 R21, RZ, RZ, R11 ;  /* 0x000000ffff157224 */ /* 0x000fc600078e000b */
[----:B------:R3:W-:Y:S04]  /*d5540*/  STL [R1+0x4cb8], R7 ;  /* 0x004cb80701007387 */ /* 0x0007e80000100800 */
[----:B------:R-:W2:Y:S04]  /*d5550*/  LDL.LU R15, [R1+0x4da0] ;  /* 0x004da000010f7983 */ /* 0x000ea80000300800 */
[----:B------:R-:W2:Y:S04]  /*d5560*/  LDL.LU R13, [R1+0x4da8] ;  /* 0x004da800010d7983 */ /* 0x000ea80000300800 */
[----:B------:R-:W2:Y:S04]  /*d5570*/  LDL.LU R12, [R1+0x4dac] ;  /* 0x004dac00010c7983 */ /* 0x000ea80000300800 */
[----:B------:R3:W-:Y:S04]  /*d5580*/  LDGSTS.E [R18+0xee80], desc[UR34][R20.64], P1 ;  /* 0x0ee8000014127fae */ /* 0x0007e80008921862 */
[----:B-1----:R-:W2:Y:S01]  /*d5590*/  LDL.LU R11, [R1+0x4db0] ;  /* 0x004db000010b7983 */ /* 0x002ea20000300800 */
[----:B---3--:R-:W-:-:S03]  /*d55a0*/  IMAD.MOV.U32 R21, RZ, RZ, R7 ;  /* 0x000000ffff157224 */ /* 0x008fc600078e0007 */
[----:B------:R-:W3:Y:S01]  /*d55b0*/  LDL.LU R7, [R1+0x4db4] ;  /* 0x004db40001077983 */ /* 0x000ee20000300800 */
[----:B------:R-:W-:-:S03]  /*d55c0*/  IMAD.MOV.U32 R20, RZ, RZ, R6 ;  /* 0x000000ffff147224 */ /* 0x000fc600078e0006 */
[----:B------:R-:W3:Y:S04]  /*d55d0*/  LDL.LU R9, [R1+0x4dbc] ;  /* 0x004dbc0001097983 */ /* 0x000ee80000300800 */
[----:B------:R-:W3:Y:S01]  /*d55e0*/  LDL.LU R6, [R1+0x4dc4] ;  /* 0x004dc40001067983 */ /* 0x000ee20000300800 */
[----:B------:R-:W-:-:S03]  /*d55f0*/  IADD3 R8, P0, R8, R4, RZ ;  /* 0x0000000408087210 */ /* 0x000fc60007f1e0ff */
[----:B------:R1:W-:Y:S02]  /*d5600*/  LDGSTS.E [R18+0xef00], desc[UR34][R20.64], P1 ;  /* 0x0ef0000014127fae */ /* 0x0003e40008921862 */
[----:B------:R-:W-:Y:S02]  /*d5610*/  IMAD.X R10, R10, 0x1, R2, P0 ;  /* 0x000000010a0a7824 */ /* 0x000fe400000e0602 */
[----:B------:R-:W-:Y:S04]  /*d5620*/  STL [R1+0x4cc4], R8 ;  /* 0x004cc40801007387 */ /* 0x000fe80000100800 */
[----:B------:R1:W-:Y:S02]  /*d5630*/  STL [R1+0x4cc0], R10 ;  /* 0x004cc00a01007387 */ /* 0x0003e40000100800 */
[----:B-1----:R-:W-:-:S02]  /*d5640*/  IMAD.MOV.U32 R21, RZ, RZ, R10 ;  /* 0x000000ffff157224 */ /* 0x002fc400078e000a */
[----:B------:R-:W3:Y:S01]  /*d5650*/  LDL.LU R10, [R1+0x4db8] ;  /* 0x004db800010a7983 */ /* 0x000ee20000300800 */
[----:B------:R-:W-:Y:S01]  /*d5660*/  UISETP.GT.AND UP1, UPT, UR11, 0x3f, UPT ;  /* 0x0000003f0b00788c */ /* 0x000fe2000bf24270 */
[----:B------:R-:W-:Y:S02]  /*d5670*/  IMAD.MOV.U32 R20, RZ, RZ, R8 ;  /* 0x000000ffff147224 */ /* 0x000fe400078e0008 */
[----:B------:R-:W3:Y:S01]  /*d5680*/  LDL.LU R8, [R1+0x4dc0] ;  /* 0x004dc00001087983 */ /* 0x000ee20000300800 */
[----:B------:R-:W-:-:S03]  /*d5690*/  USEL UR10, URZ, 0x4, !UP1 ;  /* 0x000000043f0a7887 */ /* 0x000fc6000c800000 */
[----:B------:R1:W-:Y:S01]  /*d56a0*/  LDGSTS.E [R18+0xef80], desc[UR34][R20.64], P1 ;  /* 0x0ef8000014127fae */ /* 0x0003e20008921862 */
[----:B------:R-:W-:Y:S01]  /*d56b0*/  USEL UR10, UR10, URZ, !UP0 ;  /* 0x0000003f0a0a7287 */ /* 0x000fe2000c000000 */
[----:B------:R-:W-:-:S05]  /*d56c0*/  IADD3 R26, P1, R26, R4, RZ ;  /* 0x000000041a1a7210 */ /* 0x000fca0007f3e0ff */
[----:B------:R-:W-:Y:S01]  /*d56d0*/  ISETP.NE.U32.AND P0, PT, RZ, UR10, PT ;  /* 0x0000000aff007c0c */ /* 0x000fe2000bf05070 */
[----:B------:R-:W-:Y:S01]  /*d56e0*/  IMAD.X R27, R27, 0x1, R2, P1 ;  /* 0x000000011b1b7824 */ /* 0x000fe200008e0602 */
[-C--:B------:R-:W-:Y:S01]  /*d56f0*/  IADD3 R24, P2, R24, R4.reuse, RZ ;  /* 0x0000000418187210 */ /* 0x080fe20007f5e0ff */
[----:B-1----:R-:W-:Y:S02]  /*d5700*/  IMAD.MOV.U32 R20, RZ, RZ, R26 ;  /* 0x000000ffff147224 */ /* 0x002fe400078e001a */
[----:B------:R-:W-:Y:S01]  /*d5710*/  IMAD.MOV.U32 R21, RZ, RZ, R27 ;  /* 0x000000ffff157224 */ /* 0x000fe200078e001b */
[----:B------:R-:W-:Y:S01]  /*d5720*/  IADD3 R22, P1, R22, R4, RZ ;  /* 0x0000000416167210 */ /* 0x000fe20007f3e0ff */
[----:B------:R-:W-:-:S06]  /*d5730*/  IMAD.X R25, R25, 0x1, R2, P2 ;  /* 0x0000000119197824 */ /* 0x000fcc00010e0602 */
[----:B------:R1:W-:Y:S01]  /*d5740*/  LDGSTS.E [R18+0xfc00], desc[UR34][R20.64], P0 ;  /* 0x0fc0000014127fae */ /* 0x0003e20008121862 */
[----:B----4-:R-:W-:Y:S01]  /*d5750*/  IADD3 R14, P2, R14, R4, RZ ;  /* 0x000000040e0e7210 */ /* 0x010fe20007f5e0ff */
[----:B-1----:R-:W-:Y:S02]  /*d5760*/  IMAD.MOV.U32 R20, RZ, RZ, R24 ;  /* 0x000000ffff147224 */ /* 0x002fe400078e0018 */
[----:B------:R-:W-:-:S05]  /*d5770*/  IMAD.MOV.U32 R21, RZ, RZ, R25 ;  /* 0x000000ffff157224 */ /* 0x000fca00078e0019 */
[----:B------:R1:W-:Y:S04]  /*d5780*/  LDGSTS.E [R18+0xfc80], desc[UR34][R20.64], P0 ;  /* 0x0fc8000014127fae */ /* 0x0003e80008121862 */
[----:B------:R-:W-:Y:S01]  /*d5790*/  STL [R1+0x4d8c], R26 ;  /* 0x004d8c1a01007387 */ /* 0x000fe20000100800 */
[----:B-1----:R-:W-:-:S03]  /*d57a0*/  IMAD.MOV.U32 R20, RZ, RZ, R22 ;  /* 0x000000ffff147224 */ /* 0x002fc600078e0016 */
[----:B------:R-:W-:Y:S04]  /*d57b0*/  STL [R1+0x4d88], R27 ;  /* 0x004d881b01007387 */ /* 0x000fe80000100800 */
[----:B------:R-:W-:Y:S04]  /*d57c0*/  STL [R1+0x4d94], R24 ;  /* 0x004d941801007387 */ /* 0x000fe80000100800 */
[----:B------:R-:W-:Y:S04]  /*d57d0*/  STL [R1+0x4d90], R25 ;  /* 0x004d901901007387 */ /* 0x000fe80000100800 */
[----:B------:R-:W-:Y:S01]  /*d57e0*/  STL [R1+0x4d9c], R22 ;  /* 0x004d9c1601007387 */ /* 0x000fe20000100800 */
[----:B--2---:R-:W-:-:S04]  /*d57f0*/  IMAD.X R23, R23, 0x1, R2, P1 ;  /* 0x0000000117177824 */ /* 0x004fc800008e0602 */
[----:B------:R-:W-:Y:S02]  /*d5800*/  IMAD.MOV.U32 R21, RZ, RZ, R23 ;  /* 0x000000ffff157224 */ /* 0x000fe400078e0017 */
[----:B------:R-:W-:-:S03]  /*d5810*/  IMAD.X R15, R15, 0x1, R2, P2 ;  /* 0x000000010f0f7824 */ /* 0x000fc600010e0602 */
[----:B------:R1:W-:Y:S01]  /*d5820*/  LDGSTS.E [R18+0xfd00], desc[UR34][R20.64], P0 ;  /* 0x0fd0000014127fae */ /* 0x0003e20008121862 */
[-C--:B------:R-:W-:Y:S01]  /*d5830*/  IADD3 R12, P1, R12, R4.reuse, RZ ;  /* 0x000000040c0c7210 */ /* 0x080fe20007f3e0ff */
[----:B-1----:R-:W-:Y:S02]  /*d5840*/  IMAD.MOV.U32 R20, RZ, RZ, R14 ;  /* 0x000000ffff147224 */ /* 0x002fe400078e000e */
[----:B------:R-:W-:Y:S02]  /*d5850*/  IMAD.MOV.U32 R21, RZ, RZ, R15 ;  /* 0x000000ffff157224 */ /* 0x000fe400078e000f */
[----:B------:R-:W-:Y:S01]  /*d5860*/  IMAD.X R13, R13, 0x1, R2, P1 ;  /* 0x000000010d0d7824 */ /* 0x000fe200008e0602 */
[----:B------:R-:W-:Y:S04]  /*d5870*/  STL [R1+0x4d98], R23 ;  /* 0x004d981701007387 */ /* 0x000fe80000100800 */
[----:B------:R1:W-:Y:S01]  /*d5880*/  LDGSTS.E [R18+0xfd80], desc[UR34][R20.64], P0 ;  /* 0x0fd8000014127fae */ /* 0x0003e20008121862 */
[----:B---3--:R-:W-:-:S03]  /*d5890*/  IADD3 R7, P2, R7, R4, RZ ;  /* 0x0000000407077210 */ /* 0x008fc60007f5e0ff */
[----:B------:R-:W-:Y:S01]  /*d58a0*/  STL [R1+0x4da4], R14 ;  /* 0x004da40e01007387 */ /* 0x000fe20000100800 */
[-C--:B------:R-:W-:Y:S01]  /*d58b0*/  IADD3 R9, P1, R9, R4.reuse, RZ ;  /* 0x0000000409097210 */ /* 0x080fe20007f3e0ff */
[----:B------:R-:W-:Y:S02]  /*d58c0*/  IMAD.X R11, R11, 0x1, R2, P2 ;  /* 0x000000010b0b7824 */ /* 0x000fe400010e0602 */
[----:B-1----:R-:W-:Y:S02]  /*d58d0*/  IMAD.MOV.U32 R20, RZ, RZ, R12 ;  /* 0x000000ffff147224 */ /* 0x002fe400078e000c */
[----:B------:R-:W-:Y:S01]  /*d58e0*/  IMAD.MOV.U32 R21, RZ, RZ, R13 ;  /* 0x000000ffff157224 */ /* 0x000fe200078e000d */
[----:B------:R-:W-:Y:S01]  /*d58f0*/  STL [R1+0x4da0], R15 ;  /* 0x004da00f01007387 */ /* 0x000fe20000100800 */
[----:B------:R-:W-:-:S03]  /*d5900*/  IADD3 R6, P2, R6, R4, RZ ;  /* 0x0000000406067210 */ /* 0x000fc60007f5e0ff */
[----:B------:R-:W-:Y:S04]  /*d5910*/  STL [R1+0x4dac], R12 ;  /* 0x004dac0c01007387 */ /* 0x000fe80000100800 */
[----:B------:R-:W-:Y:S04]  /*d5920*/  STL [R1+0x4da8], R13 ;  /* 0x004da80d01007387 */ /* 0x000fe80000100800 */
[----:B------:R1:W-:Y:S04]  /*d5930*/  LDGSTS.E [R18+0xfe00], desc[UR34][R20.64], P0 ;  /* 0x0fe0000014127fae */ /* 0x0003e80008121862 */
[----:B------:R2:W-:Y:S04]  /*d5940*/  STL [R1+0x4db4], R7 ;  /* 0x004db40701007387 */ /* 0x0005e80000100800 */
[----:B------:R-:W-:Y:S01]  /*d5950*/  STL [R1+0x4db0], R11 ;  /* 0x004db00b01007387 */ /* 0x000fe20000100800 */
[----:B------:R-:W-:Y:S01]  /*d5960*/  IADD3.X R10, R10, R2, RZ, P1, !PT ;  /* 0x000000020a0a7210 */ /* 0x000fe20000ffe4ff */
[----:B-1----:R-:W-:-:S02]  /*d5970*/  IMAD.MOV.U32 R20, RZ, RZ, R7 ;  /* 0x000000ffff147224 */ /* 0x002fc400078e0007 */
[----:B------:R-:W-:Y:S01]  /*d5980*/  IMAD.MOV.U32 R21, RZ, RZ, R11 ;  /* 0x000000ffff157224 */ /* 0x000fe200078e000b */
[----:B--2---:R-:W2:Y:S04]  /*d5990*/  LDL.LU R7, [R1+0x4dcc] ;  /* 0x004dcc0001077983 */ /* 0x004ea80000300800 */
[----:B------:R-:W3:Y:S04]  /*d59a0*/  LDL.LU R4, [R1+0x4dd4] ;  /* 0x004dd40001047983 */ /* 0x000ee80000300800 */
[----:B------:R1:W-:Y:S04]  /*d59b0*/  STL [R1+0x4dbc], R9 ;  /* 0x004dbc0901007387 */ /* 0x0003e80000100800 */
[----:B------:R4:W-:Y:S04]  /*d59c0*/  LDGSTS.E [R18+0xfe80], desc[UR34][R20.64], P0 ;  /* 0x0fe8000014127fae */ /* 0x0009e80008121862 */
[----:B------:R-:W-:Y:S04]  /*d59d0*/  STL [R1+0x4dc4], R6 ;  /* 0x004dc40601007387 */ /* 0x000fe80000100800 */
[----:B------:R1:W-:Y:S01]  /*d59e0*/  STL [R1+0x4db8], R10 ;  /* 0x004db80a01007387 */ /* 0x0003e20000100800 */
[----:B----4-:R-:W-:-:S03]  /*d59f0*/  IMAD.MOV.U32 R20, RZ, RZ, R9 ;  /* 0x000000ffff147224 */ /* 0x010fc600078e0009 */
[----:B-1----:R-:W4:Y:S04]  /*d5a00*/  LDL.LU R9, [R1+0x4dc8] ;  /* 0x004dc80001097983 */ /* 0x002f280000300800 */
[----:B------:R-:W4:Y:S01]  /*d5a10*/  LDL.LU R23, [R1+0x4dd0] ;  /* 0x004dd00001177983 */ /* 0x000f220000300800 */
[----:B------:R-:W-:Y:S02]  /*d5a20*/  IMAD.MOV.U32 R21, RZ, RZ, R10 ;  /* 0x000000ffff157224 */ /* 0x000fe400078e000a */
[----:B------:R-:W-:-:S03]  /*d5a30*/  IMAD.X R8, R8, 0x1, R2, P2 ;  /* 0x0000000108087824 */ /* 0x000fc600010e0602 */
[----:B------:R1:W-:Y:S04]  /*d5a40*/  LDGSTS.E [R18+0xff00], desc[UR34][R20.64], P0 ;  /* 0x0ff0000014127fae */ /* 0x0003e80008121862 */
[----:B------:R1:W-:Y:S04]  /*d5a50*/  STL [R1+0x4dc0], R8 ;  /* 0x004dc00801007387 */ /* 0x0003e80000100800 */
[----:B------:R-:W4:Y:S01]  /*d5a60*/  LDL.LU R24, [R1+0x4e48] ;  /* 0x004e480001187983 */ /* 0x000f220000300800 */
[----:B-1----:R-:W-:-:S03]  /*d5a70*/  IMAD.MOV.U32 R20, RZ, RZ, R6 ;  /* 0x000000ffff147224 */ /* 0x002fc600078e0006 */
[----:B------:R-:W4:Y:S01]  /*d5a80*/  LDL.LU R22, [R1+0x4e4c] ;  /* 0x004e4c0001167983 */ /* 0x000f220000300800 */
[----:B------:R-:W-:-:S03]  /*d5a90*/  IMAD.MOV.U32 R21, RZ, RZ, R8 ;  /* 0x000000ffff157224 */ /* 0x000fc600078e0008 */
[----:B------:R-:W4:Y:S04]  /*d5aa0*/  LDL.LU R15, [R1+0x4e50] ;  /* 0x004e5000010f7983 */ /* 0x000f280000300800 */
[----:B------:R1:W-:Y:S01]  /*d5ab0*/  LDGSTS.E [R18+0xff80], desc[UR34][R20.64], P0 ;  /* 0x0ff8000014127fae */ /* 0x0003e20008121862 */
[----:B------:R-:W-:-:S03]  /*d5ac0*/  ISETP.GE.AND P0, PT, R5, UR11, PT ;  /* 0x0000000b05007c0c */ /* 0x000fc6000bf06270 */
[----:B------:R-:W4:Y:S01]  /*d5ad0*/  LDL.LU R14, [R1+0x4e54] ;  /* 0x004e5400010e7983 */ /* 0x000f220000300800 */
[----:B------:R-:W-:-:S03]  /*d5ae0*/  PLOP3.LUT P2, PT, PT, PT, UP0, 0x80, 0x0 ;  /* 0x000000000000781c */ /* 0x000fc60003f4f008 */
[----:B------:R-:W4:Y:S01]  /*d5af0*/  LDL.LU R13, [R1+0x4ec8] ;  /* 0x004ec800010d7983 */ /* 0x000f220000300800 */
[----:B-1----:R-:W-:-:S03]  /*d5b00*/  LOP3.LUT R20, R5, 0x20, RZ, 0xfc, !PT ;  /* 0x0000002005147812 */ /* 0x002fc600078efcff */
[----:B------:R-:W4:Y:S01]  /*d5b10*/  LDL.LU R12, [R1+0x4ecc] ;  /* 0x004ecc00010c7983 */ /* 0x000f220000300800 */
[----:B------:R-:W1:Y:S01]  /*d5b20*/  LDC R5, c[0x0][0x23c] ;  /* 0x00008f00ff057b82 */ /* 0x000e620000000800 */
[----:B------:R-:W-:Y:S02]  /*d5b30*/  ISETP.GE.AND P1, PT, R20, UR11, PT ;  /* 0x0000000b14007c0c */ /* 0x000fe4000bf26270 */
[----:B------:R-:W4:Y:S01]  /*d5b40*/  LDL.LU R11, [R1+0x4ed0] ;  /* 0x004ed000010b7983 */ /* 0x000f220000300800 */
[----:B------:R-:W-:-:S03]  /*d5b50*/  SEL R20, RZ, 0x4, P0 ;  /* 0x00000004ff147807 */ /* 0x000fc60000000000 */
[----:B------:R-:W4:Y:S01]  /*d5b60*/  LDL.LU R10, [R1+0x4ed4] ;  /* 0x004ed400010a7983 */ /* 0x000f220000300800 */
[----:B------:R-:W-:-:S03]  /*d5b70*/  SEL R20, R20, RZ, !P2 ;  /* 0x000000ff14147207 */ /* 0x000fc60005000000 */
[----:B------:R-:W4:Y:S01]  /*d5b80*/  LDL.LU R8, [R1+0x4f4c] ;  /* 0x004f4c0001087983 */ /* 0x000f220000300800 */
[----:B------:R-:W-:Y:S02]  /*d5b90*/  ISETP.NE.U32.AND P0, PT, R20, RZ, PT ;  /* 0x000000ff1400720c */ /* 0x000fe40003f05070 */
[----:B------:R-:W-:Y:S01]  /*d5ba0*/  SEL R20, RZ, 0x4, P1 ;  /* 0x00000004ff147807 */ /* 0x000fe20000800000 */
[----:B------:R-:W4:Y:S04]  /*d5bb0*/  LDL.LU R6, [R1+0x4f54] ;  /* 0x004f540001067983 */ /* 0x000f280000300800 */
[----:B------:R-:W0:Y:S01]  /*d5bc0*/  LDGDEPBAR ;  /* 0x00000000000079af */ /* 0x000e220000000000 */
[----:B-1----:R-:W-:-:S04]  /*d5bd0*/  IMAD.SHL.U32 R5, R5, 0x40, RZ ;  /* 0x0000004005057824 */ /* 0x002fc800078e00ff */
[----:B------:R-:W-:Y:S01]  /*d5be0*/  IMAD.SHL.U32 R5, R5, 0x4, RZ ;  /* 0x0000000405057824 */ /* 0x000fe200078e00ff */
[----:B------:R-:W-:-:S04]  /*d5bf0*/  SEL R20, R20, RZ, !P2 ;  /* 0x000000ff14147207 */ /* 0x000fc80005000000 */
[----:B------:R-:W-:Y:S02]  /*d5c00*/  ISETP.NE.U32.AND P1, PT, R20, RZ, PT ;  /* 0x000000ff1400720c */ /* 0x000fe40003f25070 */
[-C--:B--2---:R-:W-:Y:S02]  /*d5c10*/  IADD3 R7, P2, R7, R5.reuse, RZ ;  /* 0x0000000507077210 */ /* 0x084fe40007f5e0ff */
[----:B---3--:R-:W-:-:S03]  /*d5c20*/  IADD3 R4, P3, R4, R5, RZ ;  /* 0x0000000504047210 */ /* 0x008fc60007f7e0ff */
[----:B------:R-:W-:Y:S01]  /*d5c30*/  STL [R1+0x4dcc], R7 ;  /* 0x004dcc0701007387 */ /* 0x000fe20000100800 */
[----:B------:R-:W-:Y:S02]  /*d5c40*/  IMAD.MOV.U32 R20, RZ, RZ, R7 ;  /* 0x000000ffff147224 */ /* 0x000fe400078e0007 */
[--C-:B----4-:R-:W-:Y:S02]  /*d5c50*/  IMAD.X R9, R9, 0x1, R3.reuse, P2 ;  /* 0x0000000109097824 */ /* 0x110fe400010e0603 */
[----:B------:R-:W-:-:S03]  /*d5c60*/  IMAD.X R23, R23, 0x1, R3, P3 ;  /* 0x0000000117177824 */ /* 0x000fc600018e0603 */
[----:B------:R1:W-:Y:S01]  /*d5c70*/  STL [R1+0x4dc8], R9 ;  /* 0x004dc80901007387 */ /* 0x0003e20000100800 */
[----:B------:R-:W-:-:S03]  /*d5c80*/  IMAD.MOV.U32 R21, RZ, RZ, R9 ;  /* 0x000000ffff157224 */ /* 0x000fc600078e0009 */
[----:B------:R-:W-:Y:S04]  /*d5c90*/  STL [R1+0x4dd4], R4 ;  /* 0x004dd40401007387 */ /* 0x000fe80000100800 */
[----:B------:R2:W-:Y:S04]  /*d5ca0*/  STL [R1+0x4dd0], R23 ;  /* 0x004dd01701007387 */ /* 0x0005e80000100800 */
[----:B-1----:R-:W3:Y:S04]  /*d5cb0*/  LDL.LU R9, [R1+0x4f48] ;  /* 0x004f480001097983 */ /* 0x002ee80000300800 */
[----:B------:R-:W4:Y:S01]  /*d5cc0*/  LDL.LU R7, [R1+0x4f50] ;  /* 0x004f500001077983 */ /* 0x000f220000300800 */
[----:B------:R-:W-:-:S03]  /*d5cd0*/  IADD3 R22, P2, R22, R5, RZ ;  /* 0x0000000516167210 */ /* 0x000fc60007f5e0ff */
[----:B------:R1:W-:Y:S02]  /*d5ce0*/  LDGSTS.E [R19+0x20000], desc[UR34][R20.64], P0 ;  /* 0x2000000014137fae */ /* 0x0003e40008121862 */
[----:B------:R-:W-:Y:S01]  /*d5cf0*/  IMAD.X R24, R24, 0x1, R3, P2 ;  /* 0x0000000118187824 */ /* 0x000fe200010e0603 */
[----:B------:R-:W-:Y:S01]  /*d5d00*/  IADD3 R14, P3, R14, R5, RZ ;  /* 0x000000050e0e7210 */ /* 0x000fe20007f7e0ff */
[----:B-1----:R-:W-:Y:S02]  /*d5d10*/  IMAD.MOV.U32 R20, RZ, RZ, R4 ;  /* 0x000000ffff147224 */ /* 0x002fe400078e0004 */
[----:B------:R-:W-:Y:S02]  /*d5d20*/  IMAD.MOV.U32 R21, RZ, RZ, R23 ;  /* 0x000000ffff157224 */ /* 0x000fe400078e0017 */
[----:B--2---:R-:W2:Y:S04]  /*d5d30*/  LDL.LU R23, [R1+0x4fcc] ;  /* 0x004fcc0001177983 */ /* 0x004ea80000300800 */
[----:B------:R-:W2:Y:S04]  /*d5d40*/  LDL.LU R4, [R1+0x4fd4] ;  /* 0x004fd40001047983 */ /* 0x000ea80000300800 */
[----:B------:R-:W-:Y:S01]  /*d5d50*/  STL [R1+0x4e4c], R22 ;  /* 0x004e4c1601007387 */ /* 0x000fe20000100800 */
[----:B------:R-:W-:-:S03]  /*d5d60*/  IMAD.X R15, R15, 0x1, R3, P3 ;  /* 0x000000010f0f7824 */ /* 0x000fc600018e0603 */
[----:B------:R1:W-:Y:S04]  /*d5d70*/  LDGSTS.E [R19+0x20080], desc[UR34][R20.64], P1 ;  /* 0x2008000014137fae */ /* 0x0003e80008921862 */
[----:B------:R1:W-:Y:S04]  /*d5d80*/  STL [R1+0x4e48], R24 ;  /* 0x004e481801007387 */ /* 0x0003e80000100800 */
[----:B------:R-:W-:Y:S01]  /*d5d90*/  STL [R1+0x4e54], R14 ;  /* 0x004e540e01007387 */ /* 0x000fe20000100800 */
[----:B-1----:R-:W-:-:S03]  /*d5da0*/  IMAD.MOV.U32 R21, RZ, RZ, R24 ;  /* 0x000000ffff157224 */ /* 0x002fc600078e0018 */
[----:B------:R-:W2:Y:S01]  /*d5db0*/  LDL.LU R24, [R1+0x4fc8] ;  /* 0x004fc80001187983 */ /* 0x000ea20000300800 */
[----:B------:R-:W-:-:S03]  /*d5dc0*/  IMAD.MOV.U32 R20, RZ, RZ, R22 ;  /* 0x000000ffff147224 */ /* 0x000fc600078e0016 */
[----:B------:R1:W-:Y:S04]  /*d5dd0*/  STL [R1+0x4e50], R15 ;  /* 0x004e500f01007387 */ /* 0x0003e80000100800 */
[----:B------:R-:W2:Y:S01]  /*d5de0*/  LDL.LU R22, [R1+0x4fd0] ;  /* 0x004fd00001167983 */ /* 0x000ea20000300800 */
[-C--:B------:R-:W-:Y:S02]  /*d5df0*/  IADD3 R12, P2, R12, R5.reuse, RZ ;  /* 0x000000050c0c7210 */ /* 0x080fe40007f5e0ff */
[----:B------:R-:W-:Y:S01]  /*d5e00*/  IADD3 R10, P3, R10, R5, RZ ;  /* 0x000000050a0a7210 */ /* 0x000fe20007f7e0ff */
[----:B------:R1:W-:Y:S02]  /*d5e10*/  LDGSTS.E [R19+0x20800], desc[UR34][R20.64], P0 ;  /* 0x2080000014137fae */ /* 0x0003e40008121862 */
[----:B------:R-:W-:-:S02]  /*d5e20*/  IMAD.X R13, R13, 0x1, R3, P2 ;  /* 0x000000010d0d7824 */ /* 0x000fc400010e0603 */
[----:B------:R-:W-:Y:S01]  /*d5e30*/  IMAD.X R11, R11, 0x1, R3, P3 ;  /* 0x000000010b0b7824 */ /* 0x000fe200018e0603 */
[----:B------:R-:W-:Y:S04]  /*d5e40*/  STL [R1+0x4ecc], R12 ;  /* 0x004ecc0c01007387 */ /* 0x000fe80000100800 */
[----:B------:R1:W-:Y:S02]  /*d5e50*/  STL [R1+0x4ec8], R13 ;  /* 0x004ec80d01007387 */ /* 0x0003e40000100800 */
[----:B-1----:R-:W-:Y:S02]  /*d5e60*/  IMAD.MOV.U32 R20, RZ, RZ, R14 ;  /* 0x000000ffff147224 */ /* 0x002fe400078e000e */
[----:B------:R-:W-:Y:S01]  /*d5e70*/  STL [R1+0x4ed4], R10 ;  /* 0x004ed40a01007387 */ /* 0x000fe20000100800 */
[----:B------:R-:W-:-:S03]  /*d5e80*/  IMAD.MOV.U32 R21, RZ, RZ, R15 ;  /* 0x000000ffff157224 */ /* 0x000fc600078e000f */
[----:B------:R1:W-:Y:S04]  /*d5e90*/  STL [R1+0x4ed0], R11 ;  /* 0x004ed00b01007387 */ /* 0x0003e80000100800 */
[----:B------:R-:W2:Y:S01]  /*d5ea0*/  LDL.LU.64 R14, [R1+0x4298] ;  /* 0x00429800010e7983 */ /* 0x000ea20000300a00 */
[----:B------:R-:W-:-:S03]  /*d5eb0*/  IADD3 R8, P2, R8, R5, RZ ;  /* 0x0000000508087210 */ /* 0x000fc60007f5e0ff */
[----:B------:R-:W2:Y:S01]  /*d5ec0*/  LDL.LU.64 R32, [R1+0x4290] ;  /* 0x0042900001207983 */ /* 0x000ea20000300a00 */
[----:B------:R-:W-:-:S03]  /*d5ed0*/  IADD3 R6, P3, R6, R5, RZ ;  /* 0x0000000506067210 */ /* 0x000fc60007f7e0ff */
[----:B------:R1:W-:Y:S02]  /*d5ee0*/  LDGSTS.E [R19+0x20880], desc[UR34][R20.64], P1 ;  /* 0x2088000014137fae */ /* 0x0003e40008921862 */
[----:B-1----:R-:W-:Y:S02]  /*d5ef0*/  IMAD.MOV.U32 R20, RZ, RZ, R12 ;  /* 0x000000ffff147224 */ /* 0x002fe400078e000c */
[----:B------:R-:W-:Y:S02]  /*d5f00*/  IMAD.MOV.U32 R21, RZ, RZ, R13 ;  /* 0x000000ffff157224 */ /* 0x000fe400078e000d */
[----:B------:R-:W2:Y:S04]  /*d5f10*/  LDL.LU.64 R12, [R1+0x4268] ;  /* 0x00426800010c7983 */ /* 0x000ea80000300a00 */
[----:B------:R-:W-:Y:S04]  /*d5f20*/  STL [R1+0x4f4c], R8 ;  /* 0x004f4c0801007387 */ /* 0x000fe80000100800 */
[----:B------:R1:W-:Y:S02]  /*d5f30*/  LDGSTS.E [R19+0x21000], desc[UR34][R20.64], P0 ;  /* 0x2100000014137fae */ /* 0x0003e40008121862 */
[----:B-1----:R-:W-:-:S02]  /*d5f40*/  IMAD.MOV.U32 R20, RZ, RZ, R10 ;  /* 0x000000ffff147224 */ /* 0x002fc400078e000a */
[----:B------:R-:W-:-:S05]  /*d5f50*/  IMAD.MOV.U32 R21, RZ, RZ, R11 ;  /* 0x000000ffff157224 */ /* 0x000fca00078e000b */
[----:B------:R1:W-:Y:S02]  /*d5f60*/  LDGSTS.E [R19+0x21080], desc[UR34][R20.64], P1 ;  /* 0x2108000014137fae */ /* 0x0003e40008921862 */
[----:B-1----:R-:W-:Y:S02]  /*d5f70*/  IMAD.MOV.U32 R20, RZ, RZ, R8 ;  /* 0x000000ffff147224 */ /* 0x002fe400078e0008 */
[----:B---3--:R-:W-:-:S05]  /*d5f80*/  IMAD.X R9, R9, 0x1, R3, P2 ;  /* 0x0000000109097824 */ /* 0x008fca00010e0603 */
[----:B------:R1:W-:Y:S04]  /*d5f90*/  STL [R1+0x4f48], R9 ;  /* 0x004f480901007387 */ /* 0x0003e80000100800 */
[----:B------:R-:W-:Y:S04]  /*d5fa0*/  STL [R1+0x4f54], R6 ;  /* 0x004f540601007387 */ /* 0x000fe80000100800 */
[----:B------:R-:W3:Y:S01]  /*d5fb0*/  LDL.LU.64 R10, [R1+0x4260] ;  /* 0x00426000010a7983 */ /* 0x000ee20000300a00 */
[----:B----4-:R-:W-:Y:S02]  /*d5fc0*/  IMAD.X R7, R7, 0x1, R3, P3 ;  /* 0x0000000107077824 */ /* 0x010fe400018e0603 */
[----:B------:R-:W-:-:S03]  /*d5fd0*/  IMAD.MOV.U32 R21, RZ, RZ, R9 ;  /* 0x000000ffff157224 */ /* 0x000fc600078e0009 */
[----:B------:R4:W-:Y:S04]  /*d5fe0*/  STL [R1+0x4f50], R7 ;  /* 0x004f500701007387 */ /* 0x0009e80000100800 */
[----:B-1----:R-:W3:Y:S04]  /*d5ff0*/  LDL.LU.64 R8, [R1+0x4238] ;  /* 0x0042380001087983 */ /* 0x002ee80000300a00 */
[----:B------:R-:W3:Y:S04]  /*d6000*/  LDL.LU.64 R34, [R1+0x4230] ;  /* 0x0042300001227983 */ /* 0x000ee80000300a00 */
[----:B------:R1:W-:Y:S02]  /*d6010*/  LDGSTS.E [R19+0x21800], desc[UR34][R20.64], P0 ;  /* 0x2180000014137fae */ /* 0x0003e40008121862 */
[----:B-1----:R-:W-:Y:S01]  /*d6020*/  IMAD.MOV.U32 R20, RZ, RZ, R6 ;  /* 0x000000ffff147224 */ /* 0x002fe200078e0006 */
[----:B------:R-:W-:-:S02]  /*d6030*/  MOV R21, R7 ;  /* 0x0000000700157202 */ /* 0x000fc40000000f00 */
[----:B----4-:R-:W4:Y:S01]  /*d6040*/  LDL.LU.64 R6, [R1+0x4208] ;  /* 0x0042080001067983 */ /* 0x010f220000300a00 */
[-C--:B--2---:R-:W-:Y:S02]  /*d6050*/  IADD3 R23, P2, R23, R5.reuse, RZ ;  /* 0x0000000517177210 */ /* 0x084fe40007f5e0ff */
[----:B------:R-:W-:Y:S01]  /*d6060*/  IADD3 R4, P3, R4, R5, RZ ;  /* 0x0000000504047210 */ /* 0x000fe20007f7e0ff */
[----:B------:R-:W2:Y:S02]  /*d6070*/  LDL.LU.64 R30, [R1+0x4200] ;  /* 0x00420000011e7983 */ /* 0x000ea40000300a00 */
[--C-:B------:R-:W-:Y:S02]  /*d6080*/  IMAD.X R24, R24, 0x1, R3.reuse, P2 ;  /* 0x0000000118187824 */ /* 0x100fe400010e0603 */
[----:B------:R-:W-:Y:S04]  /*d6090*/  STL [R1+0x4fcc], R23 ;  /* 0x004fcc1701007387 */ /* 0x000fe80000100800 */
[----:B------:R1:W-:Y:S01]  /*d60a0*/  STL [R1+0x4fc8], R24 ;  /* 0x004fc81801007387 */ /* 0x0003e20000100800 */
[----:B------:R-:W-:-:S03]  /*d60b0*/  IMAD.X R22, R22, 0x1, R3, P3 ;  /* 0x0000000116167824 */ /* 0x000fc600018e0603 */
[----:B------:R-:W-:Y:S04]  /*d60c0*/  STL [R1+0x4fd4], R4 ;  /* 0x004fd40401007387 */ /* 0x000fe80000100800 */
[----:B------:R-:W2:Y:S04]  /*d60d0*/  LDL.LU.64 R28, [R1+0x41d8] ;  /* 0x0041d800011c7983 */ /* 0x000ea80000300a00 */
[----:B------:R1:W-:Y:S04]  /*d60e0*/  STL [R1+0x4fd0], R22 ;  /* 0x004fd01601007387 */ /* 0x0003e80000100800 */
[----:B------:R-:W2:Y:S04]  /*d60f0*/  LDL.LU.64 R26, [R1+0x41d0] ;  /* 0x0041d000011a7983 */ /* 0x000ea80000300a00 */
[----:B------:R1:W-:Y:S01]  /*d6100*/  LDGSTS.E [R19+0x21880], desc[UR34][R20.64], P1 ;  /* 0x2188000014137fae */ /* 0x0003e20008921862 */
[----:B------:R-:W-:-:S02]  /*d6110*/  IMAD.MOV.U32 R62, RZ, RZ, R157 ;  /* 0x000000ffff3e7224 */ /* 0x000fc400078e009d */
[----:B------:R-:W-:Y:S02]  /*d6120*/  IMAD.MOV.U32 R63, RZ, RZ, R156 ;  /* 0x000000ffff3f7224 */ /* 0x000fe400078e009c */
[----:B-1----:R-:W-:Y:S02]  /*d6130*/  IMAD.MOV.U32 R20, RZ, RZ, R23 ;  /* 0x000000ffff147224 */ /* 0x002fe400078e0017 */
[----:B------:R-:W-:Y:S02]  /*d6140*/  IMAD.MOV.U32 R21, RZ, RZ, R24 ;  /* 0x000000ffff157224 */ /* 0x000fe400078e0018 */
[----:B------:R-:W2:Y:S04]  /*d6150*/  LDL.LU.64 R24, [R1+0x41a8] ;  /* 0x0041a80001187983 */ /* 0x000ea80000300a00 */
[----:B------:R1:W-:Y:S01]  /*d6160*/  LDGSTS.E [R19+0x22000], desc[UR34][R20.64], P0 ;  /* 0x2200000014137fae */ /* 0x0003e20008121862 */
[----:B------:R-:W-:Y:S03]  /*d6170*/  HMMA.1688.F32.TF32 R196, R80, R158, R60 ;  /* 0x0000009e50c4723c */ /* 0x000fe6000008103c */
[----:B------:R-:W2:Y:S04]  /*d6180*/  LDL.LU R63, [R1+0x4dd8] ;  /* 0x004dd800013f7983 */ /* 0x000ea80000300800 */
[----:B------:R-:W2:Y:S01]  /*d6190*/  LDL.LU R62, [R1+0x4ddc] ;  /* 0x004ddc00013e7983 */ /* 0x000ea20000300800 */
[----:B-1----:R-:W-:-:S02]  /*d61a0*/  IMAD.MOV.U32 R20, RZ, RZ, R4 ;  /* 0x000000ffff147224 */ /* 0x002fc400078e0004 */
[----:B------:R-:W-:Y:S01]  /*d61b0*/  IMAD.MOV.U32 R21, RZ, RZ, R22 ;  /* 0x000000ffff157224 */ /* 0x000fe200078e0016 */
[----:B------:R-:W-:-:S04]  /*d61c0*/  IADD3 R22, P2, R14, R5, RZ ;  /* 0x000000050e167210 */ /* 0x000fc80007f5e0ff */
[----:B------:R1:W-:Y:S01]  /*d61d0*/  LDGSTS.E [R19+0x22080], desc[UR34][R20.64], P1 ;  /* 0x2208000014137fae */ /* 0x0003e20008921862 */
[----:B------:R-:W-:Y:S01]  /*d61e0*/  MOV R86, R117 ;  /* 0x0000007500567202 */ /* 0x000fe20000000f00 */
[----:B------:R-:W-:Y:S02]  /*d61f0*/  IMAD.MOV.U32 R87, RZ, RZ, R116 ;  /* 0x000000ffff577224 */ /* 0x000fe400078e0074 */
[----:B------:R-:W-:Y:S02]  /*d6200*/  IMAD.MOV.U32 R66, RZ, RZ, R153 ;  /* 0x000000ffff427224 */ /* 0x000fe400078e0099 */
[----:B------:R-:W-:Y:S02]  /*d6210*/  IMAD.MOV.U32 R67, RZ, RZ, R152 ;  /* 0x000000ffff437224 */ /* 0x000fe400078e0098 */
[----:B-1----:R-:W-:Y:S01]  /*d6220*/  IMAD.X R21, R15, 0x1, R3, P2 ;  /* 0x000000010f157824 */ /* 0x002fe200010e0603 */
[----:B------:R-:W-:Y:S01]  /*d6230*/  IADD3 R76, P2, R32, R5, RZ ;  /* 0x00000005204c7210 */ /* 0x000fe20007f5e0ff */
[----:B------:R-:W2:Y:S01]  /*d6240*/  LDL.LU.64 R14, [R1+0x41a0] ;  /* 0x0041a000010e7983 */ /* 0x000ea20000300a00 */
[----:B------:R-:W-:-:S02]  /*d6250*/  IMAD.MOV.U32 R238, RZ, RZ, R169 ;  /* 0x000000ffffee7224 */ /* 0x000fc400078e00a9 */
[----:B------:R-:W-:Y:S02]  /*d6260*/  IMAD.MOV.U32 R239, RZ, RZ, R168 ;  /* 0x000000ffffef7224 */ /* 0x000fe400078e00a8 */
[----:B------:R-:W-:Y:S02]  /*d6270*/  IMAD.MOV.U32 R248, RZ, RZ, R165 ;  /* 0x000000fffff87224 */ /* 0x000fe400078e00a5 */
[----:B------:R-:W-:Y:S02]  /*d6280*/  IMAD.MOV.U32 R249, RZ, RZ, R164 ;  /* 0x000000fffff97224 */ /* 0x000fe400078e00a4 */
[----:B------:R-:W-:Y:S02]  /*d6290*/  IMAD.MOV.U32 R250, RZ, RZ, R161 ;  /* 0x000000fffffa7224 */ /* 0x000fe400078e00a1 */
[----:B------:R-:W-:Y:S02]  /*d62a0*/  IMAD.MOV.U32 R251, RZ, RZ, R160 ;  /* 0x000000fffffb7224 */ /* 0x000fe400078e00a0 */
[--C-:B------:R-:W-:Y:S01]  /*d62b0*/  IMAD.X R23, R33, 0x1, R3.reuse, P2 ;  /* 0x0000000121177824 */ /* 0x100fe200010e0603 */
[----:B------:R-:W-:Y:S01]  /*d62c0*/  IADD3 R78, P2, R12, R5, RZ ;  /* 0x000000050c4e7210 */ /* 0x000fe20007f5e0ff */
[----:B------:R-:W2:Y:S01]  /*d62d0*/  LDL.LU.64 R32, [R1+0x4178] ;  /* 0x0041780001207983 */ /* 0x000ea20000300a00 */
[----:B------:R-:W-:Y:S03]  /*d62e0*/  HMMA.1688.F32.TF32 R212, R80, R170, R236 ;  /* 0x000000aa50d4723c */ /* 0x000fe600000810ec */
[----:B------:R-:W-:-:S02]  /*d62f0*/  IMAD.X R77, R13, 0x1, R3, P2 ;  /* 0x000000010d4d7824 */ /* 0x000fc400010e0603 */
[----:B------:R-:W2:Y:S01]  /*d6300*/  LDL.LU.64 R12, [R1+0x4170] ;  /* 0x00417000010c7983 */ /* 0x000ea20000300a00 */
[C---:B------:R-:W-:Y:S06]  /*d6310*/  HMMA.1688.F32.TF32 R204, R80.reuse, R166, R244 ;  /* 0x000000a650cc723c */ /* 0x040fec00000810f4 */
[C---:B------:R-:W-:Y:S06]  /*d6320*/  HMMA.1688.F32.TF32 R200, R80.reuse, R162, R248 ;  /* 0x000000a250c8723c */ /* 0x040fec00000810f8 */
[C---:B------:R-:W-:Y:S06]  /*d6330*/  HMMA.1688.F32.TF32 R192, R80.reuse, R154, R64 ;  /* 0x0000009a50c0723c */ /* 0x040fec0000081040 */
[C---:B------:R-:W-:Y:S06]  /*d6340*/  HMMA.1688.F32.TF32 R188, R80.reuse, R150, R68 ;  /* 0x0000009650bc723c */ /* 0x040fec0000081044 */
[C---:B------:R-:W-:Y:S06]  /*d6350*/  HMMA.1688.F32.TF32 R220, R80.reuse, R118, R84 ;  /* 0x0000007650dc723c */ /* 0x040fec0000081054 */
[----:B------:R-:W-:Y:S07]  /*d6360*/  HMMA.1688.F32.TF32 R208, R80, R114, R240 ;  /* 0x0000007250d0723c */ /* 0x000fee00000810f0 */
[----:B---3--:R-:W-:-:S05]  /*d6370*/  IADD3 R80, P2, R10, R5, RZ ;  /* 0x000000050a507210 */ /* 0x008fca0007f5e0ff */
[----:B------:R-:W-:Y:S02]  /*d6380*/  IMAD.X R79, R11, 0x1, R3, P2 ;  /* 0x000000010b4f7824 */ /* 0x000fe400010e0603 */
[----:B------:R-:W3:Y:S01]  /*d6390*/  LDL.LU.64 R10, [R1+0x4148] ;  /* 0x00414800010a7983 */ /* 0x000ee20000300a00 */
[----:B------:R-:W-:-:S05]  /*d63a0*/  IADD3 R82, P2, R8, R5, RZ ;  /* 0x0000000508527210 */ /* 0x000fca0007f5e0ff */
[----:B------:R-:W-:Y:S02]  /*d63b0*/  IMAD.X R81, R9, 0x1, R3, P2 ;  /* 0x0000000109517824 */ /* 0x000fe400010e0603 */
[----:B------:R-:W3:Y:S01]  /*d63c0*/  LDL.LU.64 R8, [R1+0x4140] ;  /* 0x0041400001087983 */ /* 0x000ee20000300a00 */
[----:B------:R-:W-:-:S05]  /*d63d0*/  IADD3 R84, P2, R34, R5, RZ ;  /* 0x0000000522547210 */ /* 0x000fca0007f5e0ff */
[----:B------:R-:W-:Y:S01]  /*d63e0*/  IMAD.X R83, R35, 0x1, R3, P2 ;  /* 0x0000000123537824 */ /* 0x000fe200010e0603 */
[----:B----4-:R-:W-:-:S05]  /*d63f0*/  IADD3 R86, P2, R6, R5, RZ ;  /* 0x0000000506567210 */ /* 0x010fca0007f5e0ff */
[----:B------:R-:W-:Y:S02]  /*d6400*/  IMAD.X R85, R7, 0x1, R3, P2 ;  /* 0x0000000107557824 */ /* 0x000fe400010e0603 */
[----:B------:R-:W4:Y:S01]  /*d6410*/  LDL.LU.64 R6, [R1+0x4118] ;  /* 0x0041180001067983 */ /* 0x000f220000300a00 */
[----:B--2---:R-:W-:-:S05]  /*d6420*/  IADD3 R88, P2, R30, R5, RZ ;  /* 0x000000051e587210 */ /* 0x004fca0007f5e0ff */
[----:B------:R-:W-:Y:S02]  /*d6430*/  IMAD.X R87, R31, 0x1, R3, P2 ;  /* 0x000000011f577824 */ /* 0x000fe400010e0603 */
[----:B------:R-:W2:Y:S01]  /*d6440*/  LDL.LU.64 R30, [R1+0x4110] ;  /* 0x00411000011e7983 */ /* 0x000ea20000300a00 */
[----:B------:R-:W-:-:S05]  /*d6450*/  IADD3 R90, P2, R28, R5, RZ ;  /* 0x000000051c5a7210 */ /* 0x000fca0007f5e0ff */
[----:B------:R-:W-:Y:S02]  /*d6460*/  IMAD.X R89, R29, 0x1, R3, P2 ;  /* 0x000000011d597824 */ /* 0x000fe400010e0603 */
[----:B------:R-:W2:Y:S01]  /*d6470*/  LDL.LU.64 R28, [R1+0x4108] ;  /* 0x00410800011c7983 */ /* 0x000ea20000300a00 */
[----:B------:R-:W-:-:S05]  /*d6480*/  IADD3 R92, P2, R26, R5, RZ ;  /* 0x000000051a5c7210 */ /* 0x000fca0007f5e0ff */
[----:B------:R-:W-:Y:S02]  /*d6490*/  IMAD.X R91, R27, 0x1, R3, P2 ;  /* 0x000000011b5b7824 */ /* 0x000fe400010e0603 */
[----:B------:R-:W2:Y:S04]  /*d64a0*/  LDL.LU.64 R26, [R1+0x4100] ;  /* 0x00410000011a7983 */ /* 0x000ea80000300a00 */
        /* <DEDUP_REMOVED lines=9> */
[----:B------:R-:W-:Y:S01]  /*d6540*/  IMAD.X R97, R33, 0x1, R3, P2 ;  /* 0x0000000121617824 */ /* 0x000fe200010e0603 */
[----:B------:R-:W-:-:S05]  /*d6550*/  IADD3 R100, P2, R12, R5, RZ ;  /* 0x000000050c647210 */ /* 0x000fca0007f5e0ff */
[----:B------:R-:W-:Y:S02]  /*d6560*/  IMAD.X R99, R13, 0x1, R3, P2 ;  /* 0x000000010d637824 */ /* 0x000fe400010e0603 */
[----:B------:R-:W2:Y:S01]  /*d6570*/  LDL.LU.64 R12, [R1+0x40d8] ;  /* 0x0040d800010c7983 */ /* 0x000ea20000300a00 */
[----:B---3--:R-:W-:-:S05]  /*d6580*/  IADD3 R102, P2, R10, R5, RZ ;  /* 0x000000050a667210 */ /* 0x008fca0007f5e0ff */
[----:B------:R-:W-:Y:S02]  /*d6590*/  IMAD.X R101, R11, 0x1, R3, P2 ;  /* 0x000000010b657824 */ /* 0x000fe400010e0603 */
[----:B------:R-:W3:Y:S01]  /*d65a0*/  LDL.LU.64 R10, [R1+0x40d0] ;  /* 0x0040d000010a7983 */ /* 0x000ee20000300a00 */
[----:B------:R-:W-:-:S03]  /*d65b0*/  IADD3 R104, P2, R8, R5, RZ ;  /* 0x0000000508687210 */ /* 0x000fc60007f5e0ff */
[----:B------:R-:W3:Y:S02]  /*d65c0*/  LDL.LU.64 R32, [R1+0x3ff0] ;  /* 0x003ff00001207983 */ /* 0x000ee40000300a00 */
[----:B------:R-:W-:Y:S02]  /*d65d0*/  IMAD.X R103, R9, 0x1, R3, P2 ;  /* 0x0000000109677824 */ /* 0x000fe400010e0603 */
[----:B------:R-:W3:Y:S01]  /*d65e0*/  LDL.LU.64 R8, [R1+0x40c8] ;  /* 0x0040c80001087983 */ /* 0x000ee20000300a00 */
        /* <DEDUP_REMOVED lines=10> */
[--C-:B------:R-:W-:Y:S01]  /*d6690*/  IMAD.X R111, R27, 0x1, R3.reuse, P2 ;  /* 0x000000011b6f7824 */ /* 0x100fe200010e0603 */
[-C--:B------:R-:W-:Y:S01]  /*d66a0*/  IADD3 R114, P2, R36, R5.reuse, RZ ;  /* 0x0000000524727210 */ /* 0x080fe20007f5e0ff */
[----:B------:R-:W2:Y:S04]  /*d66b0*/  LDL.LU.64 R26, [R1+0x40a8] ;  /* 0x0040a800011a7983 */ /* 0x000ea80000300a00 */
[----:B------:R-:W-:Y:S01]  /*d66c0*/  IMAD.X R113, R37, 0x1, R3, P2 ;  /* 0x0000000125717824 */ /* 0x000fe200010e0603 */
        /* <DEDUP_REMOVED lines=8> */
[----:B------:R-:W-:-:S04]  /*d6750*/  IADD3 R122, P2, R12, R5, RZ ;  /* 0x000000050c7a7210 */ /* 0x000fc80007f5e0ff */
[----:B------:R-:W-:Y:S02]  /*d6760*/  IADD3.X R121, R13, R3, RZ, P2, !PT ;  /* 0x000000030d797210 */ /* 0x000fe400017fe4ff */
[----:B------:R-:W2:Y:S01]  /*d6770*/  LDL.LU.64 R12, [R1+0x4090] ;  /* 0x00409000010c7983 */ /* 0x000ea20000300a00 */
[----:B---3--:R-:W-:-:S05]  /*d6780*/  IADD3 R124, P2, R10, R5, RZ ;  /* 0x000000050a7c7210 */ /* 0x008fca0007f5e0ff */
[--C-:B------:R-:W-:Y:S01]  /*d6790*/  IMAD.X R123, R11, 0x1, R3.reuse, P2 ;  /* 0x000000010b7b7824 */ /* 0x100fe200010e0603 */
[-C--:B------:R-:W-:Y:S01]  /*d67a0*/  IADD3 R126, P2, R32, R5.reuse, RZ ;  /* 0x00000005207e7210 */ /* 0x080fe20007f5e0ff */
[----:B------:R-:W3:Y:S04]  /*d67b0*/  LDL.LU.64 R10, [R1+0x4088] ;  /* 0x00408800010a7983 */ /* 0x000ee80000300a00 */
[----:B------:R-:W-:Y:S01]  /*d67c0*/  IMAD.X R125, R33, 0x1, R3, P2 ;  /* 0x00000001217d7824 */ /* 0x000fe200010e0603 */
[----:B------:R-:W-:-:S05]  /*d67d0*/  IADD3 R128, P2, R8, R5, RZ ;  /* 0x0000000508807210 */ /* 0x000fca0007f5e0ff */
[----:B------:R-:W-:Y:S02]  /*d67e0*/  IMAD.X R127, R9, 0x1, R3, P2 ;  /* 0x00000001097f7824 */ /* 0x000fe400010e0603 */
[----:B------:R-:W3:Y:S01]  /*d67f0*/  LDL.LU.64 R8, [R1+0x4080] ;  /* 0x0040800001087983 */ /* 0x000ee20000300a00 */
[----:B----4-:R-:W-:-:S05]  /*d6800*/  IADD3 R130, P2, R6, R5, RZ ;  /* 0x0000000506827210 */ /* 0x010fca0007f5e0ff */
[----:B------:R-:W-:Y:S02]  /*d6810*/  IMAD.X R129, R7, 0x1, R3, P2 ;  /* 0x0000000107817824 */ /* 0x000fe400010e0603 */
[----:B------:R-:W4:Y:S04]  /*d6820*/  LDL.LU.64 R6, [R1+0x4078] ;  /* 0x0040780001067983 */ /* 0x000f280000300a00 */
[----:B------:R-:W4:Y:S04]  /*d6830*/  LDL.LU.64 R44, [R1+0x4070] ;  /* 0x00407000012c7983 */ /* 0x000f280000300a00 */
[----:B------:R-:W4:Y:S04]  /*d6840*/  LDL.LU.64 R42, [R1+0x4068] ;  /* 0x00406800012a7983 */ /* 0x000f280000300a00 */
[----:B------:R-:W4:Y:S04]  /*d6850*/  LDL.LU.64 R40, [R1+0x4060] ;  /* 0x0040600001287983 */ /* 0x000f280000300a00 */
[----:B------:R-:W4:Y:S04]  /*d6860*/  LDL.LU.64 R38, [R1+0x4058] ;  /* 0x0040580001267983 */ /* 0x000f280000300a00 */
[----:B------:R-:W4:Y:S04]  /*d6870*/  LDL.LU.64 R36, [R1+0x4050] ;  /* 0x0040500001247983 */ /* 0x000f280000300a00 */
[----:B------:R-:W4:Y:S01]  /*d6880*/  LDL.LU.64 R34, [R1+0x4048] ;  /* 0x0040480001227983 */ /* 0x000f220000300a00 */
[----:B--2---:R-:W-:-:S03]  /*d6890*/  IADD3 R132, P2, R30, R5, RZ ;  /* 0x000000051e847210 */ /* 0x004fc60007f5e0ff */
[----:B------:R-:W2:Y:S02]  /*d68a0*/  LDL.LU.64 R32, [R1+0x4040] ;  /* 0x0040400001207983 */ /* 0x000ea40000300a00 */
[--C-:B------:R-:W-:Y:S01]  /*d68b0*/  IMAD.X R131, R31, 0x1, R3.reuse, P2 ;  /* 0x000000011f837824 */ /* 0x100fe200010e0603 */
[-C--:B------:R-:W-:Y:S01]  /*d68c0*/  IADD3 R134, P2, R28, R5.reuse, RZ ;  /* 0x000000051c867210 */ /* 0x080fe20007f5e0ff */
[----:B------:R-:W2:Y:S04]  /*d68d0*/  LDL.LU.64 R30, [R1+0x4038] ;  /* 0x00403800011e7983 */ /* 0x000ea80000300a00 */
[--C-:B------:R-:W-:Y:S01]  /*d68e0*/  IMAD.X R133, R29, 0x1, R3.reuse, P2 ;  /* 0x000000011d857824 */ /* 0x100fe200010e0603 */
[-C--:B------:R-:W-:Y:S01]  /*d68f0*/  IADD3 R136, P2, R26, R5.reuse, RZ ;  /* 0x000000051a887210 */ /* 0x080fe20007f5e0ff */
[----:B------:R-:W2:Y:S04]  /*d6900*/  LDL.LU.64 R28, [R1+0x4030] ;  /* 0x00403000011c7983 */ /* 0x000ea80000300a00 */
[--C-:B------:R-:W-:Y:S01]  /*d6910*/  IMAD.X R135, R27, 0x1, R3.reuse, P2 ;  /* 0x000000011b877824 */ /* 0x100fe200010e0603 */
[----:B------:R-:W-:Y:S01]  /*d6920*/  IADD3 R138, P2, R24, R5, RZ ;  /* 0x00000005188a7210 */ /* 0x000fe20007f5e0ff */
[----:B------:R-:W2:Y:S04]  /*d6930*/  LDL.LU.64 R26, [R1+0x4028] ;  /* 0x00402800011a7983 */ /* 0x000ea80000300a00 */
[----:B------:R-:W-:-:S02]  /*d6940*/  IMAD.X R137, R25, 0x1, R3, P2 ;  /* 0x0000000119897824 */ /* 0x000fc400010e0603 */
[----:B------:R-:W2:Y:S01]  /*d6950*/  LDL.LU.64 R24, [R1+0x4020] ;  /* 0x0040200001187983 */ /* 0x000ea20000300a00 */
[----:B------:R-:W-:-:S05]  /*d6960*/  IADD3 R140, P2, R14, R5, RZ ;  /* 0x000000050e8c7210 */ /* 0x000fca0007f5e0ff */
[----:B------:R-:W-:Y:S02]  /*d6970*/  IMAD.X R139, R15, 0x1, R3, P2 ;  /* 0x000000010f8b7824 */ /* 0x000fe400010e0603 */
[----:B------:R-:W2:Y:S01]  /*d6980*/  LDL.LU.64 R14, [R1+0x4018] ;  /* 0x00401800010e7983 */ /* 0x000ea20000300a00 */
[----:B------:R-:W-:-:S05]  /*d6990*/  IADD3 R142, P2, R12, R5, RZ ;  /* 0x000000050c8e7210 */ /* 0x000fca0007f5e0ff */
[----:B------:R-:W-:Y:S02]  /*d69a0*/  IMAD.X R141, R13, 0x1, R3, P2 ;  /* 0x000000010d8d7824 */ /* 0x000fe400010e0603 */
[----:B------:R-:W2:Y:S01]  /*d69b0*/  LDL.LU.64 R12, [R1+0x4010] ;  /* 0x00401000010c7983 */ /* 0x000ea20000300a00 */
[----:B---3--:R-:W-:-:S05]  /*d69c0*/  IADD3 R144, P2, R10, R5, RZ ;  /* 0x000000050a907210 */ /* 0x008fca0007f5e0ff */
[----:B------:R-:W-:Y:S02]  /*d69d0*/  IMAD.X R143, R11, 0x1, R3, P2 ;  /* 0x000000010b8f7824 */ /* 0x000fe400010e0603 */
[----:B------:R-:W3:Y:S01]  /*d69e0*/  LDL.LU.64 R10, [R1+0x4008] ;  /* 0x00400800010a7983 */ /* 0x000ee20000300a00 */
[----:B------:R-:W-:-:S05]  /*d69f0*/  IADD3 R146, P2, R8, R5, RZ ;  /* 0x0000000508927210 */ /* 0x000fca0007f5e0ff */
[----:B------:R-:W-:Y:S02]  /*d6a00*/  IMAD.X R145, R9, 0x1, R3, P2 ;  /* 0x0000000109917824 */ /* 0x000fe400010e0603 */
[----:B------:R-:W3:Y:S01]  /*d6a10*/  LDL.LU.64 R8, [R1+0x4000] ;  /* 0x0040000001087983 */ /* 0x000ee20000300a00 */
[----:B----4-:R-:W-:-:S05]  /*d6a20*/  IADD3 R148, P2, R6, R5, RZ ;  /* 0x0000000506947210 */ /* 0x010fca0007f5e0ff */
[----:B------:R-:W-:Y:S02]  /*d6a30*/  IMAD.X R147, R7, 0x1, R3, P2 ;  /* 0x0000000107937824 */ /* 0x000fe400010e0603 */
[----:B------:R-:W4:Y:S01]  /*d6a40*/  LDL.LU.64 R6, [R1+0x3ff8] ;  /* 0x003ff80001067983 */ /* 0x000f220000300a00 */
[----:B------:R-:W-:-:S05]  /*d6a50*/  IADD3 R150, P2, R44, R5, RZ ;  /* 0x000000052c967210 */ /* 0x000fca0007f5e0ff */
[----:B------:R-:W-:Y:S01]  /*d6a60*/  IMAD.X R149, R45, 0x1, R3, P2 ;  /* 0x000000012d957824 */ /* 0x000fe200010e0603 */
        /* <DEDUP_REMOVED lines=10> */
[----:B--2---:R-:W-:-:S05]  /*d6b10*/  IADD3 R162, P2, R32, R5, RZ ;  /* 0x0000000520a27210 */ /* 0x004fca0007f5e0ff */
        /* <DEDUP_REMOVED lines=13> */
[----:B------:R-:W-:Y:S01]  /*d6bf0*/  MOV R50, R22 ;  /* 0x0000001600327202 */ /* 0x000fe20000000f00 */
        /* <DEDUP_REMOVED lines=9> */
[----:B------:R-:W-:Y:S01]  /*d6c90*/  MOV R247, R135 ;  /* 0x0000008700f77202 */ /* 0x000fe20000000f00 */
[----:B------:R-:W-:Y:S01]  /*d6ca0*/  IMAD.MOV.U32 R40, RZ, RZ, R80 ;  /* 0x000000ffff287224 */ /* 0x000fe200078e0050 */
[----:B------:R-:W-:Y:S01]  /*d6cb0*/  LDGSTS.E [R19+0x22800], desc[UR34][R50.64], P0 ;  /* 0x2280000032137fae */ /* 0x000fe20008121862 */
[----:B------:R-:W-:-:S02]  /*d6cc0*/  IMAD.MOV.U32 R41, RZ, RZ, R79 ;  /* 0x000000ffff297224 */ /* 0x000fc400078e004f */
[----:B------:R-:W-:Y:S01]  /*d6cd0*/  IMAD.MOV.U32 R42, RZ, RZ, R82 ;  /* 0x000000ffff2a7224 */ /* 0x000fe200078e0052 */
[----:B------:R-:W-:Y:S01]  /*d6ce0*/  LDGSTS.E [R19+0x22880], desc[UR34][R44.64], P1 ;  /* 0x228800002c137fae */ /* 0x000fe20008921862 */
[----:B------:R-:W-:Y:S02]  /*d6cf0*/  IMAD.MOV.U32 R43, RZ, RZ, R81 ;  /* 0x000000ffff2b7224 */ /* 0x000fe400078e0051 */
[----:B------:R-:W-:Y:S01]  /*d6d00*/  IMAD.MOV.U32 R36, RZ, RZ, R84 ;  /* 0x000000ffff247224 */ /* 0x000fe200078e0054 */
[----:B------:R-:W-:Y:S01]  /*d6d10*/  LDGSTS.E [R19+0x23000], desc[UR34][R46.64], P0 ;  /* 0x230000002e137fae */ /* 0x000fe20008121862 */
[----:B------:R-:W-:Y:S02]  /*d6d20*/  IMAD.MOV.U32 R37, RZ, RZ, R83 ;  /* 0x000000ffff257224 */ /* 0x000fe400078e0053 */
        /* <DEDUP_REMOVED lines=45> */
[----:B------:R-:W-:Y:S01]  /*d7000*/  IMAD.MOV.U32 R12, RZ, RZ, R100 ;  /* 0x000000ffff0c7224 */ /* 0x000fe200078e0064 */
[----:B------:R-:W-:Y:S01]  /*d7010*/  LDGSTS.E [R19+0x24000], desc[UR34][R38.64], P0 ;  /* 0x2400000026137fae */ /* 0x000fe20008121862 */
        /* <DEDUP_REMOVED lines=11> */
[----:B---3--:R-:W-:Y:S01]  /*d70d0*/  IADD3 R176, P2, R10, R5, RZ ;  /* 0x000000050ab07210 */ /* 0x008fe20007f5e0ff */
[----:B------:R-:W-:Y:S02]  /*d70e0*/  IMAD.MOV.U32 R92, RZ, RZ, R110 ;  /* 0x000000ffff5c7224 */ /* 0x000fe400078e006e */
[----:B------:R-:W-:Y:S02]  /*d70f0*/  LDGSTS.E [R19+0x25000], desc[UR34][R30.64], P0 ;  /* 0x250000001e137fae */ /* 0x000fe40008121862 */
[----:B------:R-:W-:-:S02]  /*d7100*/  IMAD.X R175, R11, 0x1, R3, P2 ;  /* 0x000000010baf7824 */ /* 0x000fc400010e0603 */
[----:B------:R-:W-:Y:S01]  /*d7110*/  LDGSTS.E [R19+0x25080], desc[UR34][R24.64], P1 ;  /* 0x2508000018137fae */ /* 0x000fe20008921862 */
[----:B------:R-:W-:Y:S02]  /*d7120*/  IMAD.MOV.U32 R93, RZ, RZ, R109 ;  /* 0x000000ffff5d7224 */ /* 0x000fe400078e006d */
[----:B------:R-:W-:Y:S01]  /*d7130*/  IMAD.MOV.U32 R90, RZ, RZ, R112 ;  /* 0x000000ffff5a7224 */ /* 0x000fe200078e0070 */
[----:B------:R-:W-:Y:S01]  /*d7140*/  LDGSTS.E [R19+0x25800], desc[UR34][R26.64], P0 ;  /* 0x258000001a137fae */ /* 0x000fe20008121862 */
[-C--:B------:R-:W-:Y:S01]  /*d7150*/  IADD3 R178, P2, R8, R5.reuse, RZ ;  /* 0x0000000508b27210 */ /* 0x080fe20007f5e0ff */
[----:B------:R-:W-:Y:S02]  /*d7160*/  IMAD.MOV.U32 R91, RZ, RZ, R111 ;  /* 0x000000ffff5b7224 */ /* 0x000fe400078e006f */
[----:B------:R-:W-:Y:S02]  /*d7170*/  LDGSTS.E [R19+0x25880], desc[UR34][R12.64], P1 ;  /* 0x258800000c137fae */ /* 0x000fe40008921862 */
[--C-:B------:R-:W-:Y:S01]  /*d7180*/  IMAD.X R177, R9, 0x1, R3.reuse, P2 ;  /* 0x0000000109b17824 */ /* 0x100fe200010e0603 */
[----:B------:R-:W-:Y:S01]  /*d7190*/  IADD3 R62, P2, R62, R5, RZ ;  /* 0x000000053e3e7210 */ /* 0x000fe20007f5e0ff */
[----:B------:R-:W-:Y:S01]  /*d71a0*/  IMAD.MOV.U32 R88, RZ, RZ, R114 ;  /* 0x000000ffff587224 */ /* 0x000fe200078e0072 */
[----:B------:R-:W-:Y:S03]  /*d71b0*/  LDGSTS.E [R19+0x26000], desc[UR34][R100.64], P0 ;  /* 0x2600000064137fae */ /* 0x000fe60008121862 */
[----:B------:R-:W-:Y:S01]  /*d71c0*/  IMAD.X R63, R63, 0x1, R3, P2 ;  /* 0x000000013f3f7824 */ /* 0x000fe200010e0603 */
[----:B------:R-:W-:Y:S04]  /*d71d0*/  STL [R1+0x4ddc], R62 ;  /* 0x004ddc3e01007387 */ /* 0x000fe80000100800 */
[----:B------:R-:W-:Y:S04]  /*d71e0*/  STL [R1+0x4dd8], R63 ;  /* 0x004dd83f01007387 */ /* 0x000fe80000100800 */
        /* <DEDUP_REMOVED lines=12> */
[----:B------:R-:W-:-:S03]  /*d72b0*/  IMAD.MOV.U32 R89, RZ, RZ, R113 ;  /* 0x000000ffff597224 */ /* 0x000fc600078e0071 */
[----:B------:R3:W-:Y:S01]  /*d72c0*/  STL.64 [R1+0x4178], R26 ;  /* 0x0041781a01007387 */ /* 0x0007e20000100a00 */
[----:B------:R-:W-:-:S03]  /*d72d0*/  IMAD.MOV.U32 R86, RZ, RZ, R116 ;  /* 0x000000ffff567224 */ /* 0x000fc600078e0074 */
[----:B------:R3:W-:Y:S01]  /*d72e0*/  STL.64 [R1+0x4170], R12 ;  /* 0x0041700c01007387 */ /* 0x0007e20000100a00 */
[----:B------:R-:W-:-:S03]  /*d72f0*/  IMAD.MOV.U32 R87, RZ, RZ, R115 ;  /* 0x000000ffff577224 */ /* 0x000fc600078e0073 */
        /* <DEDUP_REMOVED lines=8> */
[----:B------:R-:W-:Y:S02]  /*d7380*/  IMAD.MOV.U32 R80, RZ, RZ, R122 ;  /* 0x000000ffff507224 */ /* 0x000fe400078e007a */
[----:B------:R-:W-:Y:S01]  /*d7390*/  IMAD.MOV.U32 R81, RZ, RZ, R121 ;  /* 0x000000ffff517224 */ /* 0x000fe200078e0079 */
[----:B------:R-:W-:Y:S01]  /*d73a0*/  STL.64 [R1+0x4108], R92 ;  /* 0x0041085c01007387 */ /* 0x000fe20000100a00 */
[----:B------:R-:W-:Y:S02]  /*d73b0*/  IMAD.MOV.U32 R78, RZ, RZ, R124 ;  /* 0x000000ffff4e7224 */ /* 0x000fe400078e007c */
[----:B------:R-:W-:Y:S01]  /*d73c0*/  IMAD.MOV.U32 R79, RZ, RZ, R123 ;  /* 0x000000ffff4f7224 */ /* 0x000fe200078e007b */
[----:B------:R-:W-:Y:S01]  /*d73d0*/  STL.64 [R1+0x4100], R90 ;  /* 0x0041005a01007387 */ /* 0x000fe20000100a00 */
[----:B------:R-:W-:-:S03]  /*d73e0*/  IMAD.MOV.U32 R76, RZ, RZ, R128 ;  /* 0x000000ffff4c7224 */ /* 0x000fc600078e0080 */
[----:B------:R-:W-:Y:S01]  /*d73f0*/  STL.64 [R1+0x40f8], R88 ;  /* 0x0040f85801007387 */ /* 0x000fe20000100a00 */
[----:B------:R-:W-:-:S03]  /*d7400*/  IMAD.MOV.U32 R77, RZ, RZ, R127 ;  /* 0x000000ffff4d7224 */ /* 0x000fc600078e007f */
[----:B------:R-:W-:Y:S01]  /*d7410*/  STL.64 [R1+0x40f0], R86 ;  /* 0x0040f05601007387 */ /* 0x000fe20000100a00 */
        /* <DEDUP_REMOVED lines=18> */
[----:B------:R3:W-:Y:S01]  /*d7540*/  STL.64 [R1+0x4080], R60 ;  /* 0x0040803c01007387 */ /* 0x0007e20000100a00 */
[----:B------:R-:W-:-:S03]  /*d7550*/  IMAD.MOV.U32 R10, RZ, RZ, R162 ;  /* 0x000000ffff0a7224 */ /* 0x000fc600078e00a2 */
[----:B------:R-:W-:Y:S01]  /*d7560*/  STL.64 [R1+0x4078], R236 ;  /* 0x004078ec01007387 */ /* 0x000fe20000100a00 */
[----:B------:R-:W-:-:S03]  /*d7570*/  IMAD.MOV.U32 R11, RZ, RZ, R161 ;  /* 0x000000ffff0b7224 */ /* 0x000fc600078e00a1 */
[----:B------:R-:W-:Y:S01]  /*d7580*/  STL.64 [R1+0x4070], R234 ;  /* 0x004070ea01007387 */ /* 0x000fe20000100a00 */
[----:B----4-:R-:W-:Y:S01]  /*d7590*/  IADD3 R180, P3, R6, R5, RZ ;  /* 0x0000000506b47210 */ /* 0x010fe20007f7e0ff */
[----:B------:R-:W-:Y:S02]  /*d75a0*/  IMAD.MOV.U32 R182, RZ, RZ, R166 ;  /* 0x000000ffffb67224 */ /* 0x000fe400078e00a6 */
        /* <DEDUP_REMOVED lines=10> */
[----:B------:R4:W-:Y:S01]  /*d7650*/  STL.64 [R1+0x4048], R14 ;  /* 0x0040480e01007387 */ /* 0x0009e20000100a00 */
[----:B------:R-:W-:Y:S02]  /*d7660*/  IMAD.MOV.U32 R68, RZ, RZ, R174 ;  /* 0x000000ffff447224 */ /* 0x000fe400078e00ae */
[----:B------:R-:W-:Y:S01]  /*d7670*/  IMAD.MOV.U32 R69, RZ, RZ, R173 ;  /* 0x000000ffff457224 */ /* 0x000fe200078e00ad */
[----:B------:R4:W-:Y:S01]  /*d7680*/  STL.64 [R1+0x4040], R10 ;  /* 0x0040400a01007387 */ /* 0x0009e20000100a00 */
[----:B------:R-:W-:-:S02]  /*d7690*/  IMAD.X R179, R7, 0x1, R3, P3 ;  /* 0x0000000107b37824 */ /* 0x000fc400018e0603 */
[----:B------:R-:W-:Y:S01]  /*d76a0*/  IMAD.MOV.U32 R8, RZ, RZ, R176 ;  /* 0x000000ffff087224 */ /* 0x000fe200078e00b0 */
[----:B------:R-:W-:Y:S01]  /*d76b0*/  STL.64 [R1+0x4038], R184 ;  /* 0x004038b801007387 */ /* 0x000fe20000100a00 */
[----:B------:R-:W-:-:S03]  /*d76c0*/  IMAD.MOV.U32 R9, RZ, RZ, R175 ;  /* 0x000000ffff097224 */ /* 0x000fc600078e00af */
[----:B------:R-:W-:Y:S01]  /*d76d0*/  STL.64 [R1+0x4030], R182 ;  /* 0x004030b601007387 */ /* 0x000fe20000100a00 */
[----:B------:R-:W-:Y:S02]  /*d76e0*/  IMAD.MOV.U32 R6, RZ, RZ, R178 ;  /* 0x000000ffff067224 */ /* 0x000fe400078e00b2 */
[----:B------:R-:W-:Y:S01]  /*d76f0*/  IMAD.MOV.U32 R7, RZ, RZ, R177 ;  /* 0x000000ffff077224 */ /* 0x000fe200078e00b1 */
[----:B------:R-:W-:Y:S01]  /*d7700*/  STL.64 [R1+0x4028], R74 ;  /* 0x0040284a01007387 */ /* 0x000fe20000100a00 */
[----:B------:R-:W-:-:S03]  /*d7710*/  IMAD.MOV.U32 R66, RZ, RZ, R180 ;  /* 0x000000ffff427224 */ /* 0x000fc600078e00b4 */
[----:B------:R-:W-:Y:S01]  /*d7720*/  STL.64 [R1+0x4020], R72 ;  /* 0x0040204801007387 */ /* 0x000fe20000100a00 */
[----:B------:R-:W-:-:S03]  /*d7730*/  IMAD.MOV.U32 R67, RZ, RZ, R179 ;  /* 0x000000ffff437224 */ /* 0x000fc600078e00b3 */
[----:B------:R-:W-:Y:S04]  /*d7740*/  STL.64 [R1+0x4018], R70 ;  /* 0x0040184601007387 */ /* 0x000fe80000100a00 */
[----:B------:R-:W-:Y:S04]  /*d7750*/  STL.64 [R1+0x4010], R68 ;  /* 0x0040104401007387 */ /* 0x000fe80000100a00 */
[----:B------:R4:W-:Y:S04]  /*d7760*/  STL.64 [R1+0x4008], R8 ;  /* 0x0040080801007387 */ /* 0x0009e80000100a00 */
[----:B------:R-:W-:Y:S04]  /*d7770*/  LDGSTS.E [R19+0x26080], desc[UR34][R98.64], P1 ;  /* 0x2608000062137fae */ /* 0x000fe80008921862 */
[----:B-1----:R-:W4:Y:S04]  /*d7780*/  LDL.LU.64 R50, [R1+0x56e8] ;  /* 0x0056e80001327983 */ /* 0x002f280000300a00 */
[----:B------:R-:W-:Y:S04]  /*d7790*/  LDGSTS.E [R19+0x26800], desc[UR34][R96.64], P0 ;  /* 0x2680000060137fae */ /* 0x000fe80008121862 */
[----:B------:R1:W-:Y:S04]  /*d77a0*/  STL.64 [R1+0x4000], R6 ;  /* 0x0040000601007387 */ /* 0x0003e80000100a00 */
[----:B------:R-:W-:Y:S04]  /*d77b0*/  LDGSTS.E [R19+0x26880], desc[UR34][R94.64], P1 ;  /* 0x268800005e137fae */ /* 0x000fe80008921862 */
[----:B--2---:R-:W2:Y:S04]  /*d77c0*/  LDL.LU.64 R44, [R1+0x56e0] ;  /* 0x0056e000012c7983 */ /* 0x004ea80000300a00 */
[----:B------:R-:W-:Y:S04]  /*d77d0*/  LDGSTS.E [R19+0x27000], desc[UR34][R92.64], P0 ;  /* 0x270000005c137fae */ /* 0x000fe80008121862 */
[----:B------:R-:W-:Y:S04]  /*d77e0*/  STL.64 [R1+0x3ff8], R66 ;  /* 0x003ff84201007387 */ /* 0x000fe80000100a00 */
[----:B------:R-:W-:Y:S04]  /*d77f0*/  LDGSTS.E [R19+0x27080], desc[UR34][R90.64], P1 ;  /* 0x270800005a137fae */ /* 0x000fe80008921862 */
[----:B---3--:R-:W3:Y:S04]  /*d7800*/  LDL.LU.64 R46, [R1+0x56d8] ;  /* 0x0056d800012e7983 */ /* 0x008ee80000300a00 */
[----:B------:R-:W-:Y:S04]  /*d7810*/  LDGSTS.E [R19+0x27800], desc[UR34][R88.64], P0 ;  /* 0x2780000058137fae */ /* 0x000fe80008121862 */
[----:B------:R-:W2:Y:S04]  /*d7820*/  LDL.LU.64 R40, [R1+0x56d0] ;  /* 0x0056d00001287983 */ /* 0x000ea80000300a00 */
        /* <DEDUP_REMOVED lines=12> */
[----:B------:R1:W-:Y:S04]  /*d78f0*/  LDGSTS.E [R19+0x29080], desc[UR34][R22.64], P1 ;  /* 0x2908000016137fae */ /* 0x0003e80008921862 */
        /* <DEDUP_REMOVED lines=8> */
[----:B------:R-:W-:Y:S04]  /*d7980*/  LDGSTS.E [R19+0x2a800], desc[UR34][R242.64], P0 ;  /* 0x2a800000f2137fae */ /* 0x000fe80008121862 */
[----:B------:R-:W3:Y:S04]  /*d7990*/  LDL.LU R4, [R1+0x4de4] ;  /* 0x004de40001047983 */ /* 0x000ee80000300800 */
[----:B------:R-:W-:Y:S04]  /*d79a0*/  LDGSTS.E [R19+0x2a880], desc[UR34][R240.64], P1 ;  /* 0x2a880000f0137fae */ /* 0x000fe80008921862 */
[----:B------:R-:W-:Y:S04]  /*d79b0*/  LDGSTS.E [R19+0x2b000], desc[UR34][R238.64], P0 ;  /* 0x2b000000ee137fae */ /* 0x000fe80008121862 */
[----:B------:R-:W-:Y:S04]  /*d79c0*/  LDGSTS.E [R19+0x2b080], desc[UR34][R60.64], P1 ;  /* 0x2b0800003c137fae */ /* 0x000fe80008921862 */
[----:B------:R-:W-:Y:S04]  /*d79d0*/  LDGSTS.E [R19+0x2b800], desc[UR34][R236.64], P0 ;  /* 0x2b800000ec137fae */ /* 0x000fe80008121862 */
[----:B------:R-:W-:Y:S04]  /*d79e0*/  LDGSTS.E [R19+0x2b880], desc[UR34][R234.64], P1 ;  /* 0x2b880000ea137fae */ /* 0x000fe80008921862 */
[----:B------:R-:W2:Y:S04]  /*d79f0*/  LDL.LU R60, [R1+0x4e5c] ;  /* 0x004e5c00013c7983 */ /* 0x000ea80000300800 */
[----:B------:R-:W2:Y:S04]  /*d7a00*/  LDL.LU R21, [R1+0x4de0] ;  /* 0x004de00001157983 */ /* 0x000ea80000300800 */
[----:B------:R-:W2:Y:S04]  /*d7a10*/  LDL.LU R61, [R1+0x4e58] ;  /* 0x004e5800013d7983 */ /* 0x000ea80000300800 */
[----:B------:R-:W-:Y:S04]  /*d7a20*/  LDGSTS.E [R19+0x2c000], desc[UR34][R232.64], P0 ;  /* 0x2c000000e8137fae */ /* 0x000fe80008121862 */
[----:B------:R-:W-:Y:S04]  /*d7a30*/  LDGSTS.E [R19+0x2c080], desc[UR34][R226.64], P1 ;  /* 0x2c080000e2137fae */ /* 0x000fe80008921862 */
[----:B------:R-:W-:Y:S04]  /*d7a40*/  LDGSTS.E [R19+0x2c800], desc[UR34][R224.64], P0 ;  /* 0x2c800000e0137fae */ /* 0x000fe80008121862 */
[----:B------:R-:W-:Y:S04]  /*d7a50*/  LDGSTS.E [R19+0x2c880], desc[UR34][R186.64], P1 ;  /* 0x2c880000ba137fae */ /* 0x000fe80008921862 */
[----:B------:R-:W-:Y:S04]  /*d7a60*/  LDGSTS.E [R19+0x2d000], desc[UR34][R14.64], P0 ;  /* 0x2d0000000e137fae */ /* 0x000fe80008121862 */
[----:B------:R-:W-:Y:S04]  /*d7a70*/  LDGSTS.E [R19+0x2d080], desc[UR34][R10.64], P1 ;  /* 0x2d0800000a137fae */ /* 0x000fe80008921862 */
[----:B------:R-:W-:Y:S04]  /*d7a80*/  LDGSTS.E [R19+0x2d800], desc[UR34][R184.64], P0 ;  /* 0x2d800000b8137fae */ /* 0x000fe80008121862 */
[----:B----4-:R-:W4:Y:S04]  /*d7a90*/  LDL.LU R14, [R1+0x4e64] ;  /* 0x004e6400010e7983 */ /* 0x010f280000300800 */
[----:B------:R-:W4:Y:S04]  /*d7aa0*/  LDL.LU R10, [R1+0x4edc] ;  /* 0x004edc00010a7983 */ /* 0x000f280000300800 */
[----:B------:R-:W4:Y:S04]  /*d7ab0*/  LDL.LU R15, [R1+0x4e60] ;  /* 0x004e6000010f7983 */ /* 0x000f280000300800 */
[----:B------:R-:W4:Y:S04]  /*d7ac0*/  LDL.LU R11, [R1+0x4ed8] ;  /* 0x004ed800010b7983 */ /* 0x000f280000300800 */
[----:B------:R-:W-:Y:S04]  /*d7ad0*/  LDGSTS.E [R19+0x2d880], desc[UR34][R182.64], P1 ;  /* 0x2d880000b6137fae */ /* 0x000fe80008921862 */
[----:B------:R-:W-:Y:S04]  /*d7ae0*/  LDGSTS.E [R19+0x2e000], desc[UR34][R74.64], P0 ;  /* 0x2e0000004a137fae */ /* 0x000fe80008121862 */
[----:B------:R-:W-:Y:S04]  /*d7af0*/  LDGSTS.E [R19+0x2e080], desc[UR34][R72.64], P1 ;  /* 0x2e08000048137fae */ /* 0x000fe80008921862 */
[----:B------:R-:W-:Y:S04]  /*d7b00*/  LDGSTS.E [R19+0x2e800], desc[UR34][R70.64], P0 ;  /* 0x2e80000046137fae */ /* 0x000fe80008121862 */
[----:B------:R-:W-:Y:S04]  /*d7b10*/  LDGSTS.E [R19+0x2e880], desc[UR34][R68.64], P1 ;  /* 0x2e88000044137fae */ /* 0x000fe80008921862 */
[----:B------:R-:W-:Y:S04]  /*d7b20*/  LDGSTS.E [R19+0x2f000], desc[UR34][R8.64], P0 ;  /* 0x2f00000008137fae */ /* 0x000fe80008121862 */
[----:B------:R-:W-:Y:S01]  /*d7b30*/  LDGSTS.E [R19+0x2f080], desc[UR34][R6.64], P1 ;  /* 0x2f08000006137fae */ /* 0x000fe20008921862 */
[----:B------:R-:W-:Y:S01]  /*d7b40*/  LOP3.LUT R20, R181, 0x10, RZ, 0x3c, !PT ;  /* 0x00000010b5147812 */ /* 0x000fe200078e3cff */
[----:B-1----:R-:W-:-:S02]  /*d7b50*/  IMAD.MOV.U32 R22, RZ, RZ, R62 ;  /* 0x000000ffff167224 */ /* 0x002fc400078e003e */
[----:B------:R-:W-:Y:S01]  /*d7b60*/  IMAD.MOV.U32 R23, RZ, RZ, R63 ;  /* 0x000000ffff177224 */ /* 0x000fe200078e003f */
[----:B------:R-:W-:Y:S04]  /*d7b70*/  LDGSTS.E [R19+0x2f800], desc[UR34][R66.64], P0 ;  /* 0x2f80000042137fae */ /* 0x000fe80008121862 */
[----:B------:R-:W4:Y:S04]  /*d7b80*/  LDL.LU R8, [R1+0x4ee4] ;  /* 0x004ee40001087983 */ /* 0x000f280000300800 */
[----:B------:R-:W4:Y:S04]  /*d7b90*/  LDL.LU R6, [R1+0x4f5c] ;  /* 0x004f5c0001067983 */ /* 0x000f280000300800 */
[----:B------:R-:W4:Y:S04]  /*d7ba0*/  LDL.LU R9, [R1+0x4ee0] ;  /* 0x004ee00001097983 */ /* 0x000f280000300800 */
[----:B------:R-:W4:Y:S01]  /*d7bb0*/  LDL.LU R7, [R1+0x4f58] ;  /* 0x004f580001077983 */ /* 0x000f220000300800 */
[----:B------:R-:W-:-:S03]  /*d7bc0*/  VIADD R20, R20, UR12 ;  /* 0x0000000c14147c36 */ /* 0x000fc60008000000 */
[----:B------:R-:W-:Y:S04]  /*d7bd0*/  LDGSTS.E [R19+0x2f880], desc[UR34][R64.64], P1 ;  /* 0x2f88000040137fae */ /* 0x000fe80008921862 */
[----:B------:R1:W-:Y:S01]  /*d7be0*/  LDGSTS.E [R20+0x20100], desc[UR34][R22.64], P0 ;  /* 0x2010000016147fae */ /* 0x0003e20008121862 */
[----:B---3--:R-:W-:-:S05]  /*d7bf0*/  IADD3 R4, P2, R4, R5, RZ ;  /* 0x0000000504047210 */ /* 0x008fca0007f5e0ff */
[----:B------:R-:W-:Y:S01]  /*d7c00*/  STL [R1+0x4de4], R4 ;  /* 0x004de40401007387 */ /* 0x000fe20000100800 */
[----:B-1----:R-:W-:Y:S01]  /*d7c10*/  IMAD.MOV.U32 R22, RZ, RZ, R4 ;  /* 0x000000ffff167224 */ /* 0x002fe200078e0004 */
[----:B--2---:R-:W-:Y:S01]  /*d7c20*/  IADD3 R60, P3, R60, R5, RZ ;  /* 0x000000053c3c7210 */ /* 0x004fe20007f7e0ff */
[----:B------:R-:W-:-:S04]  /*d7c30*/  IMAD.X R21, R21, 0x1, R3, P2 ;  /* 0x0000000115157824 */ /* 0x000fc800010e0603 */
[----:B------:R-:W-:Y:S01]  /*d7c40*/  IMAD.X R61, R61, 0x1, R3, P3 ;  /* 0x000000013d3d7824 */ /* 0x000fe200018e0603 */
[----:B------:R1:W-:Y:S01]  /*d7c50*/  STL [R1+0x4de0], R21 ;  /* 0x004de01501007387 */ /* 0x0003e20000100800 */
[----:B------:R-:W-:-:S03]  /*d7c60*/  IMAD.MOV.U32 R23, RZ, RZ, R21 ;  /* 0x000000ffff177224 */ /* 0x000fc600078e0015 */
[----:B------:R-:W-:Y:S04]  /*d7c70*/  STL [R1+0x4e5c], R60 ;  /* 0x004e5c3c01007387 */ /* 0x000fe80000100800 */
[----:B------:R2:W-:Y:S04]  /*d7c80*/  LDGSTS.E [R20+0x20180], desc[UR34][R22.64], P1 ;  /* 0x2018000016147fae */ /* 0x0005e80008921862 */
[----:B-1----:R-:W3:Y:S04]  /*d7c90*/  LDL.LU R21, [R1+0x4f64] ;  /* 0x004f640001157983 */ /* 0x002ee80000300800 */
[----:B------:R1:W-:Y:S04]  /*d7ca0*/  STL [R1+0x4e58], R61 ;  /* 0x004e583d01007387 */ /* 0x0003e80000100800 */
[----:B------:R-:W3:Y:S04]  /*d7cb0*/  LDL.LU R4, [R1+0x4fdc] ;  /* 0x004fdc0001047983 */ /* 0x000ee80000300800 */
[----:B------:R-:W3:Y:S04]  /*d7cc0*/  LDL.LU R64, [R1+0x4f60] ;  /* 0x004f600001407983 */ /* 0x000ee80000300800 */
[----:B------:R-:W3:Y:S01]  /*d7cd0*/  LDL.LU R19, [R1+0x4fd8] ;  /* 0x004fd80001137983 */ /* 0x000ee20000300800 */
[----:B----4-:R-:W-:-:S02]  /*d7ce0*/  IADD3 R14, P2, R14, R5, RZ ;  /* 0x000000050e0e7210 */ /* 0x010fc40007f5e0ff */
[----:B------:R-:W-:-:S03]  /*d7cf0*/  IADD3 R10, P3, R10, R5, RZ ;  /* 0x000000050a0a7210 */ /* 0x000fc60007f7e0ff */
[--C-:B------:R-:W-:Y:S01]  /*d7d00*/  IMAD.X R15, R15, 0x1, R3.reuse, P2 ;  /* 0x000000010f0f7824 */ /* 0x100fe200010e0603 */
[----:B------:R-:W-:Y:S04]  /*d7d10*/  STL [R1+0x4e64], R14 ;  /* 0x004e640e01007387 */ /* 0x000fe80000100800 */
[----:B------:R4:W-:Y:S01]  /*d7d20*/  STL [R1+0x4e60], R15 ;  /* 0x004e600f01007387 */ /* 0x0009e20000100800 */
[----:B------:R-:W-:-:S03]  /*d7d30*/  IMAD.X R11, R11, 0x1, R3, P3 ;  /* 0x000000010b0b7824 */ /* 0x000fc600018e0603 */
[----:B------:R-:W-:Y:S04]  /*d7d40*/  STL [R1+0x4edc], R10 ;  /* 0x004edc0a01007387 */ /* 0x000fe80000100800 */
[----:B------:R-:W3:Y:S01]  /*d7d50*/  LDL.LU.64 R62, [R1+0x42b0] ;  /* 0x0042b000013e7983 */ /* 0x000ee20000300a00 */
[----:B--2---:R-:W-:Y:S02]  /*d7d60*/  IMAD.MOV.U32 R22, RZ, RZ, R60 ;  /* 0x000000ffff167224 */ /* 0x004fe400078e003c */
[----:B------:R-:W-:Y:S01]  /*d7d70*/  IMAD.MOV.U32 R23, RZ, RZ, R61 ;  /* 0x000000ffff177224 */ /* 0x000fe200078e003d */
[----:B------:R2:W-:Y:S04]  /*d7d80*/  STL [R1+0x4ed8], R11 ;  /* 0x004ed80b01007387 */ /* 0x0005e80000100800 */
[----:B-1----:R-:W3:Y:S04]  /*d7d90*/  LDL.LU.64 R60, [R1+0x4288] ;  /* 0x00428800013c7983 */ /* 0x002ee80000300a00 */
[----:B------:R-:W3:Y:S04]  /*d7da0*/  LDL.LU.64 R70, [R1+0x4280] ;  /* 0x0042800001467983 */ /* 0x000ee80000300a00 */
[----:B------:R1:W-:Y:S01]  /*d7db0*/  LDGSTS.E [R20+0x20900], desc[UR34][R22.64], P0 ;  /* 0x2090000016147fae */ /* 0x0003e20008121862 */
[----:B------:R-:W-:Y:S01]  /*d7dc0*/  IADD3 R8, P2, R8, R5, RZ ;  /* 0x0000000508087210 */ /* 0x000fe20007f5e0ff */
[----:B-1----:R-:W-:-:S02]  /*d7dd0*/  IMAD.MOV.U32 R22, RZ, RZ, R14 ;  /* 0x000000ffff167224 */ /* 0x002fc400078e000e */
[----:B------:R-:W-:Y:S01]  /*d7de0*/  IMAD.MOV.U32 R23, RZ, RZ, R15 ;  /* 0x000000ffff177224 */ /* 0x000fe200078e000f */
[----:B------:R-:W-:Y:S01]  /*d7df0*/  IADD3 R6, P3, R6, R5, RZ ;  /* 0x0000000506067210 */ /* 0x000fe20007f7e0ff */
[----:B----4-:R-:W4:Y:S01]  /*d7e00*/  LDL.LU.64 R14, [R1+0x4258] ;  /* 0x00425800010e7983 */ /* 0x010f220000300a00 */
[----:B------:R-:W-:-:S03]  /*d7e10*/  IMAD.X R9, R9, 0x1, R3, P2 ;  /* 0x0000000109097824 */ /* 0x000fc600010e0603 */
[----:B------:R-:W-:Y:S04]  /*d7e20*/  STL [R1+0x4ee4], R8 ;  /* 0x004ee40801007387 */ /* 0x000fe80000100800 */
[----:B------:R1:W-:Y:S04]  /*d7e30*/  LDGSTS.E [R20+0x20980], desc[UR34][R22.64], P1 ;  /* 0x2098000016147fae */ /* 0x0003e80008921862 */
[----:B------:R2:W-:Y:S04]  /*d7e40*/  STL [R1+0x4ee0], R9 ;  /* 0x004ee00901007387 */ /* 0x0005e80000100800 */
[----:B------:R-:W-:Y:S01]  /*d7e50*/  STL [R1+0x4f5c], R6 ;  /* 0x004f5c0601007387 */ /* 0x000fe20000100800 */
[----:B-1----:R-:W-:-:S02]  /*d7e60*/  IMAD.MOV.U32 R22, RZ, RZ, R10 ;  /* 0x000000ffff167224 */ /* 0x002fc400078e000a */
[----:B------:R-:W-:Y:S02]  /*d7e70*/  IMAD.MOV.U32 R23, RZ, RZ, R11 ;  /* 0x000000ffff177224 */ /* 0x000fe400078e000b */
[----:B--2---:R-:W2:Y:S01]  /*d7e80*/  LDL.LU.64 R10, [R1+0x4250] ;  /* 0x00425000010a7983 */ /* 0x004ea20000300a00 */
[----:B------:R-:W-:-:S03]  /*d7e90*/  IMAD.X R7, R7, 0x1, R3, P3 ;  /* 0x0000000107077824 */ /* 0x000fc600018e0603 */
[----:B------:R1:W-:Y:S04]  /*d7ea0*/  LDGSTS.E [R20+0x21100], desc[UR34][R22.64], P0 ;  /* 0x2110000016147fae */ /* 0x0003e80008121862 */
[----:B------:R1:W-:Y:S02]  /*d7eb0*/  STL [R1+0x4f58], R7 ;  /* 0x004f580701007387 */ /* 0x0003e40000100800 */
[----:B-1----:R-:W-:Y:S01]  /*d7ec0*/  MOV R22, R8 ;  /* 0x0000000800167202 */ /* 0x002fe20000000f00 */
[----:B------:R-:W-:Y:S02]  /*d7ed0*/  IMAD.MOV.U32 R23, RZ, RZ, R9 ;  /* 0x000000ffff177224 */ /* 0x000fe400078e0009 */
[----:B------:R-:W2:Y:S04]  /*d7ee0*/  LDL.LU.64 R8, [R1+0x4228] ;  /* 0x0042280001087983 */ /* 0x000ea80000300a00 */
[----:B------:R-:W2:Y:S04]  /*d7ef0*/  LDL.LU.64 R72, [R1+0x4220] ;  /* 0x0042200001487983 */ /* 0x000ea80000300a00 */
[----:B------:R1:W-:Y:S02]  /*d7f00*/  LDGSTS.E [R20+0x21180], desc[UR34][R22.64], P1 ;  /* 0x2118000016147fae */ /* 0x0003e40008921862 */
[----:B-1----:R-:W-:-:S02]  /*d7f10*/  IMAD.MOV.U32 R22, RZ, RZ, R6 ;  /* 0x000000ffff167224 */ /* 0x002fc400078e0006 */
[----:B------:R-:W-:Y:S02]  /*d7f20*/  IMAD.MOV.U32 R23, RZ, RZ, R7 ;  /* 0x000000ffff177224 */ /* 0x000fe400078e0007 */
[----:B------:R-:W2:Y:S04]  /*d7f30*/  LDL.LU.64 R6, [R1+0x41f8] ;  /* 0x0041f80001067983 */ /* 0x000ea80000300a00 */
[----:B------:R-:W2:Y:S04]  /*d7f40*/  LDL.LU.64 R68, [R1+0x41f0] ;  /* 0x0041f00001447983 */ /* 0x000ea80000300a00 */
[----:B------:R1:W-:Y:S01]  /*d7f50*/  LDGSTS.E [R20+0x21900], desc[UR34][R22.64], P0 ;  /* 0x2190000016147fae */ /* 0x0003e20008121862 */
[----:B---3--:R-:W-:-:S05]  /*d7f60*/  IADD3 R21, P2, R21, R5, RZ ;  /* 0x0000000515157210 */ /* 0x008fca0007f5e0ff */
[----:B------:R-:W-:Y:S01]  /*d7f70*/  STL [R1+0x4f64], R21 ;  /* 0x004f641501007387 */ /* 0x000fe20000100800 */
[----:B------:R-:W-:Y:S01]  /*d7f80*/  IADD3 R4, P3, R4, R5, RZ ;  /* 0x0000000504047210 */ /* 0x000fe20007f7e0ff */
[----:B------:R-:W-:-:S05]  /*d7f90*/  IMAD.X R64, R64, 0x1, R3, P2 ;  /* 0x0000000140407824 */ /* 0x000fca00010e0603 */
[----:B------:R3:W-:Y:S01]  /*d7fa0*/  STL [R1+0x4f60], R64 ;  /* 0x004f604001007387 */ /* 0x0007e20000100800 */
[----:B------:R-:W-:-:S03]  /*d7fb0*/  IMAD.X R19, R19, 0x1, R3, P3 ;  /* 0x0000000113137824 */ /* 0x000fc600018e0603 */
[----:B------:R-:W-:Y:S04]  /*d7fc0*/  STL [R1+0x4fdc], R4 ;  /* 0x004fdc0401007387 */ /* 0x000fe80000100800 */
[----:B------:R-:W2:Y:S01]  /*d7fd0*/  LDL.LU.64 R66, [R1+0x41c8] ;  /* 0x0041c80001427983 */ /* 0x000ea20000300a00 */
[----:B-1----:R-:W-:Y:S02]  /*d7fe0*/  IMAD.MOV.U32 R22, RZ, RZ, R21 ;  /* 0x000000ffff167224 */ /* 0x002fe400078e0015 */
[----:B------:R-:W-:Y:S01]  /*d7ff0*/  IMAD.MOV.U32 R23, RZ, RZ, R64 ;  /* 0x000000ffff177224 */ /* 0x000fe200078e0040 */
[----:B------:R1:W-:Y:S04]  /*d8000*/  STL [R1+0x4fd8], R19 ;  /* 0x004fd81301007387 */ /* 0x0003e80000100800 */
[----:B---3--:R-:W3:Y:S04]  /*d8010*/  LDL.LU.64 R64, [R1+0x41c0] ;  /* 0x0041c00001407983 */ /* 0x008ee80000300a00 */
[----:B------:R1:W-:Y:S01]  /*d8020*/  LDGSTS.E [R20+0x21980], desc[UR34][R22.64], P1 ;  /* 0x2198000016147fae */ /* 0x0003e20008921862 */
[----:B------:R-:W-:Y:S01]  /*d8030*/  IADD3 R21, P2, R62, R5, RZ ;  /* 0x000000053e157210 */ /* 0x000fe20007f5e0ff */
[----:B-1----:R-:W-:-:S02]  /*d8040*/  IMAD.MOV.U32 R22, RZ, RZ, R4 ;  /* 0x000000ffff167224 */ /* 0x002fc400078e0004 */
[----:B------:R-:W-:Y:S02]  /*d8050*/  IMAD.MOV.U32 R23, RZ, RZ, R19 ;  /* 0x000000ffff177224 */ /* 0x000fe400078e0013 */
[----:B------:R-:W-:Y:S02]  /*d8060*/  IMAD.X R19, R63, 0x1, R3, P2 ;  /* 0x000000013f137824 */ /* 0x000fe400010e0603 */
[----:B------:R-:W3:Y:S04]  /*d8070*/  LDL.LU.64 R62, [R1+0x4198] ;  /* 0x00419800013e7983 */ /* 0x000ee80000300a00 */
[----:B------:R1:W-:Y:S02]  /*d8080*/  LDGSTS.E [R20+0x22100], desc[UR34][R22.64], P0 ;  /* 0x2210000016147fae */ /* 0x0003e40008121862 */
[----:B-1----:R-:W-:-:S05]  /*d8090*/  IADD3 R23, P2, R60, R5, RZ ;  /* 0x000000053c177210 */ /* 0x002fca0007f5e0ff */
[--C-:B------:R-:W-:Y:S01]  /*d80a0*/  IMAD.X R22, R61, 0x1, R3.reuse, P2 ;  /* 0x000000013d167824 */ /* 0x100fe200010e0603 */
[-C--:B------:R-:W-:Y:S01]  /*d80b0*/  IADD3 R77, P2, R70, R5.reuse, RZ ;  /* 0x00000005464d7210 */ /* 0x080fe20007f5e0ff */
[----:B------:R-:W3:Y:S04]  /*d80c0*/  LDL.LU.64 R60, [R1+0x4190] ;  /* 0x00419000013c7983 */ /* 0x000ee80000300a00 */
[--C-:B------:R-:W-:Y:S01]  /*d80d0*/  IMAD.X R76, R71, 0x1, R3.reuse, P2 ;  /* 0x00000001474c7824 */ /* 0x100fe200010e0603 */
[----:B----4-:R-:W-:Y:S01]  /*d80e0*/  IADD3 R79, P2, R14, R5, RZ ;  /* 0x000000050e4f7210 */ /* 0x010fe20007f5e0ff */
[----:B------:R-:W4:Y:S04]  /*d80f0*/  LDL.LU.64 R70, [R1+0x4168] ;  /* 0x0041680001467983 */ /* 0x000f280000300a00 */
[----:B------:R-:W-:-:S02]  /*d8100*/  IMAD.X R78, R15, 0x1, R3, P2 ;  /* 0x000000010f4e7824 */ /* 0x000fc400010e0603 */
        /* <DEDUP_REMOVED lines=8> */
[----:B------:R-:W-:Y:S01]  /*d8190*/  IMAD.X R84, R73, 0x1, R3, P2 ;  /* 0x0000000149547824 */ /* 0x000fe200010e0603 */
[----:B------:R-:W-:-:S05]  /*d81a0*/  IADD3 R87, P2, R6, R5, RZ ;  /* 0x0000000506577210 */ /* 0x000fca0007f5e0ff */
[----:B------:R-:W-:Y:S02]  /*d81b0*/  IMAD.X R86, R7, 0x1, R3, P2 ;  /* 0x0000000107567824 */ /* 0x000fe400010e0603 */
        /* <DEDUP_REMOVED lines=9> */
[----:B------:R-:W3:Y:S04]  /*d8250*/  LDL.LU.64 R64, [R1+0x3fc0] ;  /* 0x003fc00001407983 */ /* 0x000ee80000300a00 */
[----:B------:R-:W3:Y:S01]  /*d8260*/  LDL.LU.64 R74, [R1+0x3fa8] ;  /* 0x003fa800014a7983 */ /* 0x000ee20000300a00 */
[----:B------:R-:W-:-:S05]  /*d8270*/  IADD3 R95, P2, R62, R5, RZ ;  /* 0x000000053e5f7210 */ /* 0x000fca0007f5e0ff */
[----:B------:R-:W-:Y:S02]  /*d8280*/  IMAD.X R94, R63, 0x1, R3, P2 ;  /* 0x000000013f5e7824 */ /* 0x000fe400010e0603 */
[----:B------:R-:W3:Y:S01]  /*d8290*/  LDL.LU.64 R62, [R1+0x3fa0] ;  /* 0x003fa000013e7983 */ /* 0x000ee20000300a00 */
[----:B------:R-:W-:-:S05]  /*d82a0*/  IADD3 R97, P2, R60, R5, RZ ;  /* 0x000000053c617210 */ /* 0x000fca0007f5e0ff */
[--C-:B------:R-:W-:Y:S01]  /*d82b0*/  IMAD.X R96, R61, 0x1, R3.reuse, P2 ;  /* 0x000000013d607824 */ /* 0x100fe200010e0603 */
[-C--:B----4-:R-:W-:Y:S01]  /*d82c0*/  IADD3 R99, P2, R70, R5.reuse, RZ ;  /* 0x0000000546637210 */ /* 0x090fe20007f5e0ff */
[----:B------:R-:W4:Y:S04]  /*d82d0*/  LDL.LU.64 R60, [R1+0x3f98] ;  /* 0x003f9800013c7983 */ /* 0x000f280000300a00 */
[----:B------:R-:W-:Y:S01]  /*d82e0*/  IMAD.X R98, R71, 0x1, R3, P2 ;  /* 0x0000000147627824 */ /* 0x000fe200010e0603 */
[----:B------:R-:W4:Y:S01]  /*d82f0*/  LDL.LU.64 R72, [R1+0x3f90] ;  /* 0x003f900001487983 */ /* 0x000f220000300a00 */
[----:B------:R-:W-:-:S05]  /*d8300*/  IADD3 R101, P2, R14, R5, RZ ;  /* 0x000000050e657210 */ /* 0x000fca0007f5e0ff */
[----:B------:R-:W-:Y:S02]  /*d8310*/  IMAD.X R100, R15, 0x1, R3, P2 ;  /* 0x000000010f647824 */ /* 0x000fe400010e0603 */
[----:B------:R-:W4:Y:S01]  /*d8320*/  LDL.LU.64 R14, [R1+0x3f88] ;  /* 0x003f8800010e7983 */ /* 0x000f220000300a00 */
[----:B--2---:R-:W-:-:S05]  /*d8330*/  IADD3 R103, P2, R10, R5, RZ ;  /* 0x000000050a677210 */ /* 0x004fca0007f5e0ff */
        /* <DEDUP_REMOVED lines=16> */
[----:B------:R-:W-:Y:S01]  /*d8440*/  IMAD.X R112, R65, 0x1, R3, P2 ;  /* 0x0000000141707824 */ /* 0x000fe200010e0603 */
[----:B------:R-:W-:Y:S01]  /*d8450*/  IADD3 R115, P2, R74, R5, RZ ;  /* 0x000000054a737210 */ /* 0x000fe20007f5e0ff */
[----:B------:R-:W3:Y:S03]  /*d8460*/  LDL.LU.64 R64, [R1+0x3f50] ;  /* 0x003f500001407983 */ /* 0x000ee60000300a00 */
[----:B------:R-:W-:Y:S02]  /*d8470*/  IADD3.X R114, R75, R3, RZ, P2, !PT ;  /* 0x000000034b727210 */ /* 0x000fe400017fe4ff */
[----:B------:R-:W-:-:S05]  /*d8480*/  IADD3 R117, P2, R62, R5, RZ ;  /* 0x000000053e757210 */ /* 0x000fca0007f5e0ff */
[----:B------:R-:W-:Y:S02]  /*d8490*/  IMAD.X R116, R63, 0x1, R3, P2 ;  /* 0x000000013f747824 */ /* 0x000fe400010e0603 */
[----:B------:R-:W3:Y:S01]  /*d84a0*/  LDL.LU.64 R62, [R1+0x3f48] ;  /* 0x003f4800013e7983 */ /* 0x000ee20000300a00 */
[----:B----4-:R-:W-:-:S05]  /*d84b0*/  IADD3 R119, P2, R60, R5, RZ ;  /* 0x000000053c777210 */ /* 0x010fca0007f5e0ff */
[--C-:B------:R-:W-:Y:S01]  /*d84c0*/  IMAD.X R118, R61, 0x1, R3.reuse, P2 ;  /* 0x000000013d767824 */ /* 0x100fe200010e0603 */
[-C--:B------:R-:W-:Y:S01]  /*d84d0*/  IADD3 R121, P2, R72, R5.reuse, RZ ;  /* 0x0000000548797210 */ /* 0x080fe20007f5e0ff */
[----:B------:R-:W4:Y:S04]  /*d84e0*/  LDL.LU.64 R60, [R1+0x3f40] ;  /* 0x003f4000013c7983 */ /* 0x000f280000300a00 */
[----:B------:R-:W-:Y:S01]  /*d84f0*/  IMAD.X R120, R73, 0x1, R3, P2 ;  /* 0x0000000149787824 */ /* 0x000fe200010e0603 */
[----:B------:R-:W-:-:S05]  /*d8500*/  IADD3 R123, P2, R14, R5, RZ ;  /* 0x000000050e7b7210 */ /* 0x000fca0007f5e0ff */
[----:B------:R-:W-:Y:S02]  /*d8510*/  IMAD.X R122, R15, 0x1, R3, P2 ;  /* 0x000000010f7a7824 */ /* 0x000fe400010e0603 */
[----:B------:R-:W4:Y:S01]  /*d8520*/  LDL.LU.64 R14, [R1+0x3f38] ;  /* 0x003f3800010e7983 */ /* 0x000f220000300a00 */
[----:B--2---:R-:W-:-:S05]  /*d8530*/  IADD3 R125, P2, R10, R5, RZ ;  /* 0x000000050a7d7210 */ /* 0x004fca0007f5e0ff */
        /* <DEDUP_REMOVED lines=8> */
[----:B------:R-:W-:Y:S02]  /*d85c0*/  IMAD.X R130, R7, 0x1, R3, P2 ;  /* 0x0000000107827824 */ /* 0x000fe400010e0603 */
[----:B------:R-:W2:Y:S04]  /*d85d0*/  LDL.LU.64 R6, [R1+0x3f20] ;  /* 0x003f200001067983 */ /* 0x000ea80000300a00 */
[----:B------:R-:W2:Y:S04]  /*d85e0*/  LDL.LU.64 R152, [R1+0x3f18] ;  /* 0x003f180001987983 */ /* 0x000ea80000300a00 */
[----:B------:R-:W2:Y:S04]  /*d85f0*/  LDL.LU.64 R154, [R1+0x3f10] ;  /* 0x003f1000019a7983 */ /* 0x000ea80000300a00 */
[----:B------:R-:W2:Y:S04]  /*d8600*/  LDL.LU.64 R156, [R1+0x3f08] ;  /* 0x003f0800019c7983 */ /* 0x000ea80000300a00 */
[----:B------:R-:W2:Y:S04]  /*d8610*/  LDL.LU.64 R158, [R1+0x3f00] ;  /* 0x003f0000019e7983 */ /* 0x000ea80000300a00 */
[----:B------:R-:W2:Y:S04]  /*d8620*/  LDL.LU.64 R74, [R1+0x3ef8] ;  /* 0x003ef800014a7983 */ /* 0x000ea80000300a00 */
[----:B------:R-:W2:Y:S01]  /*d8630*/  LDL.LU.64 R72, [R1+0x3ef0] ;  /* 0x003ef00001487983 */ /* 0x000ea20000300a00 */
[----:B------:R-:W-:-:S03]  /*d8640*/  IADD3 R133, P2, R68, R5, RZ ;  /* 0x0000000544857210 */ /* 0x000fc60007f5e0ff */
[----:B------:R-:W2:Y:S02]  /*d8650*/  LDL.LU.64 R70, [R1+0x3ee8] ;  /* 0x003ee80001467983 */ /* 0x000ea40000300a00 */
        /* <DEDUP_REMOVED lines=40> */
[----:B------:R-:W-:Y:S02]  /*d88e0*/  IADD3 R165, P2, R68, R5, RZ ;  /* 0x0000000544a57210 */ /* 0x000fe40007f5e0ff */
[----:B------:R-:W-:-:S03]  /*d88f0*/  LOP3.LUT R23, R23, R22, RZ, 0x3c, !PT ;  /* 0x0000001617177212 */ /* 0x000fc600078e3cff */
[----:B------:R-:W-:Y:S01]  /*d8900*/  IMAD.X R164, R69, 0x1, R3, P2 ;  /* 0x0000000145a47824 */ /* 0x000fe200010e0603 */
[----:B------:R-:W-:Y:S02]  /*d8910*/  LOP3.LUT R77, R77, R76, RZ, 0x3c, !PT ;  /* 0x0000004c4d4d7212 */ /* 0x000fe400078e3cff */
[----:B------:R-:W-:Y:S02]  /*d8920*/  LOP3.LUT R79, R79, R78, RZ, 0x3c, !PT ;  /* 0x0000004e4f4f7212 */ /* 0x000fe400078e3cff */
[----:B------:R-:W-:Y:S02]  /*d8930*/  LOP3.LUT R81, R81, R80, RZ, 0x3c, !PT ;  /* 0x0000005051517212 */ /* 0x000fe400078e3cff */
[----:B------:R-:W-:Y:S02]  /*d8940*/  LOP3.LUT R22, R23, R22, RZ, 0x3c, !PT ;  /* 0x0000001617167212 */ /* 0x000fe400078e3cff */
[----:B------:R-:W-:Y:S02]  /*d8950*/  LOP3.LUT R83, R83, R82, RZ, 0x3c, !PT ;  /* 0x0000005253537212 */ /* 0x000fe400078e3cff */
[----:B------:R-:W-:-:S02]  /*d8960*/  LOP3.LUT R76, R77, R76, RZ, 0x3c, !PT ;  /* 0x0000004c4d4c7212 */ /* 0x000fc400078e3cff */
[----:B------:R-:W-:Y:S01]  /*d8970*/  LOP3.LUT R85, R85, R84, RZ, 0x3c, !PT ;  /* 0x0000005455557212 */ /* 0x000fe200078e3cff */
[----:B------:R-:W-:Y:S01]  /*d8980*/  IMAD.MOV.U32 R182, RZ, RZ, R21 ;  /* 0x000000ffffb67224 */ /* 0x000fe200078e0015 */
[----:B------:R-:W-:Y:S01]  /*d8990*/  LOP3.LUT R78, R79, R78, RZ, 0x3c, !PT ;  /* 0x0000004e4f4e7212 */ /* 0x000fe200078e3cff */
[----:B------:R-:W-:Y:S01]  /*d89a0*/  IMAD.MOV.U32 R183, RZ, RZ, R19 ;  /* 0x000000ffffb77224 */ /* 0x000fe200078e0013 */
[----:B------:R-:W-:Y:S02]  /*d89b0*/  LOP3.LUT R87, R87, R86, RZ, 0x3c, !PT ;  /* 0x0000005657577212 */ /* 0x000fe400078e3cff */
[----:B------:R-:W-:Y:S02]  /*d89c0*/  LOP3.LUT R80, R81, R80, RZ, 0x3c, !PT ;  /* 0x0000005051507212 */ /* 0x000fe400078e3cff */
[----:B------:R-:W-:Y:S01]  /*d89d0*/  LOP3.LUT R89, R89, R88, RZ, 0x3c, !PT ;  /* 0x0000005859597212 */ /* 0x000fe200078e3cff */
[----:B------:R-:W-:Y:S01]  /*d89e0*/  LDGSTS.E [R20+0x22180], desc[UR34][R182.64], P1 ;  /* 0x22180000b6147fae */ /* 0x000fe20008921862 */
[----:B------:R-:W-:-:S02]  /*d89f0*/  LOP3.LUT R23, R23, R22, RZ, 0x3c, !PT ;  /* 0x0000001617177212 */ /* 0x000fc400078e3cff */
[----:B------:R-:W-:Y:S02]  /*d8a00*/  LOP3.LUT R82, R83, R82, RZ, 0x3c, !PT ;  /* 0x0000005253527212 */ /* 0x000fe400078e3cff */
[----:B------:R-:W-:Y:S02]  /*d8a10*/  LOP3.LUT R91, R91, R90, RZ, 0x3c, !PT ;  /* 0x0000005a5b5b7212 */ /* 0x000fe400078e3cff */
[----:B------:R-:W-:Y:S02]  /*d8a20*/  LOP3.LUT R77, R77, R76, RZ, 0x3c, !PT ;  /* 0x0000004c4d4d7212 */ /* 0x000fe400078e3cff */
[----:B------:R-:W-:Y:S02]  /*d8a30*/  LOP3.LUT R84, R85, R84, RZ, 0x3c, !PT ;  /* 0x0000005455547212 */ /* 0x000fe400078e3cff */
[----:B------:R-:W-:Y:S02]  /*d8a40*/  LOP3.LUT R93, R93, R92, RZ, 0x3c, !PT ;  /* 0x0000005c5d5d7212 */ /* 0x000fe400078e3cff */
[----:B------:R-:W-:-:S02]  /*d8a50*/  LOP3.LUT R79, R79, R78, RZ, 0x3c, !PT ;  /* 0x0000004e4f4f7212 */ /* 0x000fc400078e3cff */
[----:B------:R-:W-:Y:S01]  /*d8a60*/  LOP3.LUT R95, R95, R94, RZ, 0x3c, !PT ;  /* 0x0000005e5f5f7212 */ /* 0x000fe200078e3cff */
[----:B------:R-:W-:Y:S01]  /*d8a70*/  STL.64 [R1+0x42b0], R182 ;  /* 0x0042b0b601007387 */ /* 0x000fe20000100a00 */
[----:B------:R-:W-:Y:S02]  /*d8a80*/  LOP3.LUT R86, R87, R86, RZ, 0x3c, !PT ;  /* 0x0000005657567212 */ /* 0x000fe400078e3cff */
[----:B------:R-:W-:Y:S02]  /*d8a90*/  LOP3.LUT R81, R81, R80, RZ, 0x3c, !PT ;  /* 0x0000005051517212 */ /* 0x000fe400078e3cff */
[----:B------:R-:W-:Y:S02]  /*d8aa0*/  LOP3.LUT R88, R89, R88, RZ, 0x3c, !PT ;  /* 0x0000005859587212 */ /* 0x000fe400078e3cff */
[----:B------:R-:W-:Y:S01]  /*d8ab0*/  LOP3.LUT R97, R97, R96, RZ, 0x3c, !PT ;  /* 0x0000006061617212 */ /* 0x000fe200078e3cff */
[----:B------:R-:W-:Y:S01]  /*d8ac0*/  STL.64 [R1+0x4288], R22 ;  /* 0x0042881601007387 */ /* 0x000fe20000100a00 */
[----:B------:R-:W-:-:S02]  /*d8ad0*/  LOP3.LUT R83, R83, R82, RZ, 0x3c, !PT ;  /* 0x0000005253537212 */ /* 0x000fc400078e3cff */
[----:B------:R-:W-:Y:S02]  /*d8ae0*/  LOP3.LUT R90, R91, R90, RZ, 0x3c, !PT ;  /* 0x0000005a5b5a7212 */ /* 0x000fe400078e3cff */
[----:B------:R-:W-:Y:S01]  /*d8af0*/  LOP3.LUT R99, R99, R98, RZ, 0x3c, !PT ;  /* 0x0000006263637212 */ /* 0x000fe200078e3cff */
[----:B------:R-:W-:Y:S01]  /*d8b00*/  STL.64 [R1+0x4280], R76 ;  /* 0x0042804c01007387 */ /* 0x000fe20000100a00 */
        /* <DEDUP_REMOVED lines=37> */
[-C--:B------:R-:W-:Y:S01]  /*d8d60*/  IADD3 R167, P2, R66, R5.reuse, RZ ;  /* 0x0000000542a77210 */ /* 0x080fe20007f5e0ff */
[----:B------:R-:W-:Y:S04]  /*d8d70*/  LDGSTS.E [R20+0x22900], desc[UR34][R22.64], P0 ;  /* 0x2290000016147fae */ /* 0x000fe80008121862 */
[----:B------:R-:W-:Y:S01]  /*d8d80*/  IMAD.X R166, R67, 0x1, R3, P2 ;  /* 0x0000000143a67824 */ /* 0x000fe200010e0603 */
[----:B------:R-:W-:Y:S02]  /*d8d90*/  LOP3.LUT R110, R111, R110, RZ, 0x3c, !PT ;  /* 0x0000006e6f6e7212 */ /* 0x000fe400078e3cff */
[----:B------:R-:W-:Y:S01]  /*d8da0*/  LOP3.LUT R119, R119, R118, RZ, 0x3c, !PT ;  /* 0x0000007677777212 */ /* 0x000fe200078e3cff */
[----:B------:R-:W-:Y:S01]  /*d8db0*/  STL.64 [R1+0x4190], R96 ;  /* 0x0041906001007387 */ /* 0x000fe20000100a00 */
[----:B---3--:R-:W-:-:S02]  /*d8dc0*/  IADD3 R169, P2, R64, R5, RZ ;  /* 0x0000000540a97210 */ /* 0x008fc40007f5e0ff */
[----:B------:R-:W-:Y:S01]  /*d8dd0*/  LOP3.LUT R105, R105, R104, RZ, 0x3c, !PT ;  /* 0x0000006869697212 */ /* 0x000fe200078e3cff */
[----:B------:R-:W-:Y:S02]  /*d8de0*/  LDGSTS.E [R20+0x22980], desc[UR34][R76.64], P1 ;  /* 0x229800004c147fae */ /* 0x000fe40008921862 */
[----:B------:R-:W-:Y:S01]  /*d8df0*/  IMAD.X R168, R65, 0x1, R3, P2 ;  /* 0x0000000141a87824 */ /* 0x000fe200010e0603 */
[----:B------:R-:W-:Y:S02]  /*d8e00*/  LOP3.LUT R112, R113, R112, RZ, 0x3c, !PT ;  /* 0x0000007071707212 */ /* 0x000fe400078e3cff */
[----:B------:R-:W-:Y:S01]  /*d8e10*/  LOP3.LUT R121, R121, R120, RZ, 0x3c, !PT ;  /* 0x0000007879797212 */ /* 0x000fe200078e3cff */
[----:B------:R-:W-:Y:S01]  /*d8e20*/  STL.64 [R1+0x4168], R98 ;  /* 0x0041686201007387 */ /* 0x000fe20000100a00 */
[----:B------:R-:W-:Y:S02]  /*d8e30*/  LOP3.LUT R107, R107, R106, RZ, 0x3c, !PT ;  /* 0x0000006a6b6b7212 */ /* 0x000fe400078e3cff */
[----:B------:R-:W-:Y:S01]  /*d8e40*/  LOP3.LUT R114, R115, R114, RZ, 0x3c, !PT ;  /* 0x0000007273727212 */ /* 0x000fe200078e3cff */
[----:B------:R-:W-:Y:S01]  /*d8e50*/  LDGSTS.E [R20+0x23100], desc[UR34][R78.64], P0 ;  /* 0x231000004e147fae */ /* 0x000fe20008121862 */
[----:B------:R-:W-:-:S02]  /*d8e60*/  IADD3 R171, P2, R62, R5, RZ ;  /* 0x000000053eab7210 */ /* 0x000fc40007f5e0ff */
[----:B------:R-:W-:Y:S01]  /*d8e70*/  LOP3.LUT R123, R123, R122, RZ, 0x3c, !PT ;  /* 0x0000007a7b7b7212 */ /* 0x000fe200078e3cff */
[----:B------:R-:W-:Y:S02]  /*d8e80*/  STL.64 [R1+0x4160], R100 ;  /* 0x0041606401007387 */ /* 0x000fe40000100a00 */
[----:B------:R-:W-:Y:S01]  /*d8e90*/  IMAD.X R170, R63, 0x1, R3, P2 ;  /* 0x000000013faa7824 */ /* 0x000fe200010e0603 */
[----:B------:R-:W-:Y:S02]  /*d8ea0*/  LOP3.LUT R109, R109, R108, RZ, 0x3c, !PT ;  /* 0x0000006c6d6d7212 */ /* 0x000fe400078e3cff */
[----:B------:R-:W-:Y:S02]  /*d8eb0*/  LOP3.LUT R116, R117, R116, RZ, 0x3c, !PT ;  /* 0x0000007475747212 */ /* 0x000fe400078e3cff */
[----:B------:R-:W-:Y:S01]  /*d8ec0*/  LOP3.LUT R125, R125, R124, RZ, 0x3c, !PT ;  /* 0x0000007c7d7d7212 */ /* 0x000fe200078e3cff */
[----:B------:R-:W-:Y:S01]  /*d8ed0*/  STL.64 [R1+0x4138], R102 ;  /* 0x0041386601007387 */ /* 0x000fe20000100a00 */
[----:B------:R-:W-:-:S02]  /*d8ee0*/  LOP3.LUT R111, R111, R110, RZ, 0x3c, !PT ;  /* 0x0000006e6f6f7212 */ /* 0x000fc400078e3cff */
[----:B------:R-:W-:Y:S01]  /*d8ef0*/  LOP3.LUT R118, R119, R118, RZ, 0x3c, !PT ;  /* 0x0000007677767212 */ /* 0x000fe200078e3cff */
[----:B------:R-:W-:Y:S01]  /*d8f00*/  LDGSTS.E [R20+0x23180], desc[UR34][R80.64], P1 ;  /* 0x2318000050147fae */ /* 0x000fe20008921862 */
[----:B----4-:R-:W-:Y:S02]  /*d8f10*/  IADD3 R173, P2, R60, R5, RZ ;  /* 0x000000053cad7210 */ /* 0x010fe40007f5e0ff */
[----:B------:R-:W-:Y:S01]  /*d8f20*/  LOP3.LUT R127, R127, R126, RZ, 0x3c, !PT ;  /* 0x0000007e7f7f7212 */ /* 0x000fe200078e3cff */
[----:B------:R-:W-:Y:S02]  /*d8f30*/  STL.64 [R1+0x4130], R104 ;  /* 0x0041306801007387 */ /* 0x000fe40000100a00 */
[----:B------:R-:W-:Y:S01]  /*d8f40*/  IMAD.X R172, R61, 0x1, R3, P2 ;  /* 0x000000013dac7824 */ /* 0x000fe200010e0603 */
[----:B------:R-:W-:Y:S02]  /*d8f50*/  LOP3.LUT R113, R113, R112, RZ, 0x3c, !PT ;  /* 0x0000007071717212 */ /* 0x000fe400078e3cff */
[----:B------:R-:W-:Y:S01]  /*d8f60*/  LOP3.LUT R120, R121, R120, RZ, 0x3c, !PT ;  /* 0x0000007879787212 */ /* 0x000fe200078e3cff */
[----:B------:R-:W-:Y:S01]  /*d8f70*/  LDGSTS.E [R20+0x23900], desc[UR34][R82.64], P0 ;  /* 0x2390000052147fae */ /* 0x000fe20008121862 */
[----:B------:R-:W-:-:S02]  /*d8f80*/  LOP3.LUT R129, R129, R128, RZ, 0x3c, !PT ;  /* 0x0000008081817212 */ /* 0x000fc400078e3cff */
[----:B------:R-:W-:Y:S01]  /*d8f90*/  IADD3 R175, P2, R14, R5, RZ ;  /* 0x000000050eaf7210 */ /* 0x000fe20007f5e0ff */
[----:B------:R-:W-:Y:S01]  /*d8fa0*/  STL.64 [R1+0x3fe8], R106 ;  /* 0x003fe86a01007387 */ /* 0x000fe20000100a00 */
[----:B------:R-:W-:Y:S02]  /*d8fb0*/  LOP3.LUT R115, R115, R114, RZ, 0x3c, !PT ;  /* 0x0000007273737212 */ /* 0x000fe400078e3cff */
[----:B------:R-:W-:Y:S01]  /*d8fc0*/  LOP3.LUT R122, R123, R122, RZ, 0x3c, !PT ;  /* 0x0000007a7b7a7212 */ /* 0x000fe200078e3cff */
[----:B------:R-:W-:Y:S01]  /*d8fd0*/  IMAD.X R174, R15, 0x1, R3, P2 ;  /* 0x000000010fae7824 */ /* 0x000fe200010e0603 */
[----:B------:R-:W-:Y:S01]  /*d8fe0*/  LOP3.LUT R131, R131, R130, RZ, 0x3c, !PT ;  /* 0x0000008283837212 */ /* 0x000fe200078e3cff */
[----:B------:R-:W-:Y:S01]  /*d8ff0*/  STL.64 [R1+0x3fe0], R108 ;  /* 0x003fe06c01007387 */ /* 0x000fe20000100a00 */
[----:B------:R-:W-:Y:S02]  /*d9000*/  LOP3.LUT R117, R117, R116, RZ, 0x3c, !PT ;  /* 0x0000007475757212 */ /* 0x000fe400078e3cff */
[----:B------:R-:W-:-:S02]  /*d9010*/  LOP3.LUT R124, R125, R124, RZ, 0x3c, !PT ;  /* 0x0000007c7d7c7212 */ /* 0x000fc400078e3cff */
[----:B------:R-:W-:Y:S01]  /*d9020*/  LOP3.LUT R133, R133, R132, RZ, 0x3c, !PT ;  /* 0x0000008485857212 */ /* 0x000fe200078e3cff */
[----:B------:R-:W-:Y:S01]  /*d9030*/  STL.64 [R1+0x3fc8], R110 ;  /* 0x003fc86e01007387 */ /* 0x000fe20000100a00 */
[----:B--2---:R-:W-:Y:S02]  /*d9040*/  IADD3 R177, P2, R10, R5, RZ ;  /* 0x000000050ab17210 */ /* 0x004fe40007f5e0ff */
        /* <DEDUP_REMOVED lines=13> */
[----:B------:R-:W-:Y:S01]  /*d9120*/  LOP3.LUT R132, R133, R132, RZ, 0x3c, !PT ;  /* 0x0000008485847212 */ /* 0x000fe200078e3cff */
[----:B------:R-:W-:Y:S01]  /*d9130*/  STL.64 [R1+0x3f98], R118 ;  /* 0x003f987601007387 */ /* 0x000fe20000100a00 */
[----:B------:R-:W-:Y:S02]  /*d9140*/  IADD3.X R176, R11, R3, RZ, P2, !PT ;  /* 0x000000030bb07210 */ /* 0x000fe400017fe4ff */
[----:B------:R-:W-:Y:S01]  /*d9150*/  LOP3.LUT R127, R127, R126, RZ, 0x3c, !PT ;  /* 0x0000007e7f7f7212 */ /* 0x000fe200078e3cff */
[----:B------:R-:W-:Y:S01]  /*d9160*/  LDGSTS.E [R20+0x23980], desc[UR34][R84.64], P1 ;  /* 0x2398000054147fae */ /* 0x000fe20008921862 */
[----:B------:R-:W-:Y:S02]  /*d9170*/  LOP3.LUT R134, R135, R134, RZ, 0x3c, !PT ;  /* 0x0000008687867212 */ /* 0x000fe400078e3cff */
[----:B------:R-:W-:Y:S01]  /*d9180*/  LOP3.LUT R143, R143, R142, RZ, 0x3c, !PT ;  /* 0x0000008e8f8f7212 */ /* 0x000fe200078e3cff */
[----:B------:R-:W-:Y:S01]  /*d9190*/  STL.64 [R1+0x3f90], R120 ;  /* 0x003f907801007387 */ /* 0x000fe20000100a00 */
[----:B------:R-:W-:-:S02]  /*d91a0*/  IADD3 R179, P2, R8, R5, RZ ;  /* 0x0000000508b37210 */ /* 0x000fc40007f5e0ff */
[----:B------:R-:W-:Y:S02]  /*d91b0*/  LOP3.LUT R129, R129, R128, RZ, 0x3c, !PT ;  /* 0x0000008081817212 */ /* 0x000fe400078e3cff */
        /* <DEDUP_REMOVED lines=10> */
[----:B------:R-:W-:Y:S02]  /*d9260*/  LOP3.LUT R135, R135, R134, RZ, 0x3c, !PT ;  /* 0x0000008687877212 */ /* 0x000fe400078e3cff */
[----:B------:R-:W-:Y:S02]  /*d9270*/  LOP3.LUT R142, R143, R142, RZ, 0x3c, !PT ;  /* 0x0000008e8f8e7212 */ /* 0x000fe400078e3cff */
[----:B------:R-:W-:Y:S01]  /*d9280*/  LOP3.LUT R151, R151, R150, RZ, 0x3c, !PT ;  /* 0x0000009697977212 */ /* 0x000fe200078e3cff */
[----:B------:R-:W-:Y:S01]  /*d9290*/  IMAD.X R178, R9, 0x1, R3, P2 ;  /* 0x0000000109b27824 */ /* 0x000fe200010e0603 */
[----:B------:R-:W-:Y:S01]  /*d92a0*/  LOP3.LUT R137, R137, R136, RZ, 0x3c, !PT ;  /* 0x0000008889897212 */ /* 0x000fe200078e3cff */
[----:B------:R-:W-:Y:S01]  /*d92b0*/  STL.64 [R1+0x3f70], R128 ;  /* 0x003f708001007387 */ /* 0x000fe20000100a00 */
[----:B------:R-:W-:-:S02]  /*d92c0*/  LOP3.LUT R144, R145, R144, RZ, 0x3c, !PT ;  /* 0x0000009091907212 */ /* 0x000fc400078e3cff */
[----:B------:R-:W-:Y:S01]  /*d92d0*/  LOP3.LUT R153, R153, R152, RZ, 0x3c, !PT ;  /* 0x0000009899997212 */ /* 0x000fe200078e3cff */
[----:B------:R-:W-:Y:S01]  /*d92e0*/  STL.64 [R1+0x3f68], R130 ;  /* 0x003f688201007387 */ /* 0x000fe20000100a00 */
[----:B------:R-:W-:Y:S01]  /*d92f0*/  LOP3.LUT R139, R139, R138, RZ, 0x3c, !PT ;  /* 0x0000008a8b8b7212 */ /* 0x000fe200078e3cff */
[----:B------:R-:W-:Y:S01]  /*d9300*/  IMAD.MOV.U32 R8, RZ, RZ, R141 ;  /* 0x000000ffff087224 */ /* 0x000fe200078e008d */
[----:B------:R-:W-:Y:S01]  /*d9310*/  LOP3.LUT R146, R147, R146, RZ, 0x3c, !PT ;  /* 0x0000009293927212 */ /* 0x000fe200078e3cff */
[----:B------:R-:W-:Y:S01]  /*d9320*/  IMAD.MOV.U32 R9, RZ, RZ, R140 ;  /* 0x000000ffff097224 */ /* 0x000fe200078e008c */
[----:B------:R-:W-:Y:S01]  /*d9330*/  LOP3.LUT R155, R155, R154, RZ, 0x3c, !PT ;  /* 0x0000009a9b9b7212 */ /* 0x000fe200078e3cff */
[----:B------:R-:W-:Y:S01]  /*d9340*/  STL.64 [R1+0x3f60], R132 ;  /* 0x003f608401007387 */ /* 0x000fe20000100a00 */
[----:B------:R-:W-:Y:S02]  /*d9350*/  LOP3.LUT R148, R149, R148, RZ, 0x3c, !PT ;  /* 0x0000009495947212 */ /* 0x000fe400078e3cff */
[----:B------:R-:W-:Y:S01]  /*d9360*/  LOP3.LUT R143, R143, R142, RZ, 0x3c, !PT ;  /* 0x0000008e8f8f7212 */ /* 0x000fe200078e3cff */
[----:B------:R-:W-:Y:S01]  /*d9370*/  STL.64 [R1+0x3f58], R134 ;  /* 0x003f588601007387 */ /* 0x000fe20000100a00 */
[----:B------:R-:W-:-:S02]  /*d9380*/  LOP3.LUT R150, R151, R150, RZ, 0x3c, !PT ;  /* 0x0000009697967212 */ /* 0x000fc400078e3cff */
[----:B------:R-:W-:Y:S01]  /*d9390*/  LOP3.LUT R159, R159, R158, RZ, 0x3c, !PT ;  /* 0x0000009e9f9f7212 */ /* 0x000fe200078e3cff */
[----:B------:R-:W-:Y:S01]  /*d93a0*/  LDGSTS.E [R20+0x24100], desc[UR34][R86.64], P0 ;  /* 0x2410000056147fae */ /* 0x000fe20008121862 */
[----:B------:R-:W-:Y:S02]  /*d93b0*/  LOP3.LUT R145, R145, R144, RZ, 0x3c, !PT ;  /* 0x0000009091917212 */ /* 0x000fe400078e3cff */
[----:B------:R-:W-:Y:S01]  /*d93c0*/  LOP3.LUT R152, R153, R152, RZ, 0x3c, !PT ;  /* 0x0000009899987212 */ /* 0x000fe200078e3cff */
[----:B------:R-:W-:Y:S01]  /*d93d0*/  STL.64 [R1+0x3f50], R136 ;  /* 0x003f508801007387 */ /* 0x000fe20000100a00 */
[----:B------:R-:W-:Y:S02]  /*d93e0*/  LOP3.LUT R161, R161, R160, RZ, 0x3c, !PT ;  /* 0x000000a0a1a17212 */ /* 0x000fe400078e3cff */
[----:B------:R-:W-:Y:S01]  /*d93f0*/  LOP3.LUT R147, R147, R146, RZ, 0x3c, !PT ;  /* 0x0000009293937212 */ /* 0x000fe200078e3cff */
[----:B------:R-:W-:Y:S01]  /*d9400*/  LDGSTS.E [R20+0x24180], desc[UR34][R88.64], P1 ;  /* 0x2418000058147fae */ /* 0x000fe20008921862 */
[----:B------:R-:W-:-:S02]  /*d9410*/  LOP3.LUT R154, R155, R154, RZ, 0x3c, !PT ;  /* 0x0000009a9b9a7212 */ /* 0x000fc400078e3cff */
[----:B------:R-:W-:Y:S01]  /*d9420*/  LOP3.LUT R149, R149, R148, RZ, 0x3c, !PT ;  /* 0x0000009495957212 */ /* 0x000fe200078e3cff */
[----:B------:R-:W-:Y:S01]  /*d9430*/  STL.64 [R1+0x3f48], R138 ;  /* 0x003f488a01007387 */ /* 0x000fe20000100a00 */
[----:B------:R-:W-:Y:S02]  /*d9440*/  LOP3.LUT R151, R151, R150, RZ, 0x3c, !PT ;  /* 0x0000009697977212 */ /* 0x000fe400078e3cff */
[----:B------:R-:W-:Y:S01]  /*d9450*/  LOP3.LUT R158, R159, R158, RZ, 0x3c, !PT ;  /* 0x0000009e9f9e7212 */ /* 0x000fe200078e3cff */
[----:B------:R-:W-:Y:S01]  /*d9460*/  LDGSTS.E [R20+0x24900], desc[UR34][R90.64], P0 ;  /* 0x249000005a147fae */ /* 0x000fe20008121862 */
[----:B------:R-:W-:Y:S02]  /*d9470*/  LOP3.LUT R153, R153, R152, RZ, 0x3c, !PT ;  /* 0x0000009899997212 */ /* 0x000fe400078e3cff */
[----:B------:R-:W-:Y:S01]  /*d9480*/  LOP3.LUT R160, R161, R160, RZ, 0x3c, !PT ;  /* 0x000000a0a1a07212 */ /* 0x000fe200078e3cff */
[----:B------:R1:W-:Y:S01]  /*d9490*/  STL.64 [R1+0x3f40], R8 ;  /* 0x003f400801007387 */ /* 0x0003e20000100a00 */
[----:B------:R-:W-:-:S03]  /*d94a0*/  LOP3.LUT R155, R155, R154, RZ, 0x3c, !PT ;  /* 0x0000009a9b9b7212 */ /* 0x000fc600078e3cff */
[----:B------:R-:W-:Y:S01]  /*d94b0*/  LDGSTS.E [R20+0x24980], desc[UR34][R92.64], P1 ;  /* 0x249800005c147fae */ /* 0x000fe20008921862 */
[----:B------:R-:W-:-:S03]  /*d94c0*/  IMAD.MOV.U32 R14, RZ, RZ, R157 ;  /* 0x000000ffff0e7224 */ /* 0x000fc600078e009d */
[----:B------:R-:W-:Y:S01]  /*d94d0*/  STL.64 [R1+0x3f38], R142 ;  /* 0x003f388e01007387 */ /* 0x000fe20000100a00 */
[----:B------:R-:W-:-:S03]  /*d94e0*/  IMAD.MOV.U32 R15, RZ, RZ, R156 ;  /* 0x000000ffff0f7224 */ /* 0x000fc600078e009c */
[----:B------:R-:W-:Y:S01]  /*d94f0*/  LDGSTS.E [R20+0x25100], desc[UR34][R94.64], P0 ;  /* 0x251000005e147fae */ /* 0x000fe20008121862 */
[----:B------:R-:W-:-:S03]  /*d9500*/  LOP3.LUT R159, R159, R158, RZ, 0x3c, !PT ;  /* 0x0000009e9f9f7212 */ /* 0x000fc600078e3cff */
[----:B------:R-:W-:Y:S01]  /*d9510*/  STL.64 [R1+0x3f30], R144 ;  /* 0x003f309001007387 */ /* 0x000fe20000100a00 */
[----:B------:R-:W-:-:S03]  /*d9520*/  LOP3.LUT R161, R161, R160, RZ, 0x3c, !PT ;  /* 0x000000a0a1a17212 */ /* 0x000fc600078e3cff */
[----:B------:R-:W-:Y:S01]  /*d9530*/  LDGSTS.E [R20+0x25180], desc[UR34][R96.64], P1 ;  /* 0x2518000060147fae */ /* 0x000fe20008921862 */
[----:B------:R-:W-:-:S03]  /*d9540*/  IADD3 R181, P2, R6, R5, RZ ;  /* 0x0000000506b57210 */ /* 0x000fc60007f5e0ff */
[----:B------:R-:W-:Y:S01]  /*d9550*/  STL.64 [R1+0x3f28], R146 ;  /* 0x003f289201007387 */ /* 0x000fe20000100a00 */
[----:B------:R-:W-:-:S03]  /*d9560*/  IMAD.MOV.U32 R74, RZ, RZ, R163 ;  /* 0x000000ffff4a7224 */ /* 0x000fc600078e00a3 */
[----:B------:R-:W-:Y:S01]  /*d9570*/  LDGSTS.E [R20+0x25900], desc[UR34][R98.64], P0 ;  /* 0x2590000062147fae */ /* 0x000fe20008121862 */
[----:B------:R-:W-:-:S03]  /*d9580*/  IMAD.MOV.U32 R75, RZ, RZ, R162 ;  /* 0x000000ffff4b7224 */ /* 0x000fc600078e00a2 */
        /* <DEDUP_REMOVED lines=16> */
[----:B------:R2:W-:Y:S01]  /*d9690*/  STL.64 [R1+0x3f00], R14 ;  /* 0x003f000e01007387 */ /* 0x0005e20000100a00 */
[----:B------:R-:W-:-:S03]  /*d96a0*/  IMAD.X R180, R7, 0x1, R3, P2 ;  /* 0x0000000107b47824 */ /* 0x000fc600010e0603 */
        /* <DEDUP_REMOVED lines=20> */
[----:B------:R-:W-:Y:S04]  /*d97f0*/  LDGSTS.E [R20+0x28100], desc[UR34][R118.64], P0 ;  /* 0x2810000076147fae */ /* 0x000fe80008121862 */
[----:B------:R-:W-:Y:S04]  /*d9800*/  STL.64 [R1+0x3ed0], R68 ;  /* 0x003ed04401007387 */ /* 0x000fe80000100a00 */
[----:B------:R-:W-:Y:S04]  /*d9810*/  LDGSTS.E [R20+0x28180], desc[UR34][R120.64], P1 ;  /* 0x2818000078147fae */ /* 0x000fe80008921862 */
[----:B------:R-:W-:Y:S04]  /*d9820*/  STL.64 [R1+0x3ec8], R66 ;  /* 0x003ec84201007387 */ /* 0x000fe80000100a00 */
[----:B------:R-:W-:Y:S04]  /*d9830*/  LDGSTS.E [R20+0x28900], desc[UR34][R122.64], P0 ;  /* 0x289000007a147fae */ /* 0x000fe80008121862 */
[----:B------:R-:W-:Y:S04]  /*d9840*/  STL.64 [R1+0x3ec0], R10 ;  /* 0x003ec00a01007387 */ /* 0x000fe80000100a00 */
[----:B------:R-:W-:Y:S04]  /*d9850*/  LDGSTS.E [R20+0x28980], desc[UR34][R124.64], P1 ;  /* 0x289800007c147fae */ /* 0x000fe80008921862 */
[----:B------:R3:W-:Y:S04]  /*d9860*/  STL.64 [R1+0x3eb8], R6 ;  /* 0x003eb80601007387 */ /* 0x0007e80000100a00 */
[----:B------:R-:W-:Y:S04]  /*d9870*/  LDGSTS.E [R20+0x29100], desc[UR34][R126.64], P0 ;  /* 0x291000007e147fae */ /* 0x000fe80008121862 */
[----:B------:R-:W-:Y:S04]  /*d9880*/  STL.64 [R1+0x3eb0], R64 ;  /* 0x003eb04001007387 */ /* 0x000fe80000100a00 */
[----:B------:R-:W-:Y:S04]  /*d9890*/  LDGSTS.E [R20+0x29180], desc[UR34][R128.64], P1 ;  /* 0x2918000080147fae */ /* 0x000fe80008921862 */
[----:B------:R-:W-:Y:S04]  /*d98a0*/  STL.64 [R1+0x3ea8], R62 ;  /* 0x003ea83e01007387 */ /* 0x000fe80000100a00 */
[----:B------:R-:W-:Y:S04]  /*d98b0*/  LDGSTS.E [R20+0x29900], desc[UR34][R130.64], P0 ;  /* 0x2990000082147fae */ /* 0x000fe80008121862 */
[----:B------:R-:W-:Y:S04]  /*d98c0*/  STL.64 [R1+0x3ea0], R60 ;  /* 0x003ea03c01007387 */ /* 0x000fe80000100a00 */
[----:B------:R-:W-:Y:S04]  /*d98d0*/  LDGSTS.E [R20+0x29980], desc[UR34][R132.64], P1 ;  /* 0x2998000084147fae */ /* 0x000fe80008921862 */
[----:B------:R-:W-:Y:S04]  /*d98e0*/  LDGSTS.E [R20+0x2a100], desc[UR34][R134.64], P0 ;  /* 0x2a10000086147fae */ /* 0x000fe80008121862 */
[----:B------:R-:W4:Y:S04]  /*d98f0*/  LDL.LU R4, [R1+0x4dec] ;  /* 0x004dec0001047983 */ /* 0x000f280000300800 */
[----:B------:R-:W-:Y:S04]  /*d9900*/  LDGSTS.E [R20+0x2a180], desc[UR34][R136.64], P1 ;  /* 0x2a18000088147fae */ /* 0x000fe80008921862 */
[----:B------:R-:W-:Y:S04]  /*d9910*/  LDGSTS.E [R20+0x2a900], desc[UR34][R138.64], P0 ;  /* 0x2a9000008a147fae */ /* 0x000fe80008121862 */
[----:B------:R-:W-:Y:S04]  /*d9920*/  LDGSTS.E [R20+0x2a980], desc[UR34][R8.64], P1 ;  /* 0x2a98000008147fae */ /* 0x000fe80008921862 */
[----:B------:R-:W-:Y:S04]  /*d9930*/  LDGSTS.E [R20+0x2b100], desc[UR34][R142.64], P0 ;  /* 0x2b1000008e147fae */ /* 0x000fe80008121862 */
[----:B------:R-:W-:Y:S04]  /*d9940*/  LDGSTS.E [R20+0x2b180], desc[UR34][R144.64], P1 ;  /* 0x2b18000090147fae */ /* 0x000fe80008921862 */
[----:B-1----:R-:W4:Y:S04]  /*d9950*/  LDL.LU R9, [R1+0x4df4] ;  /* 0x004df40001097983 */ /* 0x002f280000300800 */
[----:B------:R-:W4:Y:S04]  /*d9960*/  LDL.LU R8, [R1+0x4de8] ;  /* 0x004de80001087983 */ /* 0x000f280000300800 */
[----:B------:R-:W4:Y:S04]  /*d9970*/  LDL.LU R19, [R1+0x4df0] ;  /* 0x004df00001137983 */ /* 0x000f280000300800 */
[----:B------:R-:W-:Y:S04]  /*d9980*/  LDGSTS.E [R20+0x2b900], desc[UR34][R146.64], P0 ;  /* 0x2b90000092147fae */ /* 0x000fe80008121862 */
        /* <DEDUP_REMOVED lines=8> */
[----:B--2---:R-:W2:Y:S04]  /*d9a10*/  LDL.LU R14, [R1+0x4e74] ;  /* 0x004e7400010e7983 */ /* 0x004ea80000300800 */
        /* <DEDUP_REMOVED lines=11> */
[----:B---3--:R-:W3:Y:S04]  /*d9ad0*/  LDL.LU R6, [R1+0x4eec] ;  /* 0x004eec0001067983 */ /* 0x008ee80000300800 */
[----:B------:R-:W3:Y:S04]  /*d9ae0*/  LDL.LU R10, [R1+0x4ef4] ;  /* 0x004ef400010a7983 */ /* 0x000ee80000300800 */
[----:B------:R-:W3:Y:S04]  /*d9af0*/  LDL.LU R7, [R1+0x4ee8] ;  /* 0x004ee80001077983 */ /* 0x000ee80000300800 */
[----:B------:R-:W3:Y:S04]  /*d9b00*/  LDL.LU R11, [R1+0x4ef0] ;  /* 0x004ef000010b7983 */ /* 0x000ee80000300800 */
[----:B------:R1:W-:Y:S01]  /*d9b10*/  LDGSTS.E [R20+0x2f980], desc[UR34][R60.64], P1 ;  /* 0x2f9800003c147fae */ /* 0x0003e20008921862 */
[----:B----4-:R-:W-:-:S04]  /*d9b20*/  IADD3 R4, P2, R4, R5, RZ ;  /* 0x0000000504047210 */ /* 0x010fc80007f5e0ff */
[----:B-1----:R-:W-:Y:S01]  /*d9b30*/  MOV R20, R4 ;  /* 0x0000000400147202 */ /* 0x002fe20000000f00 */
[----:B------:R-:W-:Y:S01]  /*d9b40*/  STL [R1+0x4dec], R4 ;  /* 0x004dec0401007387 */ /* 0x000fe20000100800 */
[----:B------:R-:W-:Y:S01]  /*d9b50*/  IADD3 R9, P3, R9, R5, RZ ;  /* 0x0000000509097210 */ /* 0x000fe20007f7e0ff */
[----:B------:R-:W-:-:S04]  /*d9b60*/  IMAD.X R8, R8, 0x1, R3, P2 ;  /* 0x0000000108087824 */ /* 0x000fc800010e0603 */
[----:B------:R-:W-:Y:S01]  /*d9b70*/  IMAD.X R19, R19, 0x1, R3, P3 ;  /* 0x0000000113137824 */ /* 0x000fe200018e0603 */
[----:B------:R1:W-:Y:S01]  /*d9b80*/  STL [R1+0x4de8], R8 ;  /* 0x004de80801007387 */ /* 0x0003e20000100800 */
[----:B------:R-:W-:-:S03]  /*d9b90*/  IMAD.MOV.U32 R21, RZ, RZ, R8 ;  /* 0x000000ffff157224 */ /* 0x000fc600078e0008 */
[----:B------:R4:W-:Y:S04]  /*d9ba0*/  STL [R1+0x4df4], R9 ;  /* 0x004df40901007387 */ /* 0x0009e80000100800 */
[----:B------:R4:W-:Y:S04]  /*d9bb0*/  LDGSTS.E [R16+0x20200], desc[UR34][R20.64], P0 ;  /* 0x2020000014107fae */ /* 0x0009e80008121862 */
[----:B-1----:R-:W3:Y:S04]  /*d9bc0*/  LDL.LU R8, [R1+0x4f6c] ;  /* 0x004f6c0001087983 */ /* 0x002ee80000300800 */
[----:B------:R1:W-:Y:S04]  /*d9bd0*/  STL [R1+0x4df0], R19 ;  /* 0x004df01301007387 */ /* 0x0003e80000100800 */
[----:B------:R-:W3:Y:S01]  /*d9be0*/  LDL.LU R4, [R1+0x4f74] ;  /* 0x004f740001047983 */ /* 0x000ee20000300800 */
[----:B----4-:R-:W-:-:S03]  /*d9bf0*/  IMAD.MOV.U32 R20, RZ, RZ, R9 ;  /* 0x000000ffff147224 */ /* 0x010fc600078e0009 */
[----:B------:R-:W4:Y:S01]  /*d9c00*/  LDL.LU R9, [R1+0x4f68] ;  /* 0x004f680001097983 */ /* 0x000f220000300800 */
[-C--:B------:R-:W-:Y:S01]  /*d9c10*/  IADD3 R22, P2, R22, R5.reuse, RZ ;  /* 0x0000000516167210 */ /* 0x080fe20007f5e0ff */
[----:B------:R-:W-:Y:S02]  /*d9c20*/  IMAD.MOV.U32 R21, RZ, RZ, R19 ;  /* 0x000000ffff157224 */ /* 0x000fe400078e0013 */
[----:B-1----:R-:W4:Y:S04]  /*d9c30*/  LDL.LU R19, [R1+0x4f70] ;  /* 0x004f700001137983 */ /* 0x002f280000300800 */
[----:B------:R-:W-:Y:S04]  /*d9c40*/  STL [R1+0x4e6c], R22 ;  /* 0x004e6c1601007387 */ /* 0x000fe80000100800 */
[----:B------:R1:W-:Y:S01]  /*d9c50*/  LDGSTS.E [R16+0x20280], desc[UR34][R20.64], P1 ;  /* 0x2028000014107fae */ /* 0x0003e20008921862 */
[----:B--2---:R-:W-:Y:S01]  /*d9c60*/  IADD3 R14, P3, R14, R5, RZ ;  /* 0x000000050e0e7210 */ /* 0x004fe20007f7e0ff */
[----:B------:R-:W-:-:S05]  /*d9c70*/  IMAD.X R23, R23, 0x1, R3, P2 ;  /* 0x0000000117177824 */ /* 0x000fca00010e0603 */
[----:B------:R2:W-:Y:S01]  /*d9c80*/  STL [R1+0x4e68], R23 ;  /* 0x004e681701007387 */ /* 0x0005e20000100800 */
[----:B-1----:R-:W-:Y:S02]  /*d9c90*/  IMAD.MOV.U32 R20, RZ, RZ, R22 ;  /* 0x000000ffff147224 */ /* 0x002fe400078e0016 */
[----:B------:R-:W-:Y:S01]  /*d9ca0*/  IMAD.MOV.U32 R21, RZ, RZ, R23 ;  /* 0x000000ffff157224 */ /* 0x000fe200078e0017 */
[----:B------:R-:W-:Y:S01]  /*d9cb0*/  STL [R1+0x4e74], R14 ;  /* 0x004e740e01007387 */ /* 0x000fe20000100800 */
[----:B------:R-:W-:-:S03]  /*d9cc0*/  IMAD.X R15, R15, 0x1, R3, P3 ;  /* 0x000000010f0f7824 */ /* 0x000fc600018e0603 */
[----:B------:R1:W-:Y:S04]  /*d9cd0*/  LDGSTS.E [R16+0x20a00], desc[UR34][R20.64], P0 ;  /* 0x20a0000014107fae */ /* 0x0003e80008121862 */
[----:B--2---:R-:W2:Y:S04]  /*d9ce0*/  LDL.LU.64 R22, [R1+0x42a8] ;  /* 0x0042a80001167983 */ /* 0x004ea80000300a00 */
[----:B------:R-:W-:Y:S04]  /*d9cf0*/  STL [R1+0x4e70], R15 ;  /* 0x004e700f01007387 */ /* 0x000fe80000100800 */
[----:B------:R-:W2:Y:S04]  /*d9d00*/  LDL.LU.64 R68, [R1+0x42a0] ;  /* 0x0042a00001447983 */ /* 0x000ea80000300a00 */
[----:B------:R-:W2:Y:S04]  /*d9d10*/  LDL.LU.64 R66, [R1+0x38b8] ;  /* 0x0038b80001427983 */ /* 0x000ea80000300a00 */
[----:B------:R-:W2:Y:S01]  /*d9d20*/  LDL.LU.64 R64, [R1+0x38b0] ;  /* 0x0038b00001407983 */ /* 0x000ea20000300a00 */
[----:B-1----:R-:W-:-:S02]  /*d9d30*/  IMAD.MOV.U32 R20, RZ, RZ, R14 ;  /* 0x000000ffff147224 */ /* 0x002fc400078e000e */
[----:B------:R-:W-:Y:S01]  /*d9d40*/  IMAD.MOV.U32 R21, RZ, RZ, R15 ;  /* 0x000000ffff157224 */ /* 0x000fe200078e000f */
[----:B------:R-:W2:Y:S04]  /*d9d50*/  LDL.LU.64 R62, [R1+0x3758] ;  /* 0x00375800013e7983 */ /* 0x000ea80000300a00 */
[----:B------:R1:W-:Y:S01]  /*d9d60*/  LDGSTS.E [R16+0x20a80], desc[UR34][R20.64], P1 ;  /* 0x20a8000014107fae */ /* 0x0003e20008921862 */
[-C--:B---3--:R-:W-:Y:S02]  /*d9d70*/  IADD3 R6, P2, R6, R5.reuse, RZ ;  /* 0x0000000506067210 */ /* 0x088fe40007f5e0ff */
[----:B------:R-:W-:-:S03]  /*d9d80*/  IADD3 R10, P3, R10, R5, RZ ;  /* 0x000000050a0a7210 */ /* 0x000fc60007f7e0ff */
[----:B------:R-:W-:Y:S01]  /*d9d90*/  IMAD.X R7, R7, 0x1, R3, P2 ;  /* 0x0000000107077824 */ /* 0x000fe200010e0603 */
[----:B------:R-:W-:Y:S01]  /*d9da0*/  STL [R1+0x4eec], R6 ;  /* 0x004eec0601007387 */ /* 0x000fe20000100800 */
[----:B-1----:R-:W-:Y:S02]  /*d9db0*/  IMAD.MOV.U32 R20, RZ, RZ, R6 ;  /* 0x000000ffff147224 */ /* 0x002fe400078e0006 */
[----:B------:R-:W-:Y:S01]  /*d9dc0*/  IMAD.MOV.U32 R21, RZ, RZ, R7 ;  /* 0x000000ffff157224 */ /* 0x000fe200078e0007 */
[----:B------:R1:W-:Y:S04]  /*d9dd0*/  STL [R1+0x4ee8], R7 ;  /* 0x004ee80701007387 */ /* 0x0003e80000100800 */
[----:B------:R-:W-:Y:S01]  /*d9de0*/  STL [R1+0x4ef4], R10 ;  /* 0x004ef40a01007387 */ /* 0x000fe20000100800 */
[----:B------:R-:W-:-:S03]  /*d9df0*/  IMAD.X R11, R11, 0x1, R3, P3 ;  /* 0x000000010b0b7824 */ /* 0x000fc600018e0603 */
[----:B------:R3:W-:Y:S04]  /*d9e00*/  LDGSTS.E [R16+0x21200], desc[UR34][R20.64], P0 ;  /* 0x2120000014107fae */ /* 0x0007e80008121862 */
[----:B-1----:R-:W2:Y:S04]  /*d9e10*/  LDL.LU.64 R6, [R1+0x3750] ;  /* 0x0037500001067983 */ /* 0x002ea80000300a00 */
[----:B------:R1:W-:Y:S04]  /*d9e20*/  STL [R1+0x4ef0], R11 ;  /* 0x004ef00b01007387 */ /* 0x0003e80000100800 */
[----:B------:R-:W2:Y:S04]  /*d9e30*/  LDL.LU.64 R60, [R1+0x3618] ;  /* 0x00361800013c7983 */ /* 0x000ea80000300a00 */
[----:B------:R-:W2:Y:S01]  /*d9e40*/  LDL.LU.64 R14, [R1+0x3610] ;  /* 0x00361000010e7983 */ /* 0x000ea20000300a00 */
[----:B---3--:R-:W-:-:S02]  /*d9e50*/  IMAD.MOV.U32 R20, RZ, RZ, R10 ;  /* 0x000000ffff147224 */ /* 0x008fc400078e000a */
[----:B------:R-:W-:Y:S02]  /*d9e60*/  IMAD.MOV.U32 R21, RZ, RZ, R11 ;  /* 0x000000ffff157224 */ /* 0x000fe400078e000b */
[----:B-1----:R-:W3:Y:S04]  /*d9e70*/  LDL.LU.64 R10, [R1+0x3538] ;  /* 0x00353800010a7983 */ /* 0x002ee80000300a00 */
[----:B------:R1:W-:Y:S01]  /*d9e80*/  LDGSTS.E [R16+0x21280], desc[UR34][R20.64], P1 ;  /* 0x2128000014107fae */ /* 0x0003e20008921862 */
[----:B------:R-:W-:-:S05]  /*d9e90*/  IADD3 R8, P2, R8, R5, RZ ;  /* 0x0000000508087210 */ /* 0x000fca0007f5e0ff */
[----:B------:R-:W-:Y:S01]  /*d9ea0*/  STL [R1+0x4f6c], R8 ;  /* 0x004f6c0801007387 */ /* 0x000fe20000100800 */
[----:B------:R-:W-:Y:S01]  /*d9eb0*/  IADD3 R4, P3, R4, R5, RZ ;  /* 0x0000000504047210 */ /* 0x000fe20007f7e0ff */
[----:B----4-:R-:W-:Y:S02]  /*d9ec0*/  IMAD.X R9, R9, 0x1, R3, P2 ;  /* 0x0000000109097824 */ /* 0x010fe400010e0603 */
[----:B-1----:R-:W-:Y:S02]  /*d9ed0*/  IMAD.MOV.U32 R20, RZ, RZ, R8 ;  /* 0x000000ffff147224 */ /* 0x002fe400078e0008 */
[----:B------:R-:W-:Y:S01]  /*d9ee0*/  IMAD.MOV.U32 R21, RZ, RZ, R9 ;  /* 0x000000ffff157224 */ /* 0x000fe200078e0009 */
[----:B------:R1:W-:Y:S01]  /*d9ef0*/  STL [R1+0x4f68], R9 ;  /* 0x004f680901007387 */ /* 0x0003e20000100800 */
[----:B------:R-:W-:-:S03]  /*d9f00*/  IMAD.X R19, R19, 0x1, R3, P3 ;  /* 0x0000000113137824 */ /* 0x000fc600018e0603 */
[----:B------:R-:W-:Y:S04]  /*d9f10*/  STL [R1+0x4f74], R4 ;  /* 0x004f740401007387 */ /* 0x000fe80000100800 */
[----:B------:R4:W-:Y:S04]  /*d9f20*/  LDGSTS.E [R16+0x21a00], desc[UR34][R20.64], P0 ;  /* 0x21a0000014107fae */ /* 0x0009e80008121862 */
[----:B-1----:R-:W3:Y:S04]  /*d9f30*/  LDL.LU.64 R8, [R1+0x3530] ;  /* 0x0035300001087983 */ /* 0x002ee80000300a00 */
[----:B------:R1:W-:Y:S01]  /*d9f40*/  STL [R1+0x4f70], R19 ;  /* 0x004f701301007387 */ /* 0x0003e20000100800 */
[----:B----4-:R-:W-:-:S03]  /*d9f50*/  IMAD.MOV.U32 R20, RZ, RZ, R4 ;  /* 0x000000ffff147224 */ /* 0x010fc600078e0004 */
[----:B------:R-:W4:Y:S01]  /*d9f60*/  LDL.LU.64 R72, [R1+0x34d8] ;  /* 0x0034d80001487983 */ /* 0x000f220000300a00 */
[----:B------:R-:W-:-:S03]  /*d9f70*/  IMAD.MOV.U32 R21, RZ, RZ, R19 ;  /* 0x000000ffff157224 */ /* 0x000fc600078e0013 */
[----:B------:R-:W4:Y:S04]  /*d9f80*/  LDL.LU.64 R70, [R1+0x34d0] ;  /* 0x0034d00001467983 */ /* 0x000f280000300a00 */
[----:B------:R2:W-:Y:S02]  /*d9f90*/  LDGSTS.E [R16+0x21a80], desc[UR34][R20.64], P1 ;  /* 0x21a8000014107fae */ /* 0x0005e40008921862 */
[----:B--2---:R-:W-:-:S05]  /*d9fa0*/  IADD3 R20, P2, R22, R5, RZ ;  /* 0x0000000516147210 */ /* 0x004fca0007f5e0ff */
[----:B-1----:R-:W-:Y:S01]  /*d9fb0*/  IMAD.X R19, R23, 0x1, R3, P2 ;  /* 0x0000000117137824 */ /* 0x002fe200010e0603 */
        /* <DEDUP_REMOVED lines=11> */
[----:B------:R1:W-:Y:S04]  /*da070*/  STL [R1+0xaa0], R23 ;  /* 0x000aa01701007387 */ /* 0x0003e80000100800 */
[----:B------:R-:W2:Y:S01]  /*da080*/  LDL.LU.64 R62, [R1+0x38d0] ;  /* 0x0038d000013e7983 */ /* 0x000ea20000300a00 */
[----:B-1----:R-:W-:-:S03]  /*da090*/  IADD3 R23, P2, R6, R5, RZ ;  /* 0x0000000506177210 */ /* 0x002fc60007f5e0ff */
[----:B------:R1:W-:Y:S04]  /*da0a0*/  STL [R1+0xa9c], R4 ;  /* 0x000a9c0401007387 */ /* 0x0003e80000100800 */
[----:B------:R1:W-:Y:S02]  /*da0b0*/  STL [R1+0xaa8], R23 ;  /* 0x000aa81701007387 */ /* 0x0003e40000100800 */
[----:B-1----:R-:W-:Y:S02]  /*da0c0*/  IMAD.X R4, R7, 0x1, R3, P2 ;  /* 0x0000000107047824 */ /* 0x002fe400010e0603 */
[----:B------:R-:W2:Y:S01]  /*da0d0*/  LDL.LU.64 R6, [R1+0x3788] ;  /* 0x0037880001067983 */ /* 0x000ea20000300a00 */
[----:B------:R-:W-:-:S03]  /*da0e0*/  IADD3 R23, P2, R60, R5, RZ ;  /* 0x000000053c177210 */ /* 0x000fc60007f5e0ff */
[----:B------:R1:W-:Y:S02]  /*da0f0*/  STL [R1+0xaa4], R4 ;  /* 0x000aa40401007387 */ /* 0x0003e40000100800 */
[--C-:B-1----:R-:W-:Y:S01]  /*da100*/  IMAD.X R4, R61, 0x1, R3.reuse, P2 ;  /* 0x000000013d047824 */ /* 0x102fe200010e0603 */
[-C--:B------:R-:W-:Y:S01]  /*da110*/  IADD3 R74, P2, R14, R5.reuse, RZ ;  /* 0x000000050e4a7210 */ /* 0x080fe20007f5e0ff */
[----:B------:R-:W2:Y:S04]  /*da120*/  LDL.LU.64 R60, [R1+0x3780] ;  /* 0x00378000013c7983 */ /* 0x000ea80000300a00 */
[----:B------:R-:W-:Y:S04]  /*da130*/  STL [R1+0xba0], R23 ;  /* 0x000ba01701007387 */ /* 0x000fe80000100800 */
[----:B------:R1:W-:Y:S04]  /*da140*/  STL [R1+0xb9c], R4 ;  /* 0x000b9c0401007387 */ /* 0x0003e80000100800 */
[----:B------:R-:W-:Y:S01]  /*da150*/  STL [R1+0xba8], R74 ;  /* 0x000ba84a01007387 */ /* 0x000fe20000100800 */
[----:B-1----:R-:W-:Y:S01]  /*da160*/  IMAD.X R4, R15, 0x1, R3, P2 ;  /* 0x000000010f047824 */ /* 0x002fe200010e0603 */
[----:B---3--:R-:W-:-:S02]  /*da170*/  IADD3 R23, P2, R10, R5, RZ ;  /* 0x000000050a177210 */ /* 0x008fc40007f5e0ff */
[----:B------:R-:W3:Y:S04]  /*da180*/  LDL.LU.64 R14, [R1+0x3648] ;  /* 0x00364800010e7983 */ /* 0x000ee80000300a00 */
[----:B------:R1:W-:Y:S04]  /*da190*/  STL [R1+0xba4], R4 ;  /* 0x000ba40401007387 */ /* 0x0003e80000100800 */
[----:B------:R1:W-:Y:S02]  /*da1a0*/  STL [R1+0xca0], R23 ;  /* 0x000ca01701007387 */ /* 0x0003e40000100800 */
[----:B-1----:R-:W-:-:S02]  /*da1b0*/  IMAD.X R4, R11, 0x1, R3, P2 ;  /* 0x000000010b047824 */ /* 0x002fc400010e0603 */
[----:B------:R-:W3:Y:S04]  /*da1c0*/  LDL.LU.64 R10, [R1+0x3640] ;  /* 0x00364000010a7983 */ /* 0x000ee80000300a00 */
[----:B------:R1:W-:Y:S01]  /*da1d0*/  STL [R1+0xc9c], R4 ;  /* 0x000c9c0401007387 */ /* 0x0003e20000100800 */
[----:B------:R-:W-:-:S04]  /*da1e0*/  IADD3 R23, P2, R8, R5, RZ ;  /* 0x0000000508177210 */ /* 0x000fc80007f5e0ff */
[----:B-1----:R-:W-:Y:S01]  /*da1f0*/  IADD3.X R4, R9, R3, RZ, P2, !PT ;  /* 0x0000000309047210 */ /* 0x002fe200017fe4ff */
[----:B------:R4:W-:Y:S04]  /*da200*/  STL [R1+0xca8], R23 ;  /* 0x000ca81701007387 */ /* 0x0009e80000100800 */
[----:B------:R-:W3:Y:S01]  /*da210*/  LDL.LU.64 R8, [R1+0x3558] ;  /* 0x0035580001087983 */ /* 0x000ee20000300a00 */
[----:B----4-:R-:W-:-:S03]  /*da220*/  IADD3 R23, P2, R72, R5, RZ ;  /* 0x0000000548177210 */ /* 0x010fc60007f5e0ff */
[----:B------:R1:W-:Y:S02]  /*da230*/  STL [R1+0xca4], R4 ;  /* 0x000ca40401007387 */ /* 0x0003e40000100800 */
[----:B-1----:R-:W-:Y:S02]  /*da240*/  IMAD.X R4, R73, 0x1, R3, P2 ;  /* 0x0000000149047824 */ /* 0x002fe400010e0603 */
[----:B------:R-:W4:Y:S04]  /*da250*/  LDL.LU.64 R72, [R1+0x3550] ;  /* 0x0035500001487983 */ /* 0x000f280000300a00 */
[----:B------:R1:W-:Y:S04]  /*da260*/  STL [R1+0xda0], R23 ;  /* 0x000da01701007387 */ /* 0x0003e80000100800 */
[----:B------:R2:W-:Y:S01]  /*da270*/  STL [R1+0xd9c], R4 ;  /* 0x000d9c0401007387 */ /* 0x0005e20000100800 */
[----:B-1----:R-:W-:-:S05]  /*da280*/  IADD3 R23, P2, R70, R5, RZ ;  /* 0x0000000546177210 */ /* 0x002fca0007f5e0ff */
[----:B--2---:R-:W-:Y:S02]  /*da290*/  IMAD.X R4, R71, 0x1, R3, P2 ;  /* 0x0000000147047824 */ /* 0x004fe400010e0603 */
[----:B------:R-:W2:Y:S01]  /*da2a0*/  LDL.LU.64 R70, [R1+0x34e8] ;  /* 0x0034e80001467983 */ /* 0x000ea20000300a00 */
[----:B------:R-:W-:-:S03]  /*da2b0*/  IADD3 R76, P2, R68, R5, RZ ;  /* 0x00000005444c7210 */ /* 0x000fc60007f5e0ff */
[----:B------:R1:W-:Y:S04]  /*da2c0*/  STL [R1+0xda8], R23 ;  /* 0x000da81701007387 */ /* 0x0003e80000100800 */
[----:B------:R1:W-:Y:S02]  /*da2d0*/  STL [R1+0xda4], R4 ;  /* 0x000da40401007387 */ /* 0x0003e40000100800 */
[----:B-1----:R-:W-:Y:S02]  /*da2e0*/  IMAD.X R23, R69, 0x1, R3, P2 ;  /* 0x0000000145177824 */ /* 0x002fe400010e0603 */
        /* <DEDUP_REMOVED lines=16> */
[----:B------:R3:W-:Y:S01]  /*da3f0*/  STL [R1+0xab8], R74 ;  /* 0x000ab84a01007387 */ /* 0x0007e20000100800 */
[----:B-1----:R-:W-:-:S03]  /*da400*/  IMAD.X R4, R61, 0x1, R3, P2 ;  /* 0x000000013d047824 */ /* 0x002fc600010e0603 */
[----:B------:R-:W2:Y:S01]  /*da410*/  LDL.LU.64 R60, [R1+0x37a8] ;  /* 0x0037a800013c7983 */ /* 0x000ea20000300a00 */
[----:B---3--:R-:W-:-:S03]  /*da420*/  IADD3 R74, P2, R14, R5, RZ ;  /* 0x000000050e4a7210 */ /* 0x008fc60007f5e0ff */
[----:B------:R1:W-:Y:S02]  /*da430*/  STL [R1+0xab4], R4 ;  /* 0x000ab40401007387 */ /* 0x0003e40000100800 */
[----:B-1----:R-:W-:Y:S02]  /*da440*/  IMAD.X R4, R15, 0x1, R3, P2 ;  /* 0x000000010f047824 */ /* 0x002fe400010e0603 */
[----:B------:R-:W3:Y:S01]  /*da450*/  LDL.LU.64 R14, [R1+0x37a0] ;  /* 0x0037a000010e7983 */ /* 0x000ee20000300a00 */
[----:B------:R-:W-:-:S03]  /*da460*/  IADD3 R75, P2, R10, R5, RZ ;  /* 0x000000050a4b7210 */ /* 0x000fc60007f5e0ff */
[----:B------:R-:W-:Y:S04]  /*da470*/  STL [R1+0xbb0], R74 ;  /* 0x000bb04a01007387 */ /* 0x000fe80000100800 */
[----:B------:R1:W-:Y:S04]  /*da480*/  STL [R1+0xbac], R4 ;  /* 0x000bac0401007387 */ /* 0x0003e80000100800 */
[----:B------:R-:W-:Y:S01]  /*da490*/  STL [R1+0xbb8], R75 ;  /* 0x000bb84b01007387 */ /* 0x000fe20000100800 */
[----:B-1----:R-:W-:-:S03]  /*da4a0*/  IMAD.X R4, R11, 0x1, R3, P2 ;  /* 0x000000010b047824 */ /* 0x002fc600010e0603 */
[----:B------:R-:W3:Y:S04]  /*da4b0*/  LDL.LU.64 R10, [R1+0x3658] ;  /* 0x00365800010a7983 */ /* 0x000ee80000300a00 */
[----:B------:R1:W-:Y:S01]  /*da4c0*/  STL [R1+0xbb4], R4 ;  /* 0x000bb40401007387 */ /* 0x0003e20000100800 */
[----:B------:R-:W-:-:S05]  /*da4d0*/  IADD3 R74, P2, R8, R5, RZ ;  /* 0x00000005084a7210 */ /* 0x000fca0007f5e0ff */
[----:B-1----:R-:W-:Y:S01]  /*da4e0*/  IMAD.X R4, R9, 0x1, R3, P2 ;  /* 0x0000000109047824 */ /* 0x002fe200010e0603 */
[----:B------:R4:W-:Y:S04]  /*da4f0*/  STL [R1+0xcb0], R74 ;  /* 0x000cb04a01007387 */ /* 0x0009e80000100800 */
[----:B------:R-:W3:Y:S04]  /*da500*/  LDL.LU.64 R8, [R1+0x3650] ;  /* 0x0036500001087983 */ /* 0x000ee80000300a00 */
[----:B------:R1:W-:Y:S01]  /*da510*/  STL [R1+0xcac], R4 ;  /* 0x000cac0401007387 */ /* 0x0003e20000100800 */
[----:B----4-:R-:W-:-:S05]  /*da520*/  IADD3 R74, P2, R72, R5, RZ ;  /* 0x00000005484a7210 */ /* 0x010fca0007f5e0ff */
[----:B-1----:R-:W-:Y:S01]  /*da530*/  IMAD.X R4, R73, 0x1, R3, P2 ;  /* 0x0000000149047824 */ /* 0x002fe200010e0603 */
[----:B------:R2:W-:Y:S04]  /*da540*/  STL [R1+0xcb8], R74 ;  /* 0x000cb84a01007387 */ /* 0x0005e80000100800 */
[----:B------:R-:W4:Y:S04]  /*da550*/  LDL.LU.64 R72, [R1+0x3578] ;  /* 0x0035780001487983 */ /* 0x000f280000300a00 */
[----:B------:R1:W-:Y:S01]  /*da560*/  STL [R1+0xcb4], R4 ;  /* 0x000cb40401007387 */ /* 0x0003e20000100800 */
[----:B--2---:R-:W-:-:S05]  /*da570*/  IADD3 R74, P2, R70, R5, RZ ;  /* 0x00000005464a7210 */ /* 0x004fca0007f5e0ff */
[----:B-1----:R-:W-:Y:S02]  /*da580*/  IMAD.X R4, R71, 0x1, R3, P2 ;  /* 0x0000000147047824 */ /* 0x002fe400010e0603 */
[----:B------:R-:W2:Y:S04]  /*da590*/  LDL.LU.64 R70, [R1+0x3570] ;  /* 0x0035700001467983 */ /* 0x000ea80000300a00 */
[----:B------:R1:W-:Y:S04]  /*da5a0*/  STL [R1+0xdb0], R74 ;  /* 0x000db04a01007387 */ /* 0x0003e80000100800 */
[----:B------:R1:W-:Y:S02]  /*da5b0*/  STL [R1+0xdac], R4 ;  /* 0x000dac0401007387 */ /* 0x0003e40000100800 */
[----:B-1----:R-:W-:-:S05]  /*da5c0*/  IADD3 R74, P2, R68, R5, RZ ;  /* 0x00000005444a7210 */ /* 0x002fca0007f5e0ff */
[----:B------:R-:W-:Y:S02]  /*da5d0*/  IMAD.X R4, R69, 0x1, R3, P2 ;  /* 0x0000000145047824 */ /* 0x000fe400010e0603 */
[----:B------:R-:W2:Y:S01]  /*da5e0*/  LDL.LU.64 R68, [R1+0x34f8] ;  /* 0x0034f80001447983 */ /* 0x000ea20000300a00 */
[----:B------:R-:W-:-:S03]  /*da5f0*/  IADD3 R80, P2, R66, R5, RZ ;  /* 0x0000000542507210 */ /* 0x000fc60007f5e0ff */
[----:B------:R1:W-:Y:S02]  /*da600*/  STL [R1+0xdb8], R74 ;  /* 0x000db84a01007387 */ /* 0x0003e40000100800 */
[----:B------:R-:W-:Y:S02]  /*da610*/  IMAD.X R79, R67, 0x1, R3, P2 ;  /* 0x00000001434f7824 */ /* 0x000fe400010e0603 */
[----:B------:R1:W-:Y:S01]  /*da620*/  STL [R1+0xdb4], R4 ;  /* 0x000db40401007387 */ /* 0x0003e20000100800 */
[----:B------:R-:W-:-:S03]  /*da630*/  IADD3 R82, P2, R64, R5, RZ ;  /* 0x0000000540527210 */ /* 0x000fc60007f5e0ff */
[----:B------:R-:W2:Y:S02]  /*da640*/  LDL.LU.64 R66, [R1+0x34f0] ;  /* 0x0034f00001427983 */ /* 0x000ea40000300a00 */
        /* <DEDUP_REMOVED lines=8> */
[----:B-1----:R-:W-:-:S05]  /*da6d0*/  IADD3 R74, P2, R60, R5, RZ ;  /* 0x000000053c4a7210 */ /* 0x002fca0007f5e0ff */
[----:B------:R-:W-:Y:S01]  /*da6e0*/  IMAD.X R4, R61, 0x1, R3, P2 ;  /* 0x000000013d047824 */ /* 0x000fe200010e0603 */
[----:B------:R3:W-:Y:S04]  /*da6f0*/  STL [R1+0xac0], R74 ;  /* 0x000ac04a01007387 */ /* 0x0007e80000100800 */
[----:B------:R-:W2:Y:S04]  /*da700*/  LDL.LU.64 R60, [R1+0x38f0] ;  /* 0x0038f000013c7983 */ /* 0x000ea80000300a00 */
[----:B------:R1:W-:Y:S01]  /*da710*/  STL [R1+0xabc], R4 ;  /* 0x000abc0401007387 */ /* 0x0003e20000100800 */
[----:B---3--:R-:W-:-:S05]  /*da720*/  IADD3 R74, P2, R14, R5, RZ ;  /* 0x000000050e4a7210 */ /* 0x008fca0007f5e0ff */
[----:B------:R3:W-:Y:S01]  /*da730*/  STL [R1+0xac8], R74 ;  /* 0x000ac84a01007387 */ /* 0x0007e20000100800 */
[----:B-1----:R-:W-:-:S03]  /*da740*/  IMAD.X R4, R15, 0x1, R3, P2 ;  /* 0x000000010f047824 */ /* 0x002fc600010e0603 */
[----:B------:R-:W2:Y:S04]  /*da750*/  LDL.LU.64 R14, [R1+0x37b8] ;  /* 0x0037b800010e7983 */ /* 0x000ea80000300a00 */
[----:B------:R1:W-:Y:S01]  /*da760*/  STL [R1+0xac4], R4 ;  /* 0x000ac40401007387 */ /* 0x0003e20000100800 */
[----:B---3--:R-:W-:-:S05]  /*da770*/  IADD3 R74, P2, R10, R5, RZ ;  /* 0x000000050a4a7210 */ /* 0x008fca0007f5e0ff */
[----:B-1----:R-:W-:Y:S02]  /*da780*/  IMAD.X R4, R11, 0x1, R3, P2 ;  /* 0x000000010b047824 */ /* 0x002fe400010e0603 */
[----:B------:R-:W3:Y:S04]  /*da790*/  LDL.LU.64 R10, [R1+0x37b0] ;  /* 0x0037b000010a7983 */ /* 0x000ee80000300a00 */
[----:B------:R-:W-:Y:S04]  /*da7a0*/  STL [R1+0xbc0], R74 ;  /* 0x000bc04a01007387 */ /* 0x000fe80000100800 */
[----:B------:R1:W-:Y:S01]  /*da7b0*/  STL [R1+0xbbc], R4 ;  /* 0x000bbc0401007387 */ /* 0x0003e20000100800 */
[----:B------:R-:W-:-:S05]  /*da7c0*/  IADD3 R75, P2, R8, R5, RZ ;  /* 0x00000005084b7210 */ /* 0x000fca0007f5e0ff */
[----:B-1----:R-:W-:Y:S01]  /*da7d0*/  IMAD.X R4, R9, 0x1, R3, P2 ;  /* 0x0000000109047824 */ /* 0x002fe200010e0603 */
[----:B------:R-:W-:Y:S04]  /*da7e0*/  STL [R1+0xbc8], R75 ;  /* 0x000bc84b01007387 */ /* 0x000fe80000100800 */
        /* <DEDUP_REMOVED lines=8> */
[----:B------:R2:W-:Y:S01]  /*da870*/  STL [R1+0xcc8], R74 ;  /* 0x000cc84a01007387 */ /* 0x0005e20000100800 */
[----:B-1----:R-:W-:-:S03]  /*da880*/  IMAD.X R4, R71, 0x1, R3, P2 ;  /* 0x0000000147047824 */ /* 0x002fc600010e0603 */
        /* <DEDUP_REMOVED lines=24> */
[----:B-1----:R-:W-:-:S04]  /*daa10*/  IADD3 R74, P2, R14, R5, RZ ;  /* 0x000000050e4a7210 */ /* 0x002fc80007f5e0ff */
[----:B------:R-:W-:Y:S01]  /*daa20*/  IADD3.X R4, R15, R3, RZ, P2, !PT ;  /* 0x000000030f047210 */ /* 0x000fe200017fe4ff */
[----:B------:R3:W-:Y:S04]  /*daa30*/  STL [R1+0xad0], R74 ;  /* 0x000ad04a01007387 */ /* 0x0007e80000100800 */
[----:B------:R-:W2:Y:S04]  /*daa40*/  LDL.LU.64 R14, [R1+0x3900] ;  /* 0x00390000010e7983 */ /* 0x000ea80000300a00 */
[----:B------:R1:W-:Y:S01]  /*daa50*/  STL [R1+0xacc], R4 ;  /* 0x000acc0401007387 */ /* 0x0003e20000100800 */
[----:B---3--:R-:W-:-:S05]  /*daa60*/  IADD3 R74, P2, R10, R5, RZ ;  /* 0x000000050a4a7210 */ /* 0x008fca0007f5e0ff */
[----:B-1----:R-:W-:Y:S01]  /*daa70*/  IMAD.X R4, R11, 0x1, R3, P2 ;  /* 0x000000010b047824 */ /* 0x002fe200010e0603 */
[----:B------:R1:W-:Y:S04]  /*daa80*/  STL [R1+0xad8], R74 ;  /* 0x000ad84a01007387 */ /* 0x0003e80000100800 */
[----:B------:R-:W3:Y:S04]  /*daa90*/  LDL.LU.64 R10, [R1+0x37d8] ;  /* 0x0037d800010a7983 */ /* 0x000ee80000300a00 */
[----:B------:R1:W-:Y:S02]  /*daaa0*/  STL [R1+0xad4], R4 ;  /* 0x000ad40401007387 */ /* 0x0003e40000100800 */
[----:B-1----:R-:W-:-:S05]  /*daab0*/  IADD3 R74, P2, R8, R5, RZ ;  /* 0x00000005084a7210 */ /* 0x002fca0007f5e0ff */
[----:B------:R-:W-:Y:S02]  /*daac0*/  IMAD.X R4, R9, 0x1, R3, P2 ;  /* 0x0000000109047824 */ /* 0x000fe400010e0603 */
[----:B------:R-:W3:Y:S04]  /*daad0*/  LDL.LU.64 R8, [R1+0x37d0] ;  /* 0x0037d00001087983 */ /* 0x000ee80000300a00 */
[----:B------:R-:W-:Y:S04]  /*daae0*/  STL [R1+0xbd0], R74 ;  /* 0x000bd04a01007387 */ /* 0x000fe80000100800 */
[----:B------:R1:W-:Y:S01]  /*daaf0*/  STL [R1+0xbcc], R4 ;  /* 0x000bcc0401007387 */ /* 0x0003e20000100800 */
[----:B----4-:R-:W-:-:S05]  /*dab00*/  IADD3 R75, P2, R72, R5, RZ ;  /* 0x00000005484b7210 */ /* 0x010fca0007f5e0ff */
[----:B------:R-:W-:Y:S01]  /*dab10*/  STL [R1+0xbd8], R75 ;  /* 0x000bd84b01007387 */ /* 0x000fe20000100800 */
[----:B-1----:R-:W-:-:S03]  /*dab20*/  IMAD.X R4, R73, 0x1, R3, P2 ;  /* 0x0000000149047824 */ /* 0x002fc600010e0603 */
[----:B------:R-:W4:Y:S04]  /*dab30*/  LDL.LU.64 R72, [R1+0x36b8] ;  /* 0x0036b80001487983 */ /* 0x000f280000300a00 */
[----:B------:R1:W-:Y:S01]  /*dab40*/  STL [R1+0xbd4], R4 ;  /* 0x000bd40401007387 */ /* 0x0003e20000100800 */
[----:B------:R-:W-:-:S05]  /*dab50*/  IADD3 R74, P2, R70, R5, RZ ;  /* 0x00000005464a7210 */ /* 0x000fca0007f5e0ff */
[----:B------:R2:W-:Y:S01]  /*dab60*/  STL [R1+0xcd0], R74 ;  /* 0x000cd04a01007387 */ /* 0x0005e20000100800 */
[----:B-1----:R-:W-:-:S03]  /*dab70*/  IMAD.X R4, R71, 0x1, R3, P2 ;  /* 0x0000000147047824 */ /* 0x002fc600010e0603 */
[----:B------:R-:W4:Y:S04]  /*dab80*/  LDL.LU.64 R70, [R1+0x36b0] ;  /* 0x0036b00001467983 */ /* 0x000f280000300a00 */
[----:B------:R1:W-:Y:S01]  /*dab90*/  STL [R1+0xccc], R4 ;  /* 0x000ccc0401007387 */ /* 0x0003e20000100800 */
[----:B--2---:R-:W-:-:S05]  /*daba0*/  IADD3 R74, P2, R68, R5, RZ ;  /* 0x00000005444a7210 */ /* 0x004fca0007f5e0ff */
[----:B-1----:R-:W-:Y:S01]  /*dabb0*/  IMAD.X R4, R69, 0x1, R3, P2 ;  /* 0x0000000145047824 */ /* 0x002fe200010e0603 */
[----:B------:R1:W-:Y:S04]  /*dabc0*/  STL [R1+0xcd8], R74 ;  /* 0x000cd84a01007387 */ /* 0x0003e80000100800 */
[----:B------:R-:W2:Y:S04]  /*dabd0*/  LDL.LU.64 R68, [R1+0x35b8] ;  /* 0x0035b80001447983 */ /* 0x000ea80000300a00 */
[----:B------:R1:W-:Y:S02]  /*dabe0*/  STL [R1+0xcd4], R4 ;  /* 0x000cd40401007387 */ /* 0x0003e40000100800 */
[----:B-1----:R-:W-:-:S05]  /*dabf0*/  IADD3 R74, P2, R66, R5, RZ ;  /* 0x00000005424a7210 */ /* 0x002fca0007f5e0ff */
[----:B------:R-:W-:Y:S02]  /*dac00*/  IMAD.X R4, R67, 0x1, R3, P2 ;  /* 0x0000000143047824 */ /* 0x000fe400010e0603 */
        /* <DEDUP_REMOVED lines=15> */
[--C-:B------:R-:W-:Y:S01]  /*dad00*/  IMAD.X R171, R61, 0x1, R3.reuse, P2 ;  /* 0x000000013dab7824 */ /* 0x100fe200010e0603 */
[-C--:B------:R-:W-:Y:S01]  /*dad10*/  IADD3 R174, P2, R14, R5.reuse, RZ ;  /* 0x000000050eae7210 */ /* 0x080fe20007f5e0ff */
[----:B------:R-:W2:Y:S04]  /*dad20*/  LDL.LU.64 R60, [R1+0x41b0] ;  /* 0x0041b000013c7983 */ /* 0x000ea80000300a00 */
[----:B------:R-:W-:Y:S02]  /*dad30*/  IMAD.X R173, R15, 0x1, R3, P2 ;  /* 0x000000010fad7824 */ /* 0x000fe400010e0603 */
[----:B------:R-:W2:Y:S01]  /*dad40*/  LDL.LU.64 R14, [R1+0x3918] ;  /* 0x00391800010e7983 */ /* 0x000ea20000300a00 */
[----:B---3--:R-:W-:-:S05]  /*dad50*/  IADD3 R74, P2, R10, R5, RZ ;  /* 0x000000050a4a7210 */ /* 0x008fca0007f5e0ff */
[----:B-1----:R-:W-:Y:S01]  /*dad60*/  IMAD.X R4, R11, 0x1, R3, P2 ;  /* 0x000000010b047824 */ /* 0x002fe200010e0603 */
[----:B------:R1:W-:Y:S04]  /*dad70*/  STL [R1+0xae0], R74 ;  /* 0x000ae04a01007387 */ /* 0x0003e80000100800 */
[----:B------:R-:W3:Y:S04]  /*dad80*/  LDL.LU.64 R10, [R1+0x3910] ;  /* 0x00391000010a7983 */ /* 0x000ee80000300a00 */
[----:B------:R1:W-:Y:S02]  /*dad90*/  STL [R1+0xadc], R4 ;  /* 0x000adc0401007387 */ /* 0x0003e40000100800 */
[----:B-1----:R-:W-:-:S05]  /*dada0*/  IADD3 R74, P2, R8, R5, RZ ;  /* 0x00000005084a7210 */ /* 0x002fca0007f5e0ff */
[----:B------:R-:W-:Y:S01]  /*dadb0*/  IMAD.X R4, R9, 0x1, R3, P2 ;  /* 0x0000000109047824 */ /* 0x000fe200010e0603 */
[----:B------:R4:W-:Y:S04]  /*dadc0*/  STL [R1+0xae8], R74 ;  /* 0x000ae84a01007387 */ /* 0x0009e80000100800 */
[----:B------:R-:W3:Y:S04]  /*dadd0*/  LDL.LU.64 R8, [R1+0x37f8] ;  /* 0x0037f80001087983 */ /* 0x000ee80000300a00 */
[----:B------:R1:W-:Y:S01]  /*dade0*/  STL [R1+0xae4], R4 ;  /* 0x000ae40401007387 */ /* 0x0003e20000100800 */
[----:B----4-:R-:W-:-:S05]  /*dadf0*/  IADD3 R74, P2, R72, R5, RZ ;  /* 0x00000005484a7210 */ /* 0x010fca0007f5e0ff */
[----:B-1----:R-:W-:Y:S02]  /*dae00*/  IMAD.X R4, R73, 0x1, R3, P2 ;  /* 0x0000000149047824 */ /* 0x002fe400010e0603 */
[----:B------:R-:W4:Y:S04]  /*dae10*/  LDL.LU.64 R72, [R1+0x37f0] ;  /* 0x0037f00001487983 */ /* 0x000f280000300a00 */
[----:B------:R-:W-:Y:S01]  /*dae20*/  STL [R1+0xbe0], R74 ;  /* 0x000be04a01007387 */ /* 0x000fe20000100800 */
[----:B------:R-:W-:-:S03]  /*dae30*/  IADD3 R75, P2, R70, R5, RZ ;  /* 0x00000005464b7210 */ /* 0x000fc60007f5e0ff */
[----:B------:R1:W-:Y:S04]  /*dae40*/  STL [R1+0xbdc], R4 ;  /* 0x000bdc0401007387 */ /* 0x0003e80000100800 */
[----:B------:R-:W-:Y:S01]  /*dae50*/  STL [R1+0xbe8], R75 ;  /* 0x000be84b01007387 */ /* 0x000fe20000100800 */
[----:B-1----:R-:W-:-:S03]  /*dae60*/  IMAD.X R4, R71, 0x1, R3, P2 ;  /* 0x0000000147047824 */ /* 0x002fc600010e0603 */
[----:B------:R-:W4:Y:S01]  /*dae70*/  LDL.LU.64 R70, [R1+0x36d8] ;  /* 0x0036d80001467983 */ /* 0x000f220000300a00 */
[----:B--2---:R-:W-:-:S03]  /*dae80*/  IADD3 R74, P2, R68, R5, RZ ;  /* 0x00000005444a7210 */ /* 0x004fc60007f5e0ff */
[----:B------:R1:W-:Y:S04]  /*dae90*/  STL [R1+0xbe4], R4 ;  /* 0x000be40401007387 */ /* 0x0003e80000100800 */
[----:B------:R2:W-:Y:S01]  /*daea0*/  STL [R1+0xce0], R74 ;  /* 0x000ce04a01007387 */ /* 0x0005e20000100800 */
[----:B-1----:R-:W-:-:S03]  /*daeb0*/  IMAD.X R4, R69, 0x1, R3, P2 ;  /* 0x0000000145047824 */ /* 0x002fc600010e0603 */
[----:B------:R-:W4:Y:S01]  /*daec0*/  LDL.LU.64 R68, [R1+0x36d0] ;  /* 0x0036d00001447983 */ /* 0x000f220000300a00 */
[----:B--2---:R-:W-:-:S03]  /*daed0*/  IADD3 R74, P2, R66, R5, RZ ;  /* 0x00000005424a7210 */ /* 0x004fc60007f5e0ff */
[----:B------:R1:W-:Y:S04]  /*daee0*/  STL [R1+0xcdc], R4 ;  /* 0x000cdc0401007387 */ /* 0x0003e80000100800 */
        /* <DEDUP_REMOVED lines=15> */
[----:B------:R1:W-:Y:S04]  /*dafe0*/  STL [R1+0xde4], R4 ;  /* 0x000de40401007387 */ /* 0x0003e80000100800 */
[----:B------:R-:W2:Y:S01]  /*daff0*/  LDL.LU.64 R6, [R1+0x3520] ;  /* 0x0035200001067983 */ /* 0x000ea20000300a00 */
[----:B------:R-:W-:-:S05]  /*db000*/  IADD3 R94, P2, R60, R5, RZ ;  /* 0x000000053c5e7210 */ /* 0x000fca0007f5e0ff */
[--C-:B------:R-:W-:Y:S01]  /*db010*/  IMAD.X R93, R61, 0x1, R3.reuse, P2 ;  /* 0x000000013d5d7824 */ /* 0x100fe200010e0603 */
[-C--:B------:R-:W-:Y:S01]  /*db020*/  IADD3 R176, P2, R14, R5.reuse, RZ ;  /* 0x000000050eb07210 */ /* 0x080fe20007f5e0ff */
[----:B------:R-:W2:Y:S04]  /*db030*/  LDL.LU.64 R60, [R1+0x4188] ;  /* 0x00418800013c7983 */ /* 0x000ea80000300a00 */
[--C-:B------:R-:W-:Y:S01]  /*db040*/  IMAD.X R175, R15, 0x1, R3.reuse, P2 ;  /* 0x000000010faf7824 */ /* 0x100fe200010e0603 */
[----:B---3--:R-:W-:Y:S01]  /*db050*/  IADD3 R178, P2, R10, R5, RZ ;  /* 0x000000050ab27210 */ /* 0x008fe20007f5e0ff */
[----:B------:R-:W3:Y:S04]  /*db060*/  LDL.LU.64 R14, [R1+0x4180] ;  /* 0x00418000010e7983 */ /* 0x000ee80000300a00 */
[----:B------:R-:W-:-:S02]  /*db070*/  IMAD.X R177, R11, 0x1, R3, P2 ;  /* 0x000000010bb17824 */ /* 0x000fc400010e0603 */
[----:B------:R-:W3:Y:S01]  /*db080*/  LDL.LU.64 R10, [R1+0x3928] ;  /* 0x00392800010a7983 */ /* 0x000ee20000300a00 */
[----:B-1----:R-:W-:-:S05]  /*db090*/  IADD3 R74, P2, R8, R5, RZ ;  /* 0x00000005084a7210 */ /* 0x002fca0007f5e0ff */
[----:B------:R-:W-:Y:S01]  /*db0a0*/  IMAD.X R4, R9, 0x1, R3, P2 ;  /* 0x0000000109047824 */ /* 0x000fe200010e0603 */
[----:B------:R4:W-:Y:S04]  /*db0b0*/  STL [R1+0xaf0], R74 ;  /* 0x000af04a01007387 */ /* 0x0009e80000100800 */
[----:B------:R-:W3:Y:S04]  /*db0c0*/  LDL.LU.64 R8, [R1+0x3920] ;  /* 0x0039200001087983 */ /* 0x000ee80000300a00 */
[----:B------:R1:W-:Y:S01]  /*db0d0*/  STL [R1+0xaec], R4 ;  /* 0x000aec0401007387 */ /* 0x0003e20000100800 */
[----:B----4-:R-:W-:-:S05]  /*db0e0*/  IADD3 R74, P2, R72, R5, RZ ;  /* 0x00000005484a7210 */ /* 0x010fca0007f5e0ff */
[----:B------:R4:W-:Y:S01]  /*db0f0*/  STL [R1+0xaf8], R74 ;  /* 0x000af84a01007387 */ /* 0x0009e20000100800 */
[----:B-1----:R-:W-:-:S03]  /*db100*/  IMAD.X R4, R73, 0x1, R3, P2 ;  /* 0x0000000149047824 */ /* 0x002fc600010e0603 */
[----:B------:R-:W3:Y:S04]  /*db110*/  LDL.LU.64 R72, [R1+0x3808] ;  /* 0x0038080001487983 */ /* 0x000ee80000300a00 */
[----:B------:R1:W-:Y:S01]  /*db120*/  STL [R1+0xaf4], R4 ;  /* 0x000af40401007387 */ /* 0x0003e20000100800 */
[----:B----4-:R-:W-:-:S05]  /*db130*/  IADD3 R74, P2, R70, R5, RZ ;  /* 0x00000005464a7210 */ /* 0x010fca0007f5e0ff */
[----:B-1----:R-:W-:Y:S02]  /*db140*/  IMAD.X R4, R71, 0x1, R3, P2 ;  /* 0x0000000147047824 */ /* 0x002fe400010e0603 */
[----:B------:R-:W4:Y:S04]  /*db150*/  LDL.LU.64 R70, [R1+0x3800] ;  /* 0x0038000001467983 */ /* 0x000f280000300a00 */
[----:B------:R-:W-:Y:S04]  /*db160*/  STL [R1+0xbf0], R74 ;  /* 0x000bf04a01007387 */ /* 0x000fe80000100800 */
[----:B------:R1:W-:Y:S01]  /*db170*/  STL [R1+0xbec], R4 ;  /* 0x000bec0401007387 */ /* 0x0003e20000100800 */
[----:B------:R-:W-:-:S05]  /*db180*/  IADD3 R75, P2, R68, R5, RZ ;  /* 0x00000005444b7210 */ /* 0x000fca0007f5e0ff */
[----:B-1----:R-:W-:Y:S01]  /*db190*/  IMAD.X R4, R69, 0x1, R3, P2 ;  /* 0x0000000145047824 */ /* 0x002fe200010e0603 */
[----:B------:R-:W-:Y:S04]  /*db1a0*/  STL [R1+0xbf8], R75 ;  /* 0x000bf84b01007387 */ /* 0x000fe80000100800 */
[----:B------:R-:W4:Y:S04]  /*db1b0*/  LDL.LU.64 R68, [R1+0x36e8] ;  /* 0x0036e80001447983 */ /* 0x000f280000300a00 */
[----:B------:R1:W-:Y:S01]  /*db1c0*/  STL [R1+0xbf4], R4 ;  /* 0x000bf40401007387 */ /* 0x0003e20000100800 */
[----:B------:R-:W-:-:S05]  /*db1d0*/  IADD3 R74, P2, R66, R5, RZ ;  /* 0x00000005424a7210 */ /* 0x000fca0007f5e0ff */
        /* <DEDUP_REMOVED lines=10> */
[----:B------:R2:W-:Y:S01]  /*db280*/  STL [R1+0xdf0], R74 ;  /* 0x000df04a01007387 */ /* 0x0005e20000100800 */
[----:B-1----:R-:W-:-:S03]  /*db290*/  IMAD.X R4, R63, 0x1, R3, P2 ;  /* 0x000000013f047824 */ /* 0x002fc600010e0603 */
[----:B------:R-:W4:Y:S01]  /*db2a0*/  LDL.LU.64 R62, [R1+0x35e0] ;  /* 0x0035e000013e7983 */ /* 0x000f220000300a00 */
[----:B--2---:R-:W-:-:S03]  /*db2b0*/  IADD3 R74, P2, R6, R5, RZ ;  /* 0x00000005064a7210 */ /* 0x004fc60007f5e0ff */
[----:B------:R1:W-:Y:S04]  /*db2c0*/  STL [R1+0xdec], R4 ;  /* 0x000dec0401007387 */ /* 0x0003e80000100800 */
[----:B------:R2:W-:Y:S01]  /*db2d0*/  STL [R1+0xdf8], R74 ;  /* 0x000df84a01007387 */ /* 0x0005e20000100800 */
[----:B-1----:R-:W-:-:S03]  /*db2e0*/  IADD3.X R4, R7, R3, RZ, P2, !PT ;  /* 0x0000000307047210 */ /* 0x002fc600017fe4ff */
[----:B------:R-:W4:Y:S01]  /*db2f0*/  LDL.LU.64 R6, [R1+0x3548] ;  /* 0x0035480001067983 */ /* 0x000f220000300a00 */
[----:B------:R-:W-:-:S03]  /*db300*/  IADD3 R96, P2, R60, R5, RZ ;  /* 0x000000053c607210 */ /* 0x000fc60007f5e0ff */
[----:B------:R1:W-:Y:S02]  /*db310*/  STL [R1+0xdf4], R4 ;  /* 0x000df40401007387 */ /* 0x0003e40000100800 */
[--C-:B------:R-:W-:Y:S01]  /*db320*/  IMAD.X R95, R61, 0x1, R3.reuse, P2 ;  /* 0x000000013d5f7824 */ /* 0x100fe200010e0603 */
[-C--:B---3--:R-:W-:Y:S01]  /*db330*/  IADD3 R98, P2, R14, R5.reuse, RZ ;  /* 0x000000050e627210 */ /* 0x088fe20007f5e0ff */
[----:B------:R-:W3:Y:S04]  /*db340*/  LDL.LU.64 R60, [R1+0x3540] ;  /* 0x00354000013c7983 */ /* 0x000ee80000300a00 */
[--C-:B------:R-:W-:Y:S01]  /*db350*/  IMAD.X R97, R15, 0x1, R3.reuse, P2 ;  /* 0x000000010f617824 */ /* 0x100fe200010e0603 */
[----:B------:R-:W-:Y:S01]  /*db360*/  IADD3 R180, P2, R10, R5, RZ ;  /* 0x000000050ab47210 */ /* 0x000fe20007f5e0ff */
[----:B------:R-:W3:Y:S04]  /*db370*/  LDL.LU.64 R14, [R1+0x4158] ;  /* 0x00415800010e7983 */ /* 0x000ee80000300a00 */
[----:B------:R-:W-:-:S02]  /*db380*/  IMAD.X R179, R11, 0x1, R3, P2 ;  /* 0x000000010bb37824 */ /* 0x000fc400010e0603 */
[----:B------:R-:W3:Y:S01]  /*db390*/  LDL.LU.64 R10, [R1+0x4150] ;  /* 0x00415000010a7983 */ /* 0x000ee20000300a00 */
[----:B------:R-:W-:-:S05]  /*db3a0*/  IADD3 R182, P2, R8, R5, RZ ;  /* 0x0000000508b67210 */ /* 0x000fca0007f5e0ff */
[----:B------:R-:W-:Y:S02]  /*db3b0*/  IMAD.X R181, R9, 0x1, R3, P2 ;  /* 0x0000000109b57824 */ /* 0x000fe400010e0603 */
[----:B------:R-:W3:Y:S01]  /*db3c0*/  LDL.LU.64 R8, [R1+0x3938] ;  /* 0x0039380001087983 */ /* 0x000ee20000300a00 */
[----:B--2---:R-:W-:-:S05]  /*db3d0*/  IADD3 R74, P2, R72, R5, RZ ;  /* 0x00000005484a7210 */ /* 0x004fca0007f5e0ff */
[----:B-1----:R-:W-:Y:S01]  /*db3e0*/  IMAD.X R4, R73, 0x1, R3, P2 ;  /* 0x0000000149047824 */ /* 0x002fe200010e0603 */
[----:B------:R4:W-:Y:S04]  /*db3f0*/  STL [R1+0xb00], R74 ;  /* 0x000b004a01007387 */ /* 0x0009e80000100800 */
[----:B------:R-:W2:Y:S04]  /*db400*/  LDL.LU.64 R72, [R1+0x3930] ;  /* 0x0039300001487983 */ /* 0x000ea80000300a00 */
[----:B------:R1:W-:Y:S01]  /*db410*/  STL [R1+0xafc], R4 ;  /* 0x000afc0401007387 */ /* 0x0003e20000100800 */
[----:B----4-:R-:W-:-:S05]  /*db420*/  IADD3 R74, P2, R70, R5, RZ ;  /* 0x00000005464a7210 */ /* 0x010fca0007f5e0ff */
[----:B-1----:R-:W-:Y:S01]  /*db430*/  IMAD.X R4, R71, 0x1, R3, P2 ;  /* 0x0000000147047824 */ /* 0x002fe200010e0603 */
[----:B------:R1:W-:Y:S04]  /*db440*/  STL [R1+0xb08], R74 ;  /* 0x000b084a01007387 */ /* 0x0003e80000100800 */
[----:B------:R-:W4:Y:S04]  /*db450*/  LDL.LU.64 R70, [R1+0x3828] ;  /* 0x0038280001467983 */ /* 0x000f280000300a00 */
[----:B------:R1:W-:Y:S02]  /*db460*/  STL [R1+0xb04], R4 ;  /* 0x000b040401007387 */ /* 0x0003e40000100800 */
[----:B-1----:R-:W-:-:S05]  /*db470*/  IADD3 R74, P2, R68, R5, RZ ;  /* 0x00000005444a7210 */ /* 0x002fca0007f5e0ff */
[----:B------:R-:W-:Y:S02]  /*db480*/  IMAD.X R4, R69, 0x1, R3, P2 ;  /* 0x0000000145047824 */ /* 0x000fe400010e0603 */
[----:B------:R-:W4:Y:S04]  /*db490*/  LDL.LU.64 R68, [R1+0x3820] ;  /* 0x0038200001447983 */ /* 0x000f280000300a00 */
[----:B------:R1:W-:Y:S04]  /*db4a0*/  STL [R1+0xc00], R74 ;  /* 0x000c004a01007387 */ /* 0x0003e80000100800 */
        /* <DEDUP_REMOVED lines=20> */
[----:B------:R1:W-:Y:S01]  /*db5f0*/  STL [R1+0xdfc], R4 ;  /* 0x000dfc0401007387 */ /* 0x0003e20000100800 */
[----:B---3--:R-:W-:-:S05]  /*db600*/  IADD3 R74, P2, R60, R5, RZ ;  /* 0x000000053c4a7210 */ /* 0x008fca0007f5e0ff */
[--C-:B-1----:R-:W-:Y:S01]  /*db610*/  IMAD.X R4, R61, 0x1, R3.reuse, P2 ;  /* 0x000000013d047824 */ /* 0x102fe200010e0603 */
[-C--:B------:R-:W-:Y:S01]  /*db620*/  IADD3 R100, P2, R14, R5.reuse, RZ ;  /* 0x000000050e647210 */ /* 0x080fe20007f5e0ff */
[----:B------:R-:W3:Y:S04]  /*db630*/  LDL.LU.64 R60, [R1+0x3568] ;  /* 0x00356800013c7983 */ /* 0x000ee80000300a00 */
[----:B------:R4:W-:Y:S01]  /*db640*/  STL [R1+0xe08], R74 ;  /* 0x000e084a01007387 */ /* 0x0009e20000100800 */
[--C-:B------:R-:W-:Y:S01]  /*db650*/  IMAD.X R99, R15, 0x1, R3.reuse, P2 ;  /* 0x000000010f637824 */ /* 0x100fe200010e0603 */
[----:B------:R-:W-:Y:S02]  /*db660*/  IADD3 R102, P2, R10, R5, RZ ;  /* 0x000000050a667210 */ /* 0x000fe40007f5e0ff */
[----:B------:R1:W-:Y:S04]  /*db670*/  STL [R1+0xe04], R4 ;  /* 0x000e040401007387 */ /* 0x0003e80000100800 */
[----:B------:R-:W3:Y:S01]  /*db680*/  LDL.LU.64 R14, [R1+0x3560] ;  /* 0x00356000010e7983 */ /* 0x000ee20000300a00 */
[----:B------:R-:W-:-:S03]  /*db690*/  IMAD.X R101, R11, 0x1, R3, P2 ;  /* 0x000000010b657824 */ /* 0x000fc600010e0603 */
[----:B------:R-:W3:Y:S01]  /*db6a0*/  LDL.LU.64 R10, [R1+0x4128] ;  /* 0x00412800010a7983 */ /* 0x000ee20000300a00 */
[----:B------:R-:W-:-:S05]  /*db6b0*/  IADD3 R184, P2, R8, R5, RZ ;  /* 0x0000000508b87210 */ /* 0x000fca0007f5e0ff */
[----:B------:R-:W-:Y:S02]  /*db6c0*/  IMAD.X R183, R9, 0x1, R3, P2 ;  /* 0x0000000109b77824 */ /* 0x000fe400010e0603 */
[----:B------:R-:W3:Y:S01]  /*db6d0*/  LDL.LU.64 R8, [R1+0x4120] ;  /* 0x0041200001087983 */ /* 0x000ee20000300a00 */
[----:B--2---:R-:W-:-:S05]  /*db6e0*/  IADD3 R186, P2, R72, R5, RZ ;  /* 0x0000000548ba7210 */ /* 0x004fca0007f5e0ff */
[----:B------:R-:W-:Y:S02]  /*db6f0*/  IMAD.X R185, R73, 0x1, R3, P2 ;  /* 0x0000000149b97824 */ /* 0x000fe400010e0603 */
[----:B------:R-:W2:Y:S01]  /*db700*/  LDL.LU.64 R72, [R1+0x3948] ;  /* 0x0039480001487983 */ /* 0x000ea20000300a00 */
[----:B----4-:R-:W-:-:S05]  /*db710*/  IADD3 R74, P2, R70, R5, RZ ;  /* 0x00000005464a7210 */ /* 0x010fca0007f5e0ff */
[----:B-1----:R-:W-:Y:S01]  /*db720*/  IMAD.X R4, R71, 0x1, R3, P2 ;  /* 0x0000000147047824 */ /* 0x002fe200010e0603 */
[----:B------:R1:W-:Y:S04]  /*db730*/  STL [R1+0xb10], R74 ;  /* 0x000b104a01007387 */ /* 0x0003e80000100800 */
[----:B------:R-:W4:Y:S04]  /*db740*/  LDL.LU.64 R70, [R1+0x3940] ;  /* 0x0039400001467983 */ /* 0x000f280000300a00 */
[----:B------:R1:W-:Y:S02]  /*db750*/  STL [R1+0xb0c], R4 ;  /* 0x000b0c0401007387 */ /* 0x0003e40000100800 */
[----:B-1----:R-:W-:-:S05]  /*db760*/  IADD3 R74, P2, R68, R5, RZ ;  /* 0x00000005444a7210 */ /* 0x002fca0007f5e0ff */
[----:B------:R-:W-:Y:S01]  /*db770*/  IMAD.X R4, R69, 0x1, R3, P2 ;  /* 0x0000000145047824 */ /* 0x000fe200010e0603 */
        /* <DEDUP_REMOVED lines=22> */
[----:B------:R1:W-:Y:S01]  /*db8e0*/  STL [R1+0xd14], R4 ;  /* 0x000d140401007387 */ /* 0x0003e20000100800 */
[----:B---3--:R-:W-:-:S05]  /*db8f0*/  IADD3 R74, P2, R60, R5, RZ ;  /* 0x000000053c4a7210 */ /* 0x008fca0007f5e0ff */
[----:B-1----:R-:W-:Y:S01]  /*db900*/  IMAD.X R4, R61, 0x1, R3, P2 ;  /* 0x000000013d047824 */ /* 0x002fe200010e0603 */
[----:B------:R1:W-:Y:S04]  /*db910*/  STL [R1+0xe10], R74 ;  /* 0x000e104a01007387 */ /* 0x0003e80000100800 */
[----:B------:R-:W3:Y:S01]  /*db920*/  LDL.LU.64 R60, [R1+0x3630] ;  /* 0x00363000013c7983 */ /* 0x000ee20000300a00 */
[----:B-1----:R-:W-:-:S03]  /*db930*/  IADD3 R74, P2, R14, R5, RZ ;  /* 0x000000050e4a7210 */ /* 0x002fc60007f5e0ff */
[----:B------:R1:W-:Y:S04]  /*db940*/  STL [R1+0xe0c], R4 ;  /* 0x000e0c0401007387 */ /* 0x0003e80000100800 */
[----:B------:R4:W-:Y:S01]  /*db950*/  STL [R1+0xe18], R74 ;  /* 0x000e184a01007387 */ /* 0x0009e20000100800 */
[--C-:B-1----:R-:W-:Y:S01]  /*db960*/  IMAD.X R4, R15, 0x1, R3.reuse, P2 ;  /* 0x000000010f047824 */ /* 0x102fe200010e0603 */
[-C--:B------:R-:W-:Y:S02]  /*db970*/  IADD3 R104, P2, R10, R5.reuse, RZ ;  /* 0x000000050a687210 */ /* 0x080fe40007f5e0ff */
[----:B------:R-:W3:Y:S03]  /*db980*/  LDL.LU.64 R14, [R1+0x3588] ;  /* 0x00358800010e7983 */ /* 0x000ee60000300a00 */
[----:B------:R-:W-:Y:S01]  /*db990*/  IMAD.X R103, R11, 0x1, R3, P2 ;  /* 0x000000010b677824 */ /* 0x000fe200010e0603 */
[----:B------:R1:W-:Y:S04]  /*db9a0*/  STL [R1+0xe14], R4 ;  /* 0x000e140401007387 */ /* 0x0003e80000100800 */
        /* <DEDUP_REMOVED lines=8> */
[----:B------:R-:W-:Y:S02]  /*dba30*/  IMAD.X R225, R71, 0x1, R3, P2 ;  /* 0x0000000147e17824 */ /* 0x000fe400010e0603 */
[----:B------:R-:W4:Y:S01]  /*dba40*/  LDL.LU.64 R70, [R1+0x3958] ;  /* 0x0039580001467983 */ /* 0x000f220000300a00 */
[----:B------:R-:W-:-:S05]  /*dba50*/  IADD3 R74, P2, R68, R5, RZ ;  /* 0x00000005444a7210 */ /* 0x000fca0007f5e0ff */
[----:B-1----:R-:W-:Y:S02]  /*dba60*/  IMAD.X R4, R69, 0x1, R3, P2 ;  /* 0x0000000145047824 */ /* 0x002fe400010e0603 */
        /* <DEDUP_REMOVED lines=8> */
[----:B-1----:R-:W-:-:S04]  /*dbaf0*/  IADD3 R74, P2, R64, R5, RZ ;  /* 0x00000005404a7210 */ /* 0x002fc80007f5e0ff */
[----:B------:R-:W-:Y:S02]  /*dbb00*/  IADD3.X R4, R65, R3, RZ, P2, !PT ;  /* 0x0000000341047210 */ /* 0x000fe400017fe4ff */
        /* <DEDUP_REMOVED lines=14> */
[----:B-1----:R-:W-:Y:S02]  /*dbbf0*/  IMAD.X R4, R61, 0x1, R3, P2 ;  /* 0x000000013d047824 */ /* 0x002fe400010e0603 */
[----:B------:R-:W3:Y:S04]  /*dbc00*/  LDL.LU.64 R60, [R1+0x3678] ;  /* 0x00367800013c7983 */ /* 0x000ee80000300a00 */
[----:B------:R1:W-:Y:S04]  /*dbc10*/  STL [R1+0xd28], R74 ;  /* 0x000d284a01007387 */ /* 0x0003e80000100800 */
[----:B------:R1:W-:Y:S02]  /*dbc20*/  STL [R1+0xd24], R4 ;  /* 0x000d240401007387 */ /* 0x0003e40000100800 */
[----:B-1----:R-:W-:-:S05]  /*dbc30*/  IADD3 R74, P2, R14, R5, RZ ;  /* 0x000000050e4a7210 */ /* 0x002fca0007f5e0ff */
[----:B------:R-:W-:Y:S02]  /*dbc40*/  IMAD.X R4, R15, 0x1, R3, P2 ;  /* 0x000000010f047824 */ /* 0x000fe400010e0603 */
[----:B------:R-:W3:Y:S04]  /*dbc50*/  LDL.LU.64 R14, [R1+0x3670] ;  /* 0x00367000010e7983 */ /* 0x000ee80000300a00 */
[----:B------:R1:W-:Y:S04]  /*dbc60*/  STL [R1+0xe20], R74 ;  /* 0x000e204a01007387 */ /* 0x0003e80000100800 */
[----:B------:R1:W-:Y:S02]  /*dbc70*/  STL [R1+0xe1c], R4 ;  /* 0x000e1c0401007387 */ /* 0x0003e40000100800 */
[----:B-1----:R-:W-:-:S05]  /*dbc80*/  IADD3 R74, P2, R10, R5, RZ ;  /* 0x000000050a4a7210 */ /* 0x002fca0007f5e0ff */
[----:B------:R-:W-:Y:S02]  /*dbc90*/  IMAD.X R4, R11, 0x1, R3, P2 ;  /* 0x000000010b047824 */ /* 0x000fe400010e0603 */
[----:B------:R-:W3:Y:S04]  /*dbca0*/  LDL.LU.64 R10, [R1+0x35a8] ;  /* 0x0035a800010a7983 */ /* 0x000ee80000300a00 */
[----:B------:R1:W-:Y:S04]  /*dbcb0*/  STL [R1+0xe28], R74 ;  /* 0x000e284a01007387 */ /* 0x0003e80000100800 */
[----:B------:R4:W-:Y:S01]  /*dbcc0*/  STL [R1+0xe24], R4 ;  /* 0x000e240401007387 */ /* 0x0009e20000100800 */
[----:B------:R-:W-:-:S05]  /*dbcd0*/  IADD3 R108, P2, R8, R5, RZ ;  /* 0x00000005086c7210 */ /* 0x000fca0007f5e0ff */
[----:B------:R-:W-:Y:S02]  /*dbce0*/  IMAD.X R107, R9, 0x1, R3, P2 ;  /* 0x00000001096b7824 */ /* 0x000fe400010e0603 */
[----:B------:R-:W3:Y:S04]  /*dbcf0*/  LDL.LU.64 R8, [R1+0x35a0] ;  /* 0x0035a00001087983 */ /* 0x000ee80000300a00 */
[----:B-1----:R-:W3:Y:S01]  /*dbd00*/  LDL.LU.64 R74, [R1+0x3fb8] ;  /* 0x003fb800014a7983 */ /* 0x002ee20000300a00 */
[----:B--2---:R-:W-:-:S05]  /*dbd10*/  IADD3 R110, P2, R72, R5, RZ ;  /* 0x00000005486e7210 */ /* 0x004fca0007f5e0ff */
[----:B------:R-:W-:Y:S02]  /*dbd20*/  IMAD.X R109, R73, 0x1, R3, P2 ;  /* 0x00000001496d7824 */ /* 0x000fe400010e0603 */
[----:B------:R-:W2:Y:S01]  /*dbd30*/  LDL.LU.64 R72, [R1+0x3fb0] ;  /* 0x003fb00001487983 */ /* 0x000ea20000300a00 */
[----:B----4-:R-:W-:-:S05]  /*dbd40*/  IADD3 R240, P2, R70, R5, RZ ;  /* 0x0000000546f07210 */ /* 0x010fca0007f5e0ff */
[----:B------:R-:W-:Y:S01]  /*dbd50*/  IMAD.X R227, R71, 0x1, R3, P2 ;  /* 0x0000000147e37824 */ /* 0x000fe200010e0603 */
[----:B------:R-:W-:-:S05]  /*dbd60*/  IADD3 R242, P2, R68, R5, RZ ;  /* 0x0000000544f27210 */ /* 0x000fca0007f5e0ff */
[----:B------:R-:W-:Y:S01]  /*dbd70*/  IMAD.X R241, R69, 0x1, R3, P2 ;  /* 0x0000000145f17824 */ /* 0x000fe200010e0603 */
[----:B------:R-:W-:-:S05]  /*dbd80*/  IADD3 R68, P2, R66, R5, RZ ;  /* 0x0000000542447210 */ /* 0x000fca0007f5e0ff */
[----:B------:R-:W-:Y:S01]  /*dbd90*/  IMAD.X R4, R67, 0x1, R3, P2 ;  /* 0x0000000143047824 */ /* 0x000fe200010e0603 */
[----:B------:R1:W-:Y:S04]  /*dbda0*/  STL [R1+0xb30], R68 ;  /* 0x000b304401007387 */ /* 0x0003e80000100800 */
[----:B------:R-:W4:Y:S04]  /*dbdb0*/  LDL.LU.64 R70, [R1+0x3968] ;  /* 0x0039680001467983 */ /* 0x000f280000300a00 */
[----:B------:R1:W-:Y:S04]  /*dbdc0*/  STL [R1+0xb2c], R4 ;  /* 0x000b2c0401007387 */ /* 0x0003e80000100800 */
[----:B-1----:R-:W4:Y:S01]  /*dbdd0*/  LDL.LU.64 R68, [R1+0x3960] ;  /* 0x0039600001447983 */ /* 0x002f220000300a00 */
[----:B------:R-:W-:-:S05]  /*dbde0*/  IADD3 R66, P2, R64, R5, RZ ;  /* 0x0000000540427210 */ /* 0x000fca0007f5e0ff */
[----:B------:R-:W-:Y:S01]  /*dbdf0*/  IMAD.X R4, R65, 0x1, R3, P2 ;  /* 0x0000000141047824 */ /* 0x000fe200010e0603 */
[----:B------:R1:W-:Y:S04]  /*dbe00*/  STL [R1+0xb38], R66 ;  /* 0x000b384201007387 */ /* 0x0003e80000100800 */
[----:B------:R1:W-:Y:S04]  /*dbe10*/  STL [R1+0xb34], R4 ;  /* 0x000b340401007387 */ /* 0x0003e80000100800 */
[----:B-1----:R-:W4:Y:S01]  /*dbe20*/  LDL.LU.64 R66, [R1+0x3868] ;  /* 0x0038680001427983 */ /* 0x002f220000300a00 */
[----:B------:R-:W-:-:S05]  /*dbe30*/  IADD3 R64, P2, R62, R5, RZ ;  /* 0x000000053e407210 */ /* 0x000fca0007f5e0ff */
[----:B------:R-:W-:Y:S01]  /*dbe40*/  IMAD.X R4, R63, 0x1, R3, P2 ;  /* 0x000000013f047824 */ /* 0x000fe200010e0603 */
[----:B------:R-:W-:Y:S04]  /*dbe50*/  STL [R1+0xc30], R64 ;  /* 0x000c304001007387 */ /* 0x000fe80000100800 */
[----:B------:R1:W-:Y:S01]  /*dbe60*/  STL [R1+0xc2c], R4 ;  /* 0x000c2c0401007387 */ /* 0x0003e20000100800 */
[----:B------:R-:W-:-:S05]  /*dbe70*/  IADD3 R62, P2, R6, R5, RZ ;  /* 0x00000005063e7210 */ /* 0x000fca0007f5e0ff */
[----:B-1----:R-:W-:Y:S02]  /*dbe80*/  IMAD.X R4, R7, 0x1, R3, P2 ;  /* 0x0000000107047824 */ /* 0x002fe400010e0603 */
[----:B------:R-:W4:Y:S04]  /*dbe90*/  LDL.LU.64 R6, [R1+0x3860] ;  /* 0x0038600001067983 */ /* 0x000f280000300a00 */
[----:B------:R3:W-:Y:S04]  /*dbea0*/  STL [R1+0xc38], R62 ;  /* 0x000c383e01007387 */ /* 0x0007e80000100800 */
[----:B------:R1:W-:Y:S01]  /*dbeb0*/  STL [R1+0xc34], R4 ;  /* 0x000c340401007387 */ /* 0x0003e20000100800 */
[----:B---3--:R-:W-:-:S05]  /*dbec0*/  IADD3 R62, P2, R60, R5, RZ ;  /* 0x000000053c3e7210 */ /* 0x008fca0007f5e0ff */
[----:B-1----:R-:W-:Y:S02]  /*dbed0*/  IMAD.X R4, R61, 0x1, R3, P2 ;  /* 0x000000013d047824 */ /* 0x002fe400010e0603 */
[----:B------:R-:W3:Y:S04]  /*dbee0*/  LDL.LU.64 R60, [R1+0x3768] ;  /* 0x00376800013c7983 */ /* 0x000ee80000300a00 */
[----:B------:R1:W-:Y:S04]  /*dbef0*/  STL [R1+0xd30], R62 ;  /* 0x000d303e01007387 */ /* 0x0003e80000100800 */
[----:B------:R1:W-:Y:S04]  /*dbf00*/  STL [R1+0xd2c], R4 ;  /* 0x000d2c0401007387 */ /* 0x0003e80000100800 */
[----:B------:R-:W3:Y:S01]  /*dbf10*/  LDL.LU.64 R64, [R1+0x3760] ;  /* 0x0037600001407983 */ /* 0x000ee20000300a00 */
[----:B-1----:R-:W-:-:S05]  /*dbf20*/  IADD3 R62, P2, R14, R5, RZ ;  /* 0x000000050e3e7210 */ /* 0x002fca0007f5e0ff */
[----:B------:R-:W-:Y:S01]  /*dbf30*/  IMAD.X R4, R15, 0x1, R3, P2 ;  /* 0x000000010f047824 */ /* 0x000fe200010e0603 */
        /* <DEDUP_REMOVED lines=9> */
[--C-:B------:R-:W-:Y:S01]  /*dbfd0*/  IMAD.X R4, R9, 0x1, R3.reuse, P2 ;  /* 0x0000000109047824 */ /* 0x100fe200010e0603 */
[-C--:B------:R-:W-:Y:S01]  /*dbfe0*/  IADD3 R112, P2, R74, R5.reuse, RZ ;  /* 0x000000054a707210 */ /* 0x080fe20007f5e0ff */
[----:B------:R1:W-:Y:S04]  /*dbff0*/  STL [R1+0xe38], R62 ;  /* 0x000e383e01007387 */ /* 0x0003e80000100800 */
[----:B------:R-:W-:Y:S01]  /*dc000*/  IMAD.X R111, R75, 0x1, R3, P2 ;  /* 0x000000014b6f7824 */ /* 0x000fe200010e0603 */
[----:B-1----:R-:W3:Y:S01]  /*dc010*/  LDL.LU.64 R62, [R1+0x35d8] ;  /* 0x0035d800013e7983 */ /* 0x002ee20000300a00 */
[----:B--2---:R-:W-:-:S03]  /*dc020*/  IADD3 R114, P2, R72, R5, RZ ;  /* 0x0000000548727210 */ /* 0x004fc60007f5e0ff */
[----:B------:R4:W-:Y:S02]  /*dc030*/  STL [R1+0xe34], R4 ;  /* 0x000e340401007387 */ /* 0x0009e40000100800 */
[----:B------:R-:W-:Y:S02]  /*dc040*/  IMAD.X R113, R73, 0x1, R3, P2 ;  /* 0x0000000149717824 */ /* 0x000fe400010e0603 */
[----:B------:R-:W2:Y:S01]  /*dc050*/  LDL.LU.64 R8, [R1+0x35d0] ;  /* 0x0035d00001087983 */ /* 0x000ea20000300a00 */
[----:B----4-:R-:W-:-:S05]  /*dc060*/  IADD3 R4, P2, R70, R5, RZ ;  /* 0x0000000546047210 */ /* 0x010fca0007f5e0ff */
[--C-:B------:R-:W-:Y:S01]  /*dc070*/  IMAD.X R243, R71, 0x1, R3.reuse, P2 ;  /* 0x0000000147f37824 */ /* 0x100fe200010e0603 */
[-C--:B------:R-:W-:Y:S01]  /*dc080*/  IADD3 R72, P2, R68, R5.reuse, RZ ;  /* 0x0000000544487210 */ /* 0x080fe20007f5e0ff */
[----:B------:R1:W-:Y:S04]  /*dc090*/  STL [R1+0xa30], R4 ;  /* 0x000a300401007387 */ /* 0x0003e80000100800 */
[----:B------:R-:W4:Y:S04]  /*dc0a0*/  LDL.LU.64 R70, [R1+0x3e98] ;  /* 0x003e980001467983 */ /* 0x000f280000300a00 */
[----:B------:R1:W-:Y:S02]  /*dc0b0*/  STL [R1+0xa38], R72 ;  /* 0x000a384801007387 */ /* 0x0003e40000100800 */
[----:B-1----:R-:W-:Y:S01]  /*dc0c0*/  IMAD.X R4, R69, 0x1, R3, P2 ;  /* 0x0000000145047824 */ /* 0x002fe200010e0603 */
[----:B------:R-:W-:-:S04]  /*dc0d0*/  IADD3 R72, P2, R66, R5, RZ ;  /* 0x0000000542487210 */ /* 0x000fc80007f5e0ff */
[----:B------:R1:W-:Y:S04]  /*dc0e0*/  STL [R1+0xa34], R4 ;  /* 0x000a340401007387 */ /* 0x0003e80000100800 */
[----:B------:R-:W4:Y:S01]  /*dc0f0*/  LDL.LU.64 R68, [R1+0x3e90] ;  /* 0x003e900001447983 */ /* 0x000f220000300a00 */
[----:B-1----:R-:W-:-:S03]  /*dc100*/  IMAD.X R4, R67, 0x1, R3, P2 ;  /* 0x0000000143047824 */ /* 0x002fc600010e0603 */
        /* <DEDUP_REMOVED lines=9> */
[----:B------:R-:W3:Y:S01]  /*dc1a0*/  LDL.LU.64 R60, [R1+0x3970] ;  /* 0x00397000013c7983 */ /* 0x000ee20000300a00 */
[----:B------:R-:W-:-:S03]  /*dc1b0*/  IADD3 R72, P2, R64, R5, RZ ;  /* 0x0000000540487210 */ /* 0x000fc60007f5e0ff */
[----:B------:R1:W-:Y:S04]  /*dc1c0*/  STL [R1+0xc40], R66 ;  /* 0x000c404201007387 */ /* 0x0003e80000100800 */
[----:B------:R1:W-:Y:S04]  /*dc1d0*/  STL [R1+0xc3c], R4 ;  /* 0x000c3c0401007387 */ /* 0x0003e80000100800 */
[----:B-1----:R-:W3:Y:S01]  /*dc1e0*/  LDL.LU.64 R66, [R1+0x3878] ;  /* 0x0038780001427983 */ /* 0x002ee20000300a00 */
[----:B------:R-:W-:Y:S01]  /*dc1f0*/  IMAD.X R4, R65, 0x1, R3, P2 ;  /* 0x0000000141047824 */ /* 0x000fe200010e0603 */
[----:B------:R-:W-:-:S02]  /*dc200*/  IADD3 R64, P2, R14, R5, RZ ;  /* 0x000000050e407210 */ /* 0x000fc40007f5e0ff */
[----:B------:R-:W-:Y:S04]  /*dc210*/  STL [R1+0xc48], R72 ;  /* 0x000c484801007387 */ /* 0x000fe80000100800 */
[----:B------:R1:W-:Y:S02]  /*dc220*/  STL [R1+0xc44], R4 ;  /* 0x000c440401007387 */ /* 0x0003e40000100800 */
        /* <DEDUP_REMOVED lines=8> */
[----:B------:R1:W-:Y:S04]  /*dc2b0*/  STL [R1+0xd44], R4 ;  /* 0x000d440401007387 */ /* 0x0003e80000100800 */
[----:B-1----:R-:W3:Y:S01]  /*dc2c0*/  LDL.LU.64 R64, [R1+0x3790] ;  /* 0x0037900001407983 */ /* 0x002ee20000300a00 */
[----:B------:R-:W-:-:S05]  /*dc2d0*/  IADD3 R72, P2, R62, R5, RZ ;  /* 0x000000053e487210 */ /* 0x000fca0007f5e0ff */
[----:B------:R-:W-:Y:S01]  /*dc2e0*/  IMAD.X R4, R63, 0x1, R3, P2 ;  /* 0x000000013f047824 */ /* 0x000fe200010e0603 */
[----:B------:R2:W-:Y:S04]  /*dc2f0*/  STL [R1+0xe40], R72 ;  /* 0x000e404801007387 */ /* 0x0005e80000100800 */
[----:B------:R1:W-:Y:S04]  /*dc300*/  STL [R1+0xe3c], R4 ;  /* 0x000e3c0401007387 */ /* 0x0003e80000100800 */
[----:B------:R-:W3:Y:S01]  /*dc310*/  LDL.LU.64 R62, [R1+0x36c8] ;  /* 0x0036c800013e7983 */ /* 0x000ee20000300a00 */
[----:B--2---:R-:W-:-:S05]  /*dc320*/  IADD3 R72, P2, R8, R5, RZ ;  /* 0x0000000508487210 */ /* 0x004fca0007f5e0ff */
[----:B-1----:R-:W-:Y:S01]  /*dc330*/  IMAD.X R4, R9, 0x1, R3, P2 ;  /* 0x0000000109047824 */ /* 0x002fe200010e0603 */
[----:B------:R-:W-:Y:S04]  /*dc340*/  STL [R1+0xe48], R72 ;  /* 0x000e484801007387 */ /* 0x000fe80000100800 */
[----:B------:R-:W2:Y:S04]  /*dc350*/  LDL.LU.64 R8, [R1+0x36c0] ;  /* 0x0036c00001087983 */ /* 0x000ea80000300a00 */
[----:B------:R1:W-:Y:S01]  /*dc360*/  STL [R1+0xe44], R4 ;  /* 0x000e440401007387 */ /* 0x0003e20000100800 */
[----:B----4-:R-:W-:-:S05]  /*dc370*/  IADD3 R116, P2, R70, R5, RZ ;  /* 0x0000000546747210 */ /* 0x010fca0007f5e0ff */
[----:B------:R-:W-:Y:S01]  /*dc380*/  IMAD.X R115, R71, 0x1, R3, P2 ;  /* 0x0000000147737824 */ /* 0x000fe200010e0603 */
[----:B------:R-:W-:-:S04]  /*dc390*/  IADD3 R118, P2, R68, R5, RZ ;  /* 0x0000000544767210 */ /* 0x000fc80007f5e0ff */
[----:B------:R-:W-:Y:S02]  /*dc3a0*/  IADD3.X R117, R69, R3, RZ, P2, !PT ;  /* 0x0000000345757210 */ /* 0x000fe400017fe4ff */
        /* <DEDUP_REMOVED lines=14> */
[----:B-1----:R-:W3:Y:S01]  /*dc490*/  LDL.LU.64 R68, [R1+0x3e80] ;  /* 0x003e800001447983 */ /* 0x002ee20000300a00 */
[----:B------:R-:W-:-:S03]  /*dc4a0*/  IADD3 R66, P2, R14, R5, RZ ;  /* 0x000000050e427210 */ /* 0x000fc60007f5e0ff */
[----:B------:R1:W-:Y:S02]  /*dc4b0*/  STL [R1+0xb4c], R4 ;  /* 0x000b4c0401007387 */ /* 0x0003e40000100800 */
[----:B-1----:R-:W-:Y:S02]  /*dc4c0*/  IMAD.X R4, R15, 0x1, R3, P2 ;  /* 0x000000010f047824 */ /* 0x002fe400010e0603 */
[----:B------:R-:W3:Y:S04]  /*dc4d0*/  LDL.LU.64 R14, [R1+0x3988] ;  /* 0x00398800010e7983 */ /* 0x000ee80000300a00 */
[----:B------:R1:W-:Y:S04]  /*dc4e0*/  STL [R1+0xb58], R66 ;  /* 0x000b584201007387 */ /* 0x0003e80000100800 */
[----:B------:R1:W-:Y:S02]  /*dc4f0*/  STL [R1+0xb54], R4 ;  /* 0x000b540401007387 */ /* 0x0003e40000100800 */
[----:B-1----:R-:W-:-:S05]  /*dc500*/  IADD3 R66, P2, R10, R5, RZ ;  /* 0x000000050a427210 */ /* 0x002fca0007f5e0ff */
[----:B------:R-:W-:Y:S02]  /*dc510*/  IMAD.X R4, R11, 0x1, R3, P2 ;  /* 0x000000010b047824 */ /* 0x000fe400010e0603 */
[----:B------:R-:W3:Y:S01]  /*dc520*/  LDL.LU.64 R10, [R1+0x3980] ;  /* 0x00398000010a7983 */ /* 0x000ee20000300a00 */
[----:B------:R-:W-:-:S03]  /*dc530*/  IADD3 R72, P2, R64, R5, RZ ;  /* 0x0000000540487210 */ /* 0x000fc60007f5e0ff */
[----:B------:R1:W-:Y:S04]  /*dc540*/  STL [R1+0xc50], R66 ;  /* 0x000c504201007387 */ /* 0x0003e80000100800 */
[----:B------:R1:W-:Y:S04]  /*dc550*/  STL [R1+0xc4c], R4 ;  /* 0x000c4c0401007387 */ /* 0x0003e80000100800 */
[----:B-1----:R-:W3:Y:S01]  /*dc560*/  LDL.LU.64 R66, [R1+0x3888] ;  /* 0x0038880001427983 */ /* 0x002ee20000300a00 */
[----:B------:R-:W-:-:S03]  /*dc570*/  IMAD.X R4, R65, 0x1, R3, P2 ;  /* 0x0000000141047824 */ /* 0x000fc600010e0603 */
[----:B------:R-:W-:Y:S04]  /*dc580*/  STL [R1+0xc58], R72 ;  /* 0x000c584801007387 */ /* 0x000fe80000100800 */
[----:B------:R1:W-:Y:S01]  /*dc590*/  STL [R1+0xc54], R4 ;  /* 0x000c540401007387 */ /* 0x0003e20000100800 */
[----:B------:R-:W-:-:S05]  /*dc5a0*/  IADD3 R64, P2, R62, R5, RZ ;  /* 0x000000053e407210 */ /* 0x000fca0007f5e0ff */
[----:B-1----:R-:W-:Y:S02]  /*dc5b0*/  IMAD.X R4, R63, 0x1, R3, P2 ;  /* 0x000000013f047824 */ /* 0x002fe400010e0603 */
[----:B------:R-:W3:Y:S04]  /*dc5c0*/  LDL.LU.64 R62, [R1+0x3880] ;  /* 0x00388000013e7983 */ /* 0x000ee80000300a00 */
[----:B------:R2:W-:Y:S04]  /*dc5d0*/  STL [R1+0xd50], R64 ;  /* 0x000d504001007387 */ /* 0x0005e80000100800 */
[----:B------:R1:W-:Y:S01]  /*dc5e0*/  STL [R1+0xd4c], R4 ;  /* 0x000d4c0401007387 */ /* 0x0003e20000100800 */
[----:B--2---:R-:W-:-:S05]  /*dc5f0*/  IADD3 R64, P2, R8, R5, RZ ;  /* 0x0000000508407210 */ /* 0x004fca0007f5e0ff */
[----:B-1----:R-:W-:Y:S02]  /*dc600*/  IMAD.X R4, R9, 0x1, R3, P2 ;  /* 0x0000000109047824 */ /* 0x002fe400010e0603 */
[----:B------:R-:W2:Y:S04]  /*dc610*/  LDL.LU.64 R8, [R1+0x37c8] ;  /* 0x0037c80001087983 */ /* 0x000ea80000300a00 */
[----:B------:R4:W-:Y:S04]  /*dc620*/  STL [R1+0xd58], R64 ;  /* 0x000d584001007387 */ /* 0x0009e80000100800 */
[----:B------:R1:W-:Y:S01]  /*dc630*/  STL [R1+0xd54], R4 ;  /* 0x000d540401007387 */ /* 0x0003e20000100800 */
[----:B----4-:R-:W-:-:S05]  /*dc640*/  IADD3 R64, P2, R6, R5, RZ ;  /* 0x0000000506407210 */ /* 0x010fca0007f5e0ff */
[----:B-1----:R-:W-:Y:S02]  /*dc650*/  IMAD.X R4, R7, 0x1, R3, P2 ;  /* 0x0000000107047824 */ /* 0x002fe400010e0603 */
[----:B------:R-:W4:Y:S04]  /*dc660*/  LDL.LU.64 R6, [R1+0x37c0] ;  /* 0x0037c00001067983 */ /* 0x000f280000300a00 */
[----:B------:R1:W-:Y:S04]  /*dc670*/  STL [R1+0xe50], R64 ;  /* 0x000e504001007387 */ /* 0x0003e80000100800 */
[----:B------:R1:W-:Y:S01]  /*dc680*/  STL [R1+0xe4c], R4 ;  /* 0x000e4c0401007387 */ /* 0x0003e20000100800 */
[----:B---3--:R-:W-:-:S03]  /*dc690*/  IADD3 R72, P2, R60, R5, RZ ;  /* 0x000000053c487210 */ /* 0x008fc60007f5e0ff */
[----:B-1----:R-:W3:Y:S02]  /*dc6a0*/  LDL.LU.64 R64, [R1+0x36f8] ;  /* 0x0036f80001407983 */ /* 0x002ee40000300a00 */
[----:B------:R-:W-:Y:S01]  /*dc6b0*/  IMAD.X R4, R61, 0x1, R3, P2 ;  /* 0x000000013d047824 */ /* 0x000fe200010e0603 */
[----:B------:R-:W-:-:S05]  /*dc6c0*/  IADD3 R120, P2, R70, R5, RZ ;  /* 0x0000000546787210 */ /* 0x000fca0007f5e0ff */
[----:B------:R-:W-:Y:S01]  /*dc6d0*/  IMAD.X R119, R71, 0x1, R3, P2 ;  /* 0x0000000147777824 */ /* 0x000fe200010e0603 */
[----:B------:R-:W-:Y:S04]  /*dc6e0*/  STL [R1+0xe58], R72 ;  /* 0x000e584801007387 */ /* 0x000fe80000100800 */
[----:B------:R-:W3:Y:S01]  /*dc6f0*/  LDL.LU.64 R60, [R1+0x36f0] ;  /* 0x0036f000013c7983 */ /* 0x000ee20000300a00 */
[----:B------:R-:W-:-:S05]  /*dc700*/  IADD3 R122, P2, R68, R5, RZ ;  /* 0x00000005447a7210 */ /* 0x000fca0007f5e0ff */
[----:B------:R-:W-:Y:S01]  /*dc710*/  IMAD.X R121, R69, 0x1, R3, P2 ;  /* 0x0000000145797824 */ /* 0x000fe200010e0603 */
[----:B------:R1:W-:Y:S01]  /*dc720*/  STL [R1+0xe54], R4 ;  /* 0x000e540401007387 */ /* 0x0003e20000100800 */
[----:B------:R-:W-:-:S05]  /*dc730*/  IADD3 R68, P2, R14, R5, RZ ;  /* 0x000000050e447210 */ /* 0x000fca0007f5e0ff */
[----:B-1----:R-:W-:Y:S02]  /*dc740*/  IMAD.X R4, R15, 0x1, R3, P2 ;  /* 0x000000010f047824 */ /* 0x002fe400010e0603 */
[----:B------:R-:W3:Y:S04]  /*dc750*/  LDL.LU.64 R14, [R1+0x3628] ;  /* 0x00362800010e7983 */ /* 0x000ee80000300a00 */
[----:B------:R1:W-:Y:S04]  /*dc760*/  STL [R1+0xa60], R68 ;  /* 0x000a604401007387 */ /* 0x0003e80000100800 */
[----:B------:R1:W-:Y:S02]  /*dc770*/  STL [R1+0xa5c], R4 ;  /* 0x000a5c0401007387 */ /* 0x0003e40000100800 */
[----:B-1----:R-:W-:-:S05]  /*dc780*/  IADD3 R68, P2, R10, R5, RZ ;  /* 0x000000050a447210 */ /* 0x002fca0007f5e0ff */
[----:B------:R-:W-:Y:S02]  /*dc790*/  IMAD.X R4, R11, 0x1, R3, P2 ;  /* 0x000000010b047824 */ /* 0x000fe400010e0603 */
[----:B------:R-:W3:Y:S04]  /*dc7a0*/  LDL.LU.64 R10, [R1+0x3620] ;  /* 0x00362000010a7983 */ /* 0x000ee80000300a00 */
[----:B------:R1:W-:Y:S01]  /*dc7b0*/  STL [R1+0xa68], R68 ;  /* 0x000a684401007387 */ /* 0x0003e20000100800 */
[----:B------:R-:W-:-:S03]  /*dc7c0*/  IADD3 R70, P2, R66, R5, RZ ;  /* 0x0000000542467210 */ /* 0x000fc60007f5e0ff */
[----:B------:R1:W-:Y:S04]  /*dc7d0*/  STL [R1+0xa64], R4 ;  /* 0x000a640401007387 */ /* 0x0003e80000100800 */
[----:B-1----:R-:W3:Y:S01]  /*dc7e0*/  LDL.LU.64 R68, [R1+0x3e78] ;  /* 0x003e780001447983 */ /* 0x002ee20000300a00 */
[----:B------:R-:W-:-:S03]  /*dc7f0*/  IMAD.X R4, R67, 0x1, R3, P2 ;  /* 0x0000000143047824 */ /* 0x000fc600010e0603 */
[----:B------:R1:W-:Y:S04]  /*dc800*/  STL [R1+0xb60], R70 ;  /* 0x000b604601007387 */ /* 0x0003e80000100800 */
[----:B------:R1:W-:Y:S04]  /*dc810*/  STL [R1+0xb5c], R4 ;  /* 0x000b5c0401007387 */ /* 0x0003e80000100800 */
[----:B------:R-:W3:Y:S01]  /*dc820*/  LDL.LU.64 R66, [R1+0x3e70] ;  /* 0x003e700001427983 */ /* 0x000ee20000300a00 */
[----:B-1----:R-:W-:-:S05]  /*dc830*/  IADD3 R70, P2, R62, R5, RZ ;  /* 0x000000053e467210 */ /* 0x002fca0007f5e0ff */
[----:B------:R-:W-:Y:S01]  /*dc840*/  IMAD.X R4, R63, 0x1, R3, P2 ;  /* 0x000000013f047824 */ /* 0x000fe200010e0603 */
[----:B------:R-:W-:Y:S04]  /*dc850*/  STL [R1+0xb68], R70 ;  /* 0x000b684601007387 */ /* 0x000fe80000100800 */
[----:B------:R-:W3:Y:S04]  /*dc860*/  LDL.LU.64 R62, [R1+0x3998] ;  /* 0x00399800013e7983 */ /* 0x000ee80000300a00 */
[----:B------:R2:W-:Y:S02]  /*dc870*/  STL [R1+0xb64], R4 ;  /* 0x000b640401007387 */ /* 0x0005e40000100800 */
[----:B--2---:R-:W-:-:S05]  /*dc880*/  IADD3 R4, P2, R8, R5, RZ ;  /* 0x0000000508047210 */ /* 0x004fca0007f5e0ff */
[----:B------:R-:W-:Y:S02]  /*dc890*/  IMAD.X R70, R9, 0x1, R3, P2 ;  /* 0x0000000109467824 */ /* 0x000fe400010e0603 */
        /* <DEDUP_REMOVED lines=12> */
[----:B------:R-:W-:Y:S01]  /*dc960*/  STL [R1+0xd5c], R70 ;  /* 0x000d5c4601007387 */ /* 0x000fe20000100800 */
[----:B-1----:R-:W-:-:S05]  /*dc970*/  IADD3 R4, P2, R60, R5, RZ ;  /* 0x000000053c047210 */ /* 0x002fca0007f5e0ff */
[----:B------:R-:W-:Y:S01]  /*dc980*/  IMAD.X R60, R61, 0x1, R3, P2 ;  /* 0x000000013d3c7824 */ /* 0x000fe200010e0603 */
[----:B------:R-:W-:Y:S04]  /*dc990*/  STL [R1+0xd68], R4 ;  /* 0x000d680401007387 */ /* 0x000fe80000100800 */
[----:B------:R1:W-:Y:S04]  /*dc9a0*/  STL [R1+0xd64], R60 ;  /* 0x000d643c01007387 */ /* 0x0003e80000100800 */
[----:B-1----:R-:W3:Y:S01]  /*dc9b0*/  LDL.LU.64 R60, [R1+0x37e8] ;  /* 0x0037e800013c7983 */ /* 0x002ee20000300a00 */
[----:B------:R-:W-:-:S05]  /*dc9c0*/  IADD3 R70, P2, R14, R5, RZ ;  /* 0x000000050e467210 */ /* 0x000fca0007f5e0ff */
[----:B------:R-:W-:Y:S01]  /*dc9d0*/  IMAD.X R4, R15, 0x1, R3, P2 ;  /* 0x000000010f047824 */ /* 0x000fe200010e0603 */
[----:B------:R1:W-:Y:S04]  /*dc9e0*/  STL [R1+0xe60], R70 ;  /* 0x000e604601007387 */ /* 0x0003e80000100800 */
[----:B------:R1:W-:Y:S04]  /*dc9f0*/  STL [R1+0xe5c], R4 ;  /* 0x000e5c0401007387 */ /* 0x0003e80000100800 */
[----:B------:R-:W3:Y:S01]  /*dca00*/  LDL.LU.64 R14, [R1+0x37e0] ;  /* 0x0037e000010e7983 */ /* 0x000ee20000300a00 */
[----:B-1----:R-:W-:-:S05]  /*dca10*/  IADD3 R70, P2, R10, R5, RZ ;  /* 0x000000050a467210 */ /* 0x002fca0007f5e0ff */
[----:B------:R-:W-:Y:S01]  /*dca20*/  IMAD.X R4, R11, 0x1, R3, P2 ;  /* 0x000000010b047824 */ /* 0x000fe200010e0603 */
[----:B------:R-:W-:Y:S04]  /*dca30*/  STL [R1+0xe68], R70 ;  /* 0x000e684601007387 */ /* 0x000fe80000100800 */
[----:B------:R-:W3:Y:S01]  /*dca40*/  LDL.LU.64 R10, [R1+0x3718] ;  /* 0x00371800010a7983 */ /* 0x000ee20000300a00 */
[----:B------:R-:W-:-:S05]  /*dca50*/  IADD3 R124, P2, R68, R5, RZ ;  /* 0x00000005447c7210 */ /* 0x000fca0007f5e0ff */
[----:B------:R-:W-:Y:S01]  /*dca60*/  IMAD.X R123, R69, 0x1, R3, P2 ;  /* 0x00000001457b7824 */ /* 0x000fe200010e0603 */
[----:B------:R-:W-:-:S05]  /*dca70*/  IADD3 R126, P2, R66, R5, RZ ;  /* 0x00000005427e7210 */ /* 0x000fca0007f5e0ff */
[----:B------:R-:W-:Y:S01]  /*dca80*/  IMAD.X R125, R67, 0x1, R3, P2 ;  /* 0x00000001437d7824 */ /* 0x000fe200010e0603 */
        /* <DEDUP_REMOVED lines=15> */
[----:B------:R1:W-:Y:S04]  /*dcb80*/  STL [R1+0xb6c], R4 ;  /* 0x000b6c0401007387 */ /* 0x0003e80000100800 */
[----:B------:R-:W4:Y:S01]  /*dcb90*/  LDL.LU.64 R68, [R1+0x3e68] ;  /* 0x003e680001447983 */ /* 0x000f220000300a00 */
[----:B---3--:R-:W-:-:S05]  /*dcba0*/  IADD3 R66, P2, R64, R5, RZ ;  /* 0x0000000540427210 */ /* 0x008fca0007f5e0ff */
[----:B-1----:R-:W-:Y:S01]  /*dcbb0*/  IMAD.X R4, R65, 0x1, R3, P2 ;  /* 0x0000000141047824 */ /* 0x002fe200010e0603 */
[----:B------:R1:W-:Y:S04]  /*dcbc0*/  STL [R1+0xb78], R66 ;  /* 0x000b784201007387 */ /* 0x0003e80000100800 */
[----:B-1----:R-:W3:Y:S04]  /*dcbd0*/  LDL.LU.64 R66, [R1+0x3e60] ;  /* 0x003e600001427983 */ /* 0x002ee80000300a00 */
        /* <DEDUP_REMOVED lines=11> */
[----:B-1----:R-:W-:-:S04]  /*dcc90*/  IADD3 R64, P2, R10, R5, RZ ;  /* 0x000000050a407210 */ /* 0x002fc80007f5e0ff */
[----:B------:R-:W-:Y:S02]  /*dcca0*/  IADD3.X R4, R11, R3, RZ, P2, !PT ;  /* 0x000000030b047210 */ /* 0x000fe400017fe4ff */
[----:B------:R-:W3:Y:S04]  /*dccb0*/  LDL.LU.64 R10, [R1+0x38a8] ;  /* 0x0038a800010a7983 */ /* 0x000ee80000300a00 */
[----:B------:R1:W-:Y:S04]  /*dccc0*/  STL [R1+0xd70], R64 ;  /* 0x000d704001007387 */ /* 0x0003e80000100800 */
[----:B------:R1:W-:Y:S04]  /*dccd0*/  STL [R1+0xd6c], R4 ;  /* 0x000d6c0401007387 */ /* 0x0003e80000100800 */
[----:B-1----:R-:W3:Y:S01]  /*dcce0*/  LDL.LU.64 R64, [R1+0x38a0] ;  /* 0x0038a00001407983 */ /* 0x002ee20000300a00 */
[----:B------:R-:W-:-:S05]  /*dccf0*/  IADD3 R70, P2, R62, R5, RZ ;  /* 0x000000053e467210 */ /* 0x000fca0007f5e0ff */
[----:B------:R-:W-:Y:S01]  /*dcd00*/  IMAD.X R4, R63, 0x1, R3, P2 ;  /* 0x000000013f047824 */ /* 0x000fe200010e0603 */
[----:B------:R-:W-:Y:S04]  /*dcd10*/  STL [R1+0xd78], R70 ;  /* 0x000d784601007387 */ /* 0x000fe80000100800 */
        /* <DEDUP_REMOVED lines=8> */
[----:B------:R-:W4:Y:S01]  /*dcda0*/  LDL.LU.64 R6, [R1+0x3810] ;  /* 0x0038100001067983 */ /* 0x000f220000300a00 */
[----:B------:R-:W-:-:S03]  /*dcdb0*/  IADD3 R128, P2, R68, R5, RZ ;  /* 0x0000000544807210 */ /* 0x000fc60007f5e0ff */
[----:B------:R1:W-:Y:S02]  /*dcdc0*/  STL [R1+0xe78], R62 ;  /* 0x000e783e01007387 */ /* 0x0003e40000100800 */
[----:B------:R-:W-:Y:S02]  /*dcdd0*/  IMAD.X R127, R69, 0x1, R3, P2 ;  /* 0x00000001457f7824 */ /* 0x000fe400010e0603 */
[----:B-1----:R-:W4:Y:S01]  /*dcde0*/  LDL.LU.64 R62, [R1+0x3738] ;  /* 0x00373800013e7983 */ /* 0x002f220000300a00 */
[----:B---3--:R-:W-:-:S05]  /*dcdf0*/  IADD3 R130, P2, R66, R5, RZ ;  /* 0x0000000542827210 */ /* 0x008fca0007f5e0ff */
        /* <DEDUP_REMOVED lines=21> */
[----:B------:R-:W3:Y:S04]  /*dcf50*/  LDL.LU.64 R64, [R1+0x3e50] ;  /* 0x003e500001407983 */ /* 0x000ee80000300a00 */
        /* <DEDUP_REMOVED lines=28> */
[----:B------:R-:W3:Y:S01]  /*dd120*/  LDL.LU.64 R10, [R1+0x3830] ;  /* 0x00383000010a7983 */ /* 0x000ee20000300a00 */
[----:B------:R-:W-:-:S05]  /*dd130*/  IADD3 R132, P2, R66, R5, RZ ;  /* 0x0000000542847210 */ /* 0x000fca0007f5e0ff */
[--C-:B------:R-:W-:Y:S01]  /*dd140*/  IMAD.X R131, R67, 0x1, R3.reuse, P2 ;  /* 0x0000000143837824 */ /* 0x100fe200010e0603 */
[-C--:B------:R-:W-:Y:S01]  /*dd150*/  IADD3 R134, P2, R64, R5.reuse, RZ ;  /* 0x0000000540867210 */ /* 0x080fe20007f5e0ff */
[----:B------:R-:W-:Y:S04]  /*dd160*/  STL [R1+0xe88], R68 ;  /* 0x000e884401007387 */ /* 0x000fe80000100800 */
[----:B------:R2:W-:Y:S01]  /*dd170*/  STL [R1+0xe84], R4 ;  /* 0x000e840401007387 */ /* 0x0005e20000100800 */
[----:B------:R-:W-:Y:S01]  /*dd180*/  IMAD.X R133, R65, 0x1, R3, P2 ;  /* 0x0000000141857824 */ /* 0x000fe200010e0603 */
[----:B--2---:R-:W-:-:S05]  /*dd190*/  IADD3 R4, P2, R8, R5, RZ ;  /* 0x0000000508047210 */ /* 0x004fca0007f5e0ff */
[----:B------:R-:W-:Y:S02]  /*dd1a0*/  IMAD.X R64, R9, 0x1, R3, P2 ;  /* 0x0000000109407824 */ /* 0x000fe400010e0603 */
[----:B------:R-:W2:Y:S04]  /*dd1b0*/  LDL.LU.64 R8, [R1+0x3778] ;  /* 0x0037780001087983 */ /* 0x000ea80000300a00 */
[----:B------:R4:W-:Y:S04]  /*dd1c0*/  STL [R1+0xa90], R4 ;  /* 0x000a900401007387 */ /* 0x0009e80000100800 */
[----:B------:R1:W-:Y:S01]  /*dd1d0*/  STL [R1+0xa8c], R64 ;  /* 0x000a8c4001007387 */ /* 0x0003e20000100800 */
[----:B----4-:R-:W-:-:S05]  /*dd1e0*/  IADD3 R4, P2, R6, R5, RZ ;  /* 0x0000000506047210 */ /* 0x010fca0007f5e0ff */
[--C-:B-1----:R-:W-:Y:S02]  /*dd1f0*/  IMAD.X R64, R7, 0x1, R3.reuse, P2 ;  /* 0x0000000107407824 */ /* 0x102fe400010e0603 */
[----:B------:R-:W4:Y:S04]  /*dd200*/  LDL.LU.64 R6, [R1+0x3770] ;  /* 0x0037700001067983 */ /* 0x000f280000300a00 */
[----:B------:R1:W-:Y:S02]  /*dd210*/  STL [R1+0xa98], R4 ;  /* 0x000a980401007387 */ /* 0x0003e40000100800 */
[-C--:B-1----:R-:W-:Y:S02]  /*dd220*/  IADD3 R4, P2, R62, R5.reuse, RZ ;  /* 0x000000053e047210 */ /* 0x082fe40007f5e0ff */
[----:B------:R-:W-:Y:S03]  /*dd230*/  STL [R1+0xa94], R64 ;  /* 0x000a944001007387 */ /* 0x000fe60000100800 */
[----:B------:R-:W-:Y:S01]  /*dd240*/  IMAD.X R63, R63, 0x1, R3, P2 ;  /* 0x000000013f3f7824 */ /* 0x000fe200010e0603 */
[----:B------:R1:W-:Y:S04]  /*dd250*/  STL [R1+0xb90], R4 ;  /* 0x000b900401007387 */ /* 0x0003e80000100800 */
[----:B------:R-:W-:Y:S04]  /*dd260*/  STL [R1+0xb8c], R63 ;  /* 0x000b8c3f01007387 */ /* 0x000fe80000100800 */
[----:B------:R-:W4:Y:S01]  /*dd270*/  LDL.LU.64 R138, [R1+0x3e48] ;  /* 0x003e4800018a7983 */ /* 0x000f220000300a00 */
[----:B---3--:R-:W-:-:S05]  /*dd280*/  IADD3 R62, P2, R60, R5, RZ ;  /* 0x000000053c3e7210 */ /* 0x008fca0007f5e0ff */
[----:B------:R-:W-:Y:S01]  /*dd290*/  STL [R1+0xb98], R62 ;  /* 0x000b983e01007387 */ /* 0x000fe20000100800 */
[----:B-1----:R-:W-:-:S03]  /*dd2a0*/  IMAD.X R4, R61, 0x1, R3, P2 ;  /* 0x000000013d047824 */ /* 0x002fc600010e0603 */
[----:B------:R-:W3:Y:S04]  /*dd2b0*/  LDL.LU.64 R74, [R1+0x3e40] ;  /* 0x003e4000014a7983 */ /* 0x000ee80000300a00 */
[----:B------:R1:W-:Y:S04]  /*dd2c0*/  STL [R1+0xb94], R4 ;  /* 0x000b940401007387 */ /* 0x0003e80000100800 */
[----:B------:R-:W3:Y:S01]  /*dd2d0*/  LDL.LU.64 R72, [R1+0x3e38] ;  /* 0x003e380001487983 */ /* 0x000ee20000300a00 */
[----:B------:R-:W-:-:S05]  /*dd2e0*/  IADD3 R60, P2, R14, R5, RZ ;  /* 0x000000050e3c7210 */ /* 0x000fca0007f5e0ff */
[----:B------:R-:W-:Y:S01]  /*dd2f0*/  STL [R1+0xc90], R60 ;  /* 0x000c903c01007387 */ /* 0x000fe20000100800 */
[----:B-1----:R-:W-:-:S03]  /*dd300*/  IMAD.X R4, R15, 0x1, R3, P2 ;  /* 0x000000010f047824 */ /* 0x002fc600010e0603 */
[----:B------:R-:W3:Y:S04]  /*dd310*/  LDL.LU.64 R70, [R1+0x3e30] ;  /* 0x003e300001467983 */ /* 0x000ee80000300a00 */
[----:B------:R1:W-:Y:S04]  /*dd320*/  STL [R1+0xc8c], R4 ;  /* 0x000c8c0401007387 */ /* 0x0003e80000100800 */
[----:B------:R-:W3:Y:S01]  /*dd330*/  LDL.LU.64 R68, [R1+0x3e28] ;  /* 0x003e280001447983 */ /* 0x000ee20000300a00 */
[----:B------:R-:W-:-:S05]  /*dd340*/  IADD3 R14, P2, R10, R5, RZ ;  /* 0x000000050a0e7210 */ /* 0x000fca0007f5e0ff */
[----:B-1----:R-:W-:Y:S01]  /*dd350*/  IMAD.X R4, R11, 0x1, R3, P2 ;  /* 0x000000010b047824 */ /* 0x002fe200010e0603 */
[----:B------:R-:W-:Y:S04]  /*dd360*/  STL [R1+0xc98], R14 ;  /* 0x000c980e01007387 */ /* 0x000fe80000100800 */
[----:B------:R-:W3:Y:S04]  /*dd370*/  LDL.LU.64 R66, [R1+0x3e20] ;  /* 0x003e200001427983 */ /* 0x000ee80000300a00 */
[----:B------:R1:W-:Y:S04]  /*dd380*/  STL [R1+0xc94], R4 ;  /* 0x000c940401007387 */ /* 0x0003e80000100800 */
[----:B------:R-:W3:Y:S01]  /*dd390*/  LDL.LU.64 R64, [R1+0x3e18] ;  /* 0x003e180001407983 */ /* 0x000ee20000300a00 */
[----:B--2---:R-:W-:-:S05]  /*dd3a0*/  IADD3 R10, P2, R8, R5, RZ ;  /* 0x00000005080a7210 */ /* 0x004fca0007f5e0ff */
[----:B-1----:R-:W-:Y:S01]  /*dd3b0*/  IMAD.X R4, R9, 0x1, R3, P2 ;  /* 0x0000000109047824 */ /* 0x002fe200010e0603 */
[----:B------:R-:W-:Y:S04]  /*dd3c0*/  STL [R1+0xd90], R10 ;  /* 0x000d900a01007387 */ /* 0x000fe80000100800 */
[----:B------:R1:W-:Y:S04]  /*dd3d0*/  STL [R1+0xd8c], R4 ;  /* 0x000d8c0401007387 */ /* 0x0003e80000100800 */
[----:B------:R-:W2:Y:S01]  /*dd3e0*/  LDL.LU.64 R62, [R1+0x3e10] ;  /* 0x003e1000013e7983 */ /* 0x000ea20000300a00 */
[----:B----4-:R-:W-:-:S05]  /*dd3f0*/  IADD3 R8, P2, R6, R5, RZ ;  /* 0x0000000506087210 */ /* 0x010fca0007f5e0ff */
[----:B------:R4:W-:Y:S01]  /*dd400*/  STL [R1+0xd98], R8 ;  /* 0x000d980801007387 */ /* 0x0009e20000100800 */
[----:B-1----:R-:W-:-:S03]  /*dd410*/  IMAD.X R4, R7, 0x1, R3, P2 ;  /* 0x0000000107047824 */ /* 0x002fc600010e0603 */
[----:B------:R-:W2:Y:S04]  /*dd420*/  LDL.LU.64 R60, [R1+0x3e08] ;  /* 0x003e0800013c7983 */ /* 0x000ea80000300a00 */
[----:B------:R1:W-:Y:S04]  /*dd430*/  STL [R1+0xd94], R4 ;  /* 0x000d940401007387 */ /* 0x0003e80000100800 */
[----:B------:R-:W2:Y:S04]  /*dd440*/  LDL.LU.64 R14, [R1+0x3e00] ;  /* 0x003e0000010e7983 */ /* 0x000ea80000300a00 */
[----:B------:R-:W2:Y:S04]  /*dd450*/  LDL.LU R11, [R1+0x4dfc] ;  /* 0x004dfc00010b7983 */ /* 0x000ea80000300800 */
[----:B------:R-:W2:Y:S04]  /*dd460*/  LDL.LU R10, [R1+0x4e04] ;  /* 0x004e0400010a7983 */ /* 0x000ea80000300800 */
[----:B------:R-:W2:Y:S04]  /*dd470*/  LDL.LU R9, [R1+0x4e0c] ;  /* 0x004e0c0001097983 */ /* 0x000ea80000300800 */
[----:B----4-:R-:W4:Y:S04]  /*dd480*/  LDL.LU R8, [R1+0x4e14] ;  /* 0x004e140001087983 */ /* 0x010f280000300800 */
[----:B------:R-:W4:Y:S04]  /*dd490*/  LDL.LU R7, [R1+0x4e1c] ;  /* 0x004e1c0001077983 */ /* 0x000f280000300800 */
[----:B------:R-:W4:Y:S04]  /*dd4a0*/  LDL.LU R6, [R1+0x4df8] ;  /* 0x004df80001067983 */ /* 0x000f280000300800 */
[----:B-1----:R-:W4:Y:S01]  /*dd4b0*/  LDL.LU R4, [R1+0x4e24] ;  /* 0x004e240001047983 */ /* 0x002f220000300800 */
[----:B------:R-:W-:-:S05]  /*dd4c0*/  IADD3 R136, P2, R138, R5, RZ ;  /* 0x000000058a887210 */ /* 0x000fca0007f5e0ff */
[----:B------:R-:W-:Y:S01]  /*dd4d0*/  IMAD.X R135, R139, 0x1, R3, P2 ;  /* 0x000000018b877824 */ /* 0x000fe200010e0603 */
[----:B---3--:R-:W-:-:S05]  /*dd4e0*/  IADD3 R138, P2, R74, R5, RZ ;  /* 0x000000054a8a7210 */ /* 0x008fca0007f5e0ff */
[----:B------:R-:W-:Y:S01]  /*dd4f0*/  IMAD.X R137, R75, 0x1, R3, P2 ;  /* 0x000000014b897824 */ /* 0x000fe200010e0603 */
[----:B------:R-:W-:-:S05]  /*dd500*/  IADD3 R140, P2, R72, R5, RZ ;  /* 0x00000005488c7210 */ /* 0x000fca0007f5e0ff */
[----:B------:R-:W-:Y:S01]  /*dd510*/  IMAD.X R139, R73, 0x1, R3, P2 ;  /* 0x00000001498b7824 */ /* 0x000fe200010e0603 */
[----:B------:R-:W-:-:S05]  /*dd520*/  IADD3 R142, P2, R70, R5, RZ ;  /* 0x00000005468e7210 */ /* 0x000fca0007f5e0ff */
[----:B------:R-:W-:Y:S01]  /*dd530*/  IMAD.X R141, R71, 0x1, R3, P2 ;  /* 0x00000001478d7824 */ /* 0x000fe200010e0603 */
[----:B------:R-:W-:-:S05]  /*dd540*/  IADD3 R144, P2, R68, R5, RZ ;  /* 0x0000000544907210 */ /* 0x000fca0007f5e0ff */
[----:B------:R-:W-:Y:S01]  /*dd550*/  IMAD.X R143, R69, 0x1, R3, P2 ;  /* 0x00000001458f7824 */ /* 0x000fe200010e0603 */
[----:B------:R-:W-:-:S04]  /*dd560*/  IADD3 R146, P2, R66, R5, RZ ;  /* 0x0000000542927210 */ /* 0x000fc80007f5e0ff */
[----:B------:R-:W-:Y:S02]  /*dd570*/  IADD3.X R145, R67, R3, RZ, P2, !PT ;  /* 0x0000000343917210 */ /* 0x000fe400017fe4ff */
[----:B------:R-:W-:-:S05]  /*dd580*/  IADD3 R148, P2, R64, R5, RZ ;  /* 0x0000000540947210 */ /* 0x000fca0007f5e0ff */
[----:B------:R-:W-:Y:S01]  /*dd590*/  IMAD.X R147, R65, 0x1, R3, P2 ;  /* 0x0000000141937824 */ /* 0x000fe200010e0603 */
[----:B--2---:R-:W-:-:S05]  /*dd5a0*/  IADD3 R150, P2, R62, R5, RZ ;  /* 0x000000053e967210 */ /* 0x004fca0007f5e0ff */
[----:B------:R-:W-:Y:S01]  /*dd5b0*/  IMAD.X R149, R63, 0x1, R3, P2 ;  /* 0x000000013f957824 */ /* 0x000fe200010e0603 */
[----:B------:R-:W-:-:S05]  /*dd5c0*/  IADD3 R152, P2, R60, R5, RZ ;  /* 0x000000053c987210 */ /* 0x000fca0007f5e0ff */
[----:B------:R-:W-:Y:S01]  /*dd5d0*/  IMAD.X R151, R61, 0x1, R3, P2 ;  /* 0x000000013d977824 */ /* 0x000fe200010e0603 */
[-C--:B------:R-:W-:Y:S02]  /*dd5e0*/  IADD3 R154, P2, R14, R5.reuse, RZ ;  /* 0x000000050e9a7210 */ /* 0x080fe40007f5e0ff */
[----:B------:R-:W-:-:S03]  /*dd5f0*/  IADD3 R11, P4, R11, R5, RZ ;  /* 0x000000050b0b7210 */ /* 0x000fc60007f9e0ff */
[----:B------:R-:W-:Y:S01]  /*dd600*/  IMAD.X R153, R15, 0x1, R3, P2 ;  /* 0x000000010f997824 */ /* 0x000fe200010e0603 */
[-C--:B------:R-:W-:Y:S01]  /*dd610*/  IADD3 R10, P5, R10, R5.reuse, RZ ;  /* 0x000000050a0a7210 */ /* 0x080fe20007fbe0ff */
[----:B------:R1:W-:Y:S01]  /*dd620*/  STL [R1+0x4dfc], R11 ;  /* 0x004dfc0b01007387 */ /* 0x0003e20000100800 */
[----:B------:R-:W-:-:S03]  /*dd630*/  IADD3 R9, P6, R9, R5, RZ ;  /* 0x0000000509097210 */ /* 0x000fc60007fde0ff */
[----:B------:R2:W-:Y:S01]  /*dd640*/  STL [R1+0x4e04], R10 ;  /* 0x004e040a01007387 */ /* 0x0005e20000100800 */
[----:B----4-:R-:W-:-:S03]  /*dd650*/  IADD3 R8, P2, R8, R5, RZ ;  /* 0x0000000508087210 */ /* 0x010fc60007f5e0ff */
[----:B------:R3:W-:Y:S01]  /*dd660*/  STL [R1+0x4e0c], R9 ;  /* 0x004e0c0901007387 */ /* 0x0007e20000100800 */
[----:B------:R-:W-:-:S03]  /*dd670*/  IADD3 R7, P3, R7, R5, RZ ;  /* 0x0000000507077210 */ /* 0x000fc60007f7e0ff */
[----:B------:R4:W-:Y:S01]  /*dd680*/  STL [R1+0x4e14], R8 ;  /* 0x004e140801007387 */ /* 0x0009e20000100800 */
[----:B------:R-:W-:-:S03]  /*dd690*/  IMAD.X R6, R6, 0x1, R3, P4 ;  /* 0x0000000106067824 */ /* 0x000fc600020e0603 */
[----:B------:R-:W4:Y:S01]  /*dd6a0*/  LDL.LU R237, [R1+0x4e00] ;  /* 0x004e000001ed7983 */ /* 0x000f220000300800 */
[----:B------:R-:W-:-:S03]  /*dd6b0*/  IADD3 R4, P4, R4, R5, RZ ;  /* 0x0000000504047210 */ /* 0x000fc60007f9e0ff */
[----:B------:R4:W-:Y:S04]  /*dd6c0*/  STL [R1+0x4e1c], R7 ;  /* 0x004e1c0701007387 */ /* 0x0009e80000100800 */
[----:B------:R-:W4:Y:S04]  /*dd6d0*/  LDL.LU R236, [R1+0x4e2c] ;  /* 0x004e2c0001ec7983 */ /* 0x000f280000300800 */
[----:B------:R4:W-:Y:S04]  /*dd6e0*/  STL [R1+0x4df8], R6 ;  /* 0x004df80601007387 */ /* 0x0009e80000100800 */
[----:B------:R-:W4:Y:S04]  /*dd6f0*/  LDL.LU R235, [R1+0x4e08] ;  /* 0x004e080001eb7983 */ /* 0x000f280000300800 */
[----:B------:R4:W-:Y:S04]  /*dd700*/  STL [R1+0x4e24], R4 ;  /* 0x004e240401007387 */ /* 0x0009e80000100800 */
        /* <DEDUP_REMOVED lines=22> */
[----:B--2---:R-:W2:Y:S04]  /*dd870*/  LDL.LU R10, [R1+0x4ebc] ;  /* 0x004ebc00010a7983 */ /* 0x004ea80000300800 */
[----:B---3--:R-:W3:Y:S04]  /*dd880*/  LDL.LU R9, [R1+0x4e98] ;  /* 0x004e980001097983 */ /* 0x008ee80000300800 */
[----:B----4-:R-:W4:Y:S04]  /*dd890*/  LDL.LU R8, [R1+0x4ec4] ;  /* 0x004ec40001087983 */ /* 0x010f280000300800 */
[----:B------:R-:W4:Y:S04]  /*dd8a0*/  LDL.LU R7, [R1+0x4ea0] ;  /* 0x004ea00001077983 */ /* 0x000f280000300800 */
[----:B------:R-:W4:Y:S04]  /*dd8b0*/  LDL.LU R6, [R1+0x4efc] ;  /* 0x004efc0001067983 */ /* 0x000f280000300800 */
[----:B------:R-:W4:Y:S01]  /*dd8c0*/  LDL.LU R4, [R1+0x4ea8] ;  /* 0x004ea80001047983 */ /* 0x000f220000300800 */
[----:B------:R-:W-:Y:S01]  /*dd8d0*/  IMAD.X R237, R237, 0x1, R3, P5 ;  /* 0x00000001eded7824 */ /* 0x000fe200028e0603 */
[----:B------:R-:W-:-:S04]  /*dd8e0*/  IADD3 R236, P5, R236, R5, RZ ;  /* 0x00000005ecec7210 */ /* 0x000fc80007fbe0ff */
[----:B------:R1:W-:Y:S01]  /*dd8f0*/  STL [R1+0x4e00], R237 ;  /* 0x004e00ed01007387 */ /* 0x0003e20000100800 */
[----:B------:R-:W-:-:S03]  /*dd900*/  IMAD.X R235, R235, 0x1, R3, P6 ;  /* 0x00000001ebeb7824 */ /* 0x000fc600030e0603 */
[----:B------:R1:W-:Y:S01]  /*dd910*/  STL [R1+0x4e2c], R236 ;  /* 0x004e2cec01007387 */ /* 0x0003e20000100800 */
[----:B------:R-:W-:-:S03]  /*dd920*/  IADD3 R234, P6, R234, R5, RZ ;  /* 0x00000005eaea7210 */ /* 0x000fc60007fde0ff */
        /* <DEDUP_REMOVED lines=43> */
[----:B--2---:R-:W-:-:S03]  /*ddbe0*/  IADD3 R10, P2, R10, R5, RZ ;  /* 0x000000050a0a7210 */ /* 0x004fc60007f5e0ff */
[----:B------:R2:W-:Y:S01]  /*ddbf0*/  STL [R1+0x4e90], R11 ;  /* 0x004e900b01007387 */ /* 0x0005e20000100800 */
[----:B---3--:R-:W-:-:S03]  /*ddc00*/  IMAD.X R9, R9, 0x1, R3, P3 ;  /* 0x0000000109097824 */ /* 0x008fc600018e0603 */
[----:B------:R3:W-:Y:S01]  /*ddc10*/  STL [R1+0x4ebc], R10 ;  /* 0x004ebc0a01007387 */ /* 0x0007e20000100800 */
[----:B----4-:R-:W-:-:S03]  /*ddc20*/  IADD3 R8, P3, R8, R5, RZ ;  /* 0x0000000508087210 */ /* 0x010fc60007f7e0ff */
[----:B------:R4:W-:Y:S01]  /*ddc30*/  STL [R1+0x4e98], R9 ;  /* 0x004e980901007387 */ /* 0x0009e20000100800 */
[----:B------:R-:W-:-:S03]  /*ddc40*/  IMAD.X R7, R7, 0x1, R3, P4 ;  /* 0x0000000107077824 */ /* 0x000fc600020e0603 */
[----:B------:R4:W-:Y:S01]  /*ddc50*/  STL [R1+0x4ec4], R8 ;  /* 0x004ec40801007387 */ /* 0x0009e20000100800 */
[----:B------:R-:W-:-:S03]  /*ddc60*/  IADD3 R6, P4, R6, R5, RZ ;  /* 0x0000000506067210 */ /* 0x000fc60007f9e0ff */
[----:B-1----:R-:W4:Y:S01]  /*ddc70*/  LDL.LU R237, [R1+0x4f04] ;  /* 0x004f040001ed7983 */ /* 0x002f220000300800 */
[----:B------:R-:W-:-:S03]  /*ddc80*/  IMAD.X R4, R4, 0x1, R3, P5 ;  /* 0x0000000104047824 */ /* 0x000fc600028e0603 */
        /* <DEDUP_REMOVED lines=27> */
[----:B---3--:R-:W3:Y:S04]  /*dde40*/  LDL.LU R10, [R1+0x4f40] ;  /* 0x004f4000010a7983 */ /* 0x008ee80000300800 */
[----:B----4-:R-:W4:Y:S04]  /*dde50*/  LDL.LU R9, [R1+0x4f9c] ;  /* 0x004f9c0001097983 */ /* 0x010f280000300800 */
[----:B------:R-:W4:Y:S04]  /*dde60*/  LDL.LU R8, [R1+0x4f78] ;  /* 0x004f780001087983 */ /* 0x000f280000300800 */
[----:B-1----:R-:W4:Y:S04]  /*dde70*/  LDL.LU R7, [R1+0x4fa4] ;  /* 0x004fa40001077983 */ /* 0x002f280000300800 */
        /* <DEDUP_REMOVED lines=11> */
[----:B------:R-:W-:Y:S01]  /*ddf30*/  IMAD.MOV.U32 R250, RZ, RZ, R96 ;  /* 0x000000fffffa7224 */ /* 0x000fe200078e0060 */
[----:B------:R-:W-:Y:S01]  /*ddf40*/  MOV R96, R128 ;  /* 0x0000008000607202 */ /* 0x000fe20000000f00 */
        /* <DEDUP_REMOVED lines=8> */
[----:B------:R-:W-:Y:S01]  /*ddfd0*/  IMAD.MOV.U32 R87, RZ, RZ, R137 ;  /* 0x000000ffff577224 */ /* 0x000fe200078e0089 */
[----:B------:R-:W-:Y:S01]  /*ddfe0*/  IADD3 R237, P5, R237, R5, RZ ;  /* 0x00000005eded7210 */ /* 0x000fe20007fbe0ff */
[----:B------:R-:W-:-:S04]  /*ddff0*/  IMAD.X R236, R236, 0x1, R3, P6 ;  /* 0x00000001ecec7824 */ /* 0x000fc800030e0603 */
[----:B------:R-:W-:Y:S01]  /*de000*/  STL [R1+0x4f04], R237 ;  /* 0x004f04ed01007387 */ /* 0x000fe20000100800 */
[----:B------:R-:W-:-:S03]  /*de010*/  IADD3 R235, P6, R235, R5, RZ ;  /* 0x00000005ebeb7210 */ /* 0x000fc60007fde0ff */
[----:B------:R-:W-:Y:S01]  /*de020*/  STL [R1+0x4eb0], R236 ;  /* 0x004eb0ec01007387 */ /* 0x000fe20000100800 */
[----:B------:R-:W-:-:S03]  /*de030*/  IMAD.X R234, R234, 0x1, R3, P2 ;  /* 0x00000001eaea7824 */ /* 0x000fc600010e0603 */
        /* <DEDUP_REMOVED lines=31> */
[----:B------:R-:W-:-:S03]  /*de230*/  IADD3.X R62, R62, R3, RZ, P5, !PT ;  /* 0x000000033e3e7210 */ /* 0x000fc60002ffe4ff */
        /* <DEDUP_REMOVED lines=9> */
[----:B--2---:R-:W-:-:S03]  /*de2d0*/  IADD3 R11, P2, R11, R5, RZ ;  /* 0x000000050b0b7210 */ /* 0x004fc60007f5e0ff */
[----:B------:R1:W-:Y:S01]  /*de2e0*/  STL [R1+0x4f38], R14 ;  /* 0x004f380e01007387 */ /* 0x0003e20000100800 */
[----:B---3--:R-:W-:-:S03]  /*de2f0*/  IMAD.X R10, R10, 0x1, R3, P3 ;  /* 0x000000010a0a7824 */ /* 0x008fc600018e0603 */
[----:B------:R-:W-:Y:S01]  /*de300*/  STL [R1+0x4f94], R11 ;  /* 0x004f940b01007387 */ /* 0x000fe20000100800 */
[----:B----4-:R-:W-:-:S03]  /*de310*/  IADD3 R9, P3, R9, R5, RZ ;  /* 0x0000000509097210 */ /* 0x010fc60007f7e0ff */
[----:B------:R-:W-:Y:S01]  /*de320*/  STL [R1+0x4f40], R10 ;  /* 0x004f400a01007387 */ /* 0x000fe20000100800 */
[----:B------:R-:W-:-:S03]  /*de330*/  IMAD.X R8, R8, 0x1, R3, P4 ;  /* 0x0000000108087824 */ /* 0x000fc600020e0603 */
[----:B------:R-:W-:Y:S01]  /*de340*/  STL [R1+0x4f9c], R9 ;  /* 0x004f9c0901007387 */ /* 0x000fe20000100800 */
[----:B------:R-:W-:-:S03]  /*de350*/  IADD3 R7, P4, R7, R5, RZ ;  /* 0x0000000507077210 */ /* 0x000fc60007f9e0ff */
[----:B------:R2:W-:Y:S01]  /*de360*/  STL [R1+0x4f78], R8 ;  /* 0x004f780801007387 */ /* 0x0005e20000100800 */
[----:B------:R-:W-:-:S03]  /*de370*/  IMAD.X R6, R6, 0x1, R3, P5 ;  /* 0x0000000106067824 */ /* 0x000fc600028e0603 */
[----:B------:R-:W-:Y:S01]  /*de380*/  STL [R1+0x4fa4], R7 ;  /* 0x004fa40701007387 */ /* 0x000fe20000100800 */
[----:B------:R-:W-:Y:S01]  /*de390*/  IADD3 R4, P5, R4, R5, RZ ;  /* 0x0000000504047210 */ /* 0x000fe20007fbe0ff */
[----:B-1----:R-:W-:Y:S02]  /*de3a0*/  IMAD.MOV.U32 R14, RZ, RZ, R20 ;  /* 0x000000ffff0e7224 */ /* 0x002fe400078e0014 */
[----:B------:R1:W-:Y:S01]  /*de3b0*/  STL [R1+0x4f80], R6 ;  /* 0x004f800601007387 */ /* 0x0003e20000100800 */
[----:B------:R-:W-:Y:S02]  /*de3c0*/  IMAD.MOV.U32 R15, RZ, RZ, R19 ;  /* 0x000000ffff0f7224 */ /* 0x000fe400078e0013 */
[----:B--2---:R-:W-:Y:S01]  /*de3d0*/  IMAD.MOV.U32 R8, RZ, RZ, R22 ;  /* 0x000000ffff087224 */ /* 0x004fe200078e0016 */
[----:B------:R2:W-:Y:S01]  /*de3e0*/  STL [R1+0x4fac], R4 ;  /* 0x004fac0401007387 */ /* 0x0005e20000100800 */
[----:B------:R-:W-:Y:S02]  /*de3f0*/  IMAD.MOV.U32 R9, RZ, RZ, R21 ;  /* 0x000000ffff097224 */ /* 0x000fe400078e0015 */
[----:B------:R-:W-:-:S02]  /*de400*/  IMAD.MOV.U32 R10, RZ, RZ, R76 ;  /* 0x000000ffff0a7224 */ /* 0x000fc400078e004c */
[----:B------:R-:W-:Y:S02]  /*de410*/  IMAD.MOV.U32 R11, RZ, RZ, R23 ;  /* 0x000000ffff0b7224 */ /* 0x000fe400078e0017 */
[----:B------:R-:W-:Y:S01]  /*de420*/  IMAD.MOV.U32 R5, RZ, RZ, R77 ;  /* 0x000000ffff057224 */ /* 0x000fe200078e004d */
[----:B------:R3:W-:Y:S01]  /*de430*/  STL.64 [R1+0x42a8], R14 ;  /* 0x0042a80e01007387 */ /* 0x0007e20000100a00 */
[----:B-1----:R-:W-:Y:S02]  /*de440*/  IMAD.MOV.U32 R6, RZ, RZ, R80 ;  /* 0x000000ffff067224 */ /* 0x002fe400078e0050 */
[----:B--2---:R-:W-:Y:S02]  /*de450*/  IMAD.MOV.U32 R4, RZ, RZ, R78 ;  /* 0x000000ffff047224 */ /* 0x004fe400078e004e */
[----:B------:R-:W-:Y:S01]  /*de460*/  IMAD.MOV.U32 R7, RZ, RZ, R79 ;  /* 0x000000ffff077224 */ /* 0x000fe200078e004f */
[----:B------:R1:W-:Y:S01]  /*de470*/  STL.64 [R1+0x42a0], R8 ;  /* 0x0042a00801007387 */ /* 0x0003e20000100a00 */
[----:B------:R-:W-:-:S02]  /*de480*/  IMAD.MOV.U32 R232, RZ, RZ, R82 ;  /* 0x000000ffffe87224 */ /* 0x000fc400078e0052 */
[----:B------:R-:W-:Y:S01]  /*de490*/  IMAD.MOV.U32 R233, RZ, RZ, R81 ;  /* 0x000000ffffe97224 */ /* 0x000fe200078e0051 */
[----:B------:R2:W-:Y:S01]  /*de4a0*/  STL.64 [R1+0x4278], R10 ;  /* 0x0042780a01007387 */ /* 0x0005e20000100a00 */
[----:B------:R-:W-:Y:S02]  /*de4b0*/  IMAD.MOV.U32 R234, RZ, RZ, R84 ;  /* 0x000000ffffea7224 */ /* 0x000fe400078e0054 */
[----:B------:R-:W-:Y:S01]  /*de4c0*/  IMAD.MOV.U32 R235, RZ, RZ, R83 ;  /* 0x000000ffffeb7224 */ /* 0x000fe200078e0053 */
[----:B------:R4:W-:Y:S01]  /*de4d0*/  STL.64 [R1+0x4270], R4 ;  /* 0x0042700401007387 */ /* 0x0009e20000100a00 */
[----:B------:R-:W-:Y:S02]  /*de4e0*/  IMAD.MOV.U32 R236, RZ, RZ, R86 ;  /* 0x000000ffffec7224 */ /* 0x000fe400078e0056 */
[----:B------:R-:W-:Y:S01]  /*de4f0*/  IMAD.MOV.U32 R237, RZ, RZ, R85 ;  /* 0x000000ffffed7224 */ /* 0x000fe200078e0055 */
[----:B------:R4:W-:Y:S01]  /*de500*/  STL.64 [R1+0x4248], R6 ;  /* 0x0042480601007387 */ /* 0x0009e20000100a00 */
[----:B------:R-:W-:-:S03]  /*de510*/  IMAD.MOV.U32 R60, RZ, RZ, R98 ;  /* 0x000000ffff3c7224 */ /* 0x000fc600078e0062 */
[----:B------:R4:W-:Y:S01]  /*de520*/  STL.64 [R1+0x4240], R232 ;  /* 0x004240e801007387 */ /* 0x0009e20000100a00 */
[----:B------:R-:W-:-:S03]  /*de530*/  IMAD.MOV.U32 R61, RZ, RZ, R97 ;  /* 0x000000ffff3d7224 */ /* 0x000fc600078e0061 */
[----:B------:R4:W-:Y:S01]  /*de540*/  STL.64 [R1+0x4218], R234 ;  /* 0x004218ea01007387 */ /* 0x0009e20000100a00 */
[----:B------:R-:W-:-:S03]  /*de550*/  IMAD.MOV.U32 R62, RZ, RZ, R100 ;  /* 0x000000ffff3e7224 */ /* 0x000fc600078e0064 */
[----:B------:R4:W-:Y:S01]  /*de560*/  STL.64 [R1+0x4210], R236 ;  /* 0x004210ec01007387 */ /* 0x0009e20000100a00 */
[----:B------:R-:W-:-:S03]  /*de570*/  IMAD.MOV.U32 R63, RZ, RZ, R99 ;  /* 0x000000ffff3f7224 */ /* 0x000fc600078e0063 */
[----:B------:R4:W-:Y:S01]  /*de580*/  STL.64 [R1+0x41e8], R238 ;  /* 0x0041e8ee01007387 */ /* 0x0009e20000100a00 */
[----:B------:R-:W-:Y:S02]  /*de590*/  IMAD.MOV.U32 R64, RZ, RZ, R102 ;  /* 0x000000ffff407224 */ /* 0x000fe400078e0066 */
        /* <DEDUP_REMOVED lines=37> */
[----:B------:R-:W-:Y:S01]  /*de7f0*/  STL.64 [R1+0x3fb0], R110 ;  /* 0x003fb06e01007387 */ /* 0x000fe20000100a00 */
[----:B------:R-:W-:-:S03]  /*de800*/  IMAD.MOV.U32 R97, RZ, RZ, R127 ;  /* 0x000000ffff617224 */ /* 0x000fc600078e007f */
[----:B------:R-:W-:Y:S04]  /*de810*/  STL.64 [R1+0x3e98], R108 ;  /* 0x003e986c01007387 */ /* 0x000fe80000100a00 */
[----:B------:R-:W-:Y:S04]  /*de820*/  STL.64 [R1+0x3e90], R106 ;  /* 0x003e906a01007387 */ /* 0x000fe80000100a00 */
[----:B------:R-:W-:Y:S01]  /*de830*/  STL.64 [R1+0x3e88], R104 ;  /* 0x003e886801007387 */ /* 0x000fe20000100a00 */
[----:B------:R-:W-:-:S03]  /*de840*/  IMAD.MOV.U32 R86, RZ, RZ, R138 ;  /* 0x000000ffff567224 */ /* 0x000fc600078e008a */
        /* <DEDUP_REMOVED lines=20> */
[----:B------:R-:W-:Y:S04]  /*de990*/  STL.64 [R1+0x3e48], R88 ;  /* 0x003e485801007387 */ /* 0x000fe80000100a00 */
[----:B------:R-:W-:Y:S01]  /*de9a0*/  LDGSTS.E [R16+0x22a80], desc[UR34][R4.64], P1 ;  /* 0x22a8000004107fae */ /* 0x000fe20008921862 */
[----:B------:R-:W-:-:S03]  /*de9b0*/  IMAD.MOV.U32 R76, RZ, RZ, R150 ;  /* 0x000000ffff4c7224 */ /* 0x000fc600078e0096 */
[----:B------:R-:W-:Y:S01]  /*de9c0*/  STL.64 [R1+0x3e40], R86 ;  /* 0x003e405601007387 */ /* 0x000fe20000100a00 */
[----:B------:R-:W-:Y:S02]  /*de9d0*/  IMAD.MOV.U32 R77, RZ, RZ, R149 ;  /* 0x000000ffff4d7224 */ /* 0x000fe400078e0095 */
[----:B------:R-:W-:Y:S01]  /*de9e0*/  IMAD.MOV.U32 R20, RZ, RZ, R152 ;  /* 0x000000ffff147224 */ /* 0x000fe200078e0098 */
[----:B------:R-:W-:Y:S01]  /*de9f0*/  LDGSTS.E [R16+0x23200], desc[UR34][R6.64], P0 ;  /* 0x2320000006107fae */ /* 0x000fe20008121862 */
[----:B------:R-:W-:Y:S01]  /*dea00*/  IMAD.MOV.U32 R21, RZ, RZ, R151 ;  /* 0x000000ffff157224 */ /* 0x000fe200078e0097 */
[----:B------:R-:W4:Y:S02]  /*dea10*/  LDC R149, c[0x0][0x23c] ;  /* 0x00008f00ff957b82 */ /* 0x000f240000000800 */
        /* <DEDUP_REMOVED lines=8> */
[----:B---3--:R-:W3:Y:S04]  /*deaa0*/  LDL.LU.64 R14, [R1+0x5678] ;  /* 0x00567800010e7983 */ /* 0x008ee80000300a00 */
[----:B------:R-:W-:Y:S04]  /*deab0*/  LDGSTS.E [R16+0x24280], desc[UR34][R244.64], P1 ;  /* 0x24280000f4107fae */ /* 0x000fe80008921862 */
[----:B------:R-:W-:Y:S04]  /*deac0*/  STL.64 [R1+0x3e18], R78 ;  /* 0x003e184e01007387 */ /* 0x000fe80000100a00 */
[----:B------:R-:W-:Y:S04]  /*dead0*/  LDGSTS.E [R16+0x24a00], desc[UR34][R246.64], P0 ;  /* 0x24a00000f6107fae */ /* 0x000fe80008121862 */
[----:B-1----:R-:W3:Y:S04]  /*deae0*/  LDL.LU.64 R8, [R1+0x5670] ;  /* 0x0056700001087983 */ /* 0x002ee80000300a00 */
[----:B------:R-:W-:Y:S04]  /*deaf0*/  LDGSTS.E [R16+0x24a80], desc[UR34][R248.64], P1 ;  /* 0x24a80000f8107fae */ /* 0x000fe80008921862 */
[----:B------:R-:W-:Y:S04]  /*deb00*/  STL.64 [R1+0x3e10], R76 ;  /* 0x003e104c01007387 */ /* 0x000fe80000100a00 */
[----:B------:R-:W-:Y:S04]  /*deb10*/  LDGSTS.E [R16+0x25200], desc[UR34][R250.64], P0 ;  /* 0x25200000fa107fae */ /* 0x000fe80008121862 */
[----:B--2---:R-:W2:Y:S04]  /*deb20*/  LDL.LU.64 R10, [R1+0x5668] ;  /* 0x00566800010a7983 */ /* 0x004ea80000300a00 */
[----:B------:R-:W-:Y:S04]  /*deb30*/  LDGSTS.E [R16+0x25280], desc[UR34][R60.64], P1 ;  /* 0x252800003c107fae */ /* 0x000fe80008921862 */
[----:B------:R1:W-:Y:S04]  /*deb40*/  STL.64 [R1+0x3e08], R20 ;  /* 0x003e081401007387 */ /* 0x0003e80000100a00 */
[----:B------:R-:W-:Y:S04]  /*deb50*/  LDGSTS.E [R16+0x25a00], desc[UR34][R62.64], P0 ;  /* 0x25a000003e107fae */ /* 0x000fe80008121862 */
[----:B----4-:R-:W4:Y:S04]  /*deb60*/  LDL.LU.64 R4, [R1+0x5660] ;  /* 0x0056600001047983 */ /* 0x010f280000300a00 */
[----:B------:R-:W-:Y:S04]  /*deb70*/  LDGSTS.E [R16+0x25a80], desc[UR34][R64.64], P1 ;  /* 0x25a8000040107fae */ /* 0x000fe80008921862 */
[----:B------:R-:W4:Y:S04]  /*deb80*/  LDL.LU.64 R6, [R1+0x5658] ;  /* 0x0056580001067983 */ /* 0x000f280000300a00 */
[----:B------:R-:W-:Y:S04]  /*deb90*/  LDGSTS.E [R16+0x26200], desc[UR34][R66.64], P0 ;  /* 0x2620000042107fae */ /* 0x000fe80008121862 */
[----:B------:R-:W5:Y:S04]  /*deba0*/  LDL.LU.64 R232, [R1+0x5650] ;  /* 0x0056500001e87983 */ /* 0x000f680000300a00 */
        /* <DEDUP_REMOVED lines=15> */
[----:B------:R-:W3:Y:S04]  /*deca0*/  LDL.LU.64 R60, [R1+0x5610] ;  /* 0x00561000013c7983 */ /* 0x000ee80000300a00 */
[----:B------:R-:W-:Y:S04]  /*decb0*/  LDGSTS.E [R16+0x28280], desc[UR34][R102.64], P1 ;  /* 0x2828000066107fae */ /* 0x000fe80008921862 */
[----:B------:R-:W2:Y:S04]  /*decc0*/  LDL.LU.64 R62, [R1+0x5608] ;  /* 0x00560800013e7983 */ /* 0x000ea80000300a00 */
[----:B------:R-:W-:Y:S04]  /*decd0*/  LDGSTS.E [R16+0x28a00], desc[UR34][R100.64], P0 ;  /* 0x28a0000064107fae */ /* 0x000fe80008121862 */
[----:B------:R-:W4:Y:S04]  /*dece0*/  LDL.LU.64 R64, [R1+0x5600] ;  /* 0x0056000001407983 */ /* 0x000f280000300a00 */
        /* <DEDUP_REMOVED lines=11> */
[----:B------:R-:W-:Y:S04]  /*deda0*/  LDGSTS.E [R16+0x2a280], desc[UR34][R86.64], P1 ;  /* 0x2a28000056107fae */ /* 0x000fe80008921862 */
[----:B------:R-:W4:Y:S04]  /*dedb0*/  LDL.LU R125, [R1+0x4fb4] ;  /* 0x004fb400017d7983 */ /* 0x000f280000300800 */
[----:B------:R-:W3:Y:S04]  /*dedc0*/  LDL.LU R123, [R1+0x4fbc] ;  /* 0x004fbc00017b7983 */ /* 0x000ee80000300800 */
[----:B------:R-:W-:Y:S04]  /*dedd0*/  LDGSTS.E [R16+0x2aa00], desc[UR34][R84.64], P0 ;  /* 0x2aa0000054107fae */ /* 0x000fe80008121862 */
[----:B------:R-:W2:Y:S04]  /*dede0*/  LDL.LU R121, [R1+0x4fc4] ;  /* 0x004fc40001797983 */ /* 0x000ea80000300800 */
[----:B------:R-:W-:Y:S04]  /*dedf0*/  LDGSTS.E [R16+0x2aa80], desc[UR34][R82.64], P1 ;  /* 0x2aa8000052107fae */ /* 0x000fe80008921862 */
[----:B------:R-:W4:Y:S04]  /*dee00*/  LDL.LU R133, [R1+0x4f88] ;  /* 0x004f880001857983 */ /* 0x000f280000300800 */
[----:B------:R-:W-:Y:S04]  /*dee10*/  LDGSTS.E [R16+0x2b200], desc[UR34][R80.64], P0 ;  /* 0x2b20000050107fae */ /* 0x000fe80008121862 */
[----:B------:R-:W3:Y:S04]  /*dee20*/  LDL.LU R130, [R1+0x4f90] ;  /* 0x004f900001827983 */ /* 0x000ee80000300800 */
[----:B------:R-:W-:Y:S01]  /*dee30*/  LDGSTS.E [R16+0x2b280], desc[UR34][R22.64], P1 ;  /* 0x2b28000016107fae */ /* 0x000fe20008921862 */
[----:B------:R-:W-:Y:S01]  /*dee40*/  IMAD.SHL.U32 R149, R149, 0x40, RZ ;  /* 0x0000004095957824 */ /* 0x000fe200078e00ff */
[----:B------:R-:W1:Y:S02]  /*dee50*/  S2R R19, SR_TID.X ;  /* 0x0000000000137919 */ /* 0x000e640000002100 */
[----:B------:R-:W2:Y:S04]  /*dee60*/  LDL.64 R22, [R1+0x3df8] ;  /* 0x003df80001167983 */ /* 0x000ea80000100a00 */
[----:B------:R-:W2:Y:S04]  /*dee70*/  LDL.LU R131, [R1+0x4f98] ;  /* 0x004f980001837983 */ /* 0x000ea80000300800 */
[----:B------:R-:W2:Y:S04]  /*dee80*/  LDL.LU R129, [R1+0x4fa0] ;  /* 0x004fa00001817983 */ /* 0x000ea80000300800 */
[----:B------:R-:W2:Y:S04]  /*dee90*/  LDL.LU R128, [R1+0x4fa8] ;  /* 0x004fa80001807983 */ /* 0x000ea80000300800 */
[----:B------:R-:W2:Y:S04]  /*deea0*/  LDL.LU R126, [R1+0x4fb0] ;  /* 0x004fb000017e7983 */ /* 0x000ea80000300800 */
[----:B------:R-:W2:Y:S04]  /*deeb0*/  LDL.LU R124, [R1+0x4fb8] ;  /* 0x004fb800017c7983 */ /* 0x000ea80000300800 */
[----:B------:R-:W2:Y:S01]  /*deec0*/  LDL.LU R122, [R1+0x4fc0] ;  /* 0x004fc000017a7983 */ /* 0x000ea20000300800 */
[----:B------:R-:W-:Y:S01]  /*deed0*/  IMAD.SHL.U32 R149, R149, 0x4, RZ ;  /* 0x0000000495957824 */ /* 0x000fe200078e00ff */
[----:B-1----:R-:W-:-:S02]  /*deee0*/  LOP3.LUT R19, R19, 0x1f, RZ, 0xc0, !PT ;  /* 0x0000001f13137812 */ /* 0x002fc400078ec0ff */
[----:B------:R-:W-:Y:S03]  /*deef0*/  LDGSTS.E [R16+0x2ba00], desc[UR34][R78.64], P0 ;  /* 0x2ba000004e107fae */ /* 0x000fe60008121862 */
[----:B------:R-:W-:Y:S01]  /*def00*/  IMAD.SHL.U32 R119, R19, 0x4, RZ ;  /* 0x0000000413777824 */ /* 0x000fe200078e00ff */
[----:B------:R-:W-:Y:S04]  /*def10*/  LDGSTS.E [R16+0x2ba80], desc[UR34][R76.64], P1 ;  /* 0x2ba800004c107fae */ /* 0x000fe80008921862 */
[----:B------:R1:W-:Y:S01]  /*def20*/  LDGSTS.E [R16+0x2c200], desc[UR34][R20.64], P0 ;  /* 0x2c20000014107fae */ /* 0x0003e20008121862 */
[C---:B------:R-:W-:Y:S02]  /*def30*/  LOP3.LUT R120, R119.reuse, 0x70, RZ, 0x3c, !PT ;  /* 0x0000007077787812 */ /* 0x040fe400078e3cff */
[----:B------:R-:W-:-:S02]  /*def40*/  LOP3.LUT R19, R119, 0x30, RZ, 0x3c, !PT ;  /* 0x0000003077137812 */ /* 0x000fc400078e3cff */
[----:B------:R-:W-:Y:S01]  /*def50*/  LOP3.LUT R119, R119, 0x50, RZ, 0x3c, !PT ;  /* 0x0000005077777812 */ /* 0x000fe200078e3cff */
[----:B----4-:R-:W-:Y:S01]  /*def60*/  IMAD.X R133, R133, 0x1, R3, P6 ;  /* 0x0000000185857824 */ /* 0x010fe200030e0603 */
[----:B------:R-:W-:-:S04]  /*def70*/  IADD3 R125, P6, R125, R149, RZ ;  /* 0x000000957d7d7210 */ /* 0x000fc80007fde0ff */
[----:B------:R-:W-:Y:S01]  /*def80*/  STL [R1+0x4f88], R133 ;  /* 0x004f888501007387 */ /* 0x000fe20000100800 */
[--C-:B---3--:R-:W-:Y:S01]  /*def90*/  IMAD.X R130, R130, 0x1, R3.reuse, P2 ;  /* 0x0000000182827824 */ /* 0x108fe200010e0603 */
[-C--:B------:R-:W-:Y:S02]  /*defa0*/  IADD3 R123, P2, R123, R149.reuse, RZ ;  /* 0x000000957b7b7210 */ /* 0x080fe40007f5e0ff */
[----:B------:R-:W-:Y:S04]  /*defb0*/  STL [R1+0x4fb4], R125 ;  /* 0x004fb47d01007387 */ /* 0x000fe80000100800 */
[----:B------:R-:W-:Y:S01]  /*defc0*/  STL [R1+0x4f90], R130 ;  /* 0x004f908201007387 */ /* 0x000fe20000100800 */
[----:B--2---:R-:W-:Y:S01]  /*defd0*/  IMAD.X R131, R131, 0x1, R3, P3 ;  /* 0x0000000183837824 */ /* 0x004fe200018e0603 */
[----:B------:R-:W-:-:S02]  /*defe0*/  IADD3 R121, P3, R121, R149, RZ ;  /* 0x0000009579797210 */ /* 0x000fc40007f7e0ff */
[----:B------:R-:W-:Y:S02]  /*deff0*/  IADD3.X R129, R129, R3, RZ, P4, !PT ;  /* 0x0000000381817210 */ /* 0x000fe400027fe4ff */
[----:B------:R-:W-:Y:S01]  /*df000*/  STL [R1+0x4f98], R131 ;  /* 0x004f988301007387 */ /* 0x000fe20000100800 */
[----:B------:R-:W-:-:S03]  /*df010*/  IMAD.X R128, R128, 0x1, R3, P5 ;  /* 0x0000000180807824 */ /* 0x000fc600028e0603 */
[----:B------:R-:W-:Y:S01]  /*df020*/  STL [R1+0x4fbc], R123 ;  /* 0x004fbc7b01007387 */ /* 0x000fe20000100800 */
[----:B------:R-:W-:-:S03]  /*df030*/  IMAD.X R126, R126, 0x1, R3, P6 ;  /* 0x000000017e7e7824 */ /* 0x000fc600030e0603 */
[----:B------:R-:W-:Y:S01]  /*df040*/  STL [R1+0x4fa0], R129 ;  /* 0x004fa08101007387 */ /* 0x000fe20000100800 */
[----:B------:R-:W-:-:S03]  /*df050*/  IMAD.X R124, R124, 0x1, R3, P2 ;  /* 0x000000017c7c7824 */ /* 0x000fc600010e0603 */
[----:B------:R-:W-:Y:S01]  /*df060*/  STL [R1+0x4fc4], R121 ;  /* 0x004fc47901007387 */ /* 0x000fe20000100800 */
[----:B------:R-:W-:-:S03]  /*df070*/  IMAD.X R122, R122, 0x1, R3, P3 ;  /* 0x000000017a7a7824 */ /* 0x000fc600018e0603 */
[----:B------:R-:W-:Y:S04]  /*df080*/  STL [R1+0x4fa8], R128 ;  /* 0x004fa88001007387 */ /* 0x000fe80000100800 */
[----:B------:R-:W-:Y:S04]  /*df090*/  STL [R1+0x4fb0], R126 ;  /* 0x004fb07e01007387 */ /* 0x000fe80000100800 */
[----:B------:R-:W-:Y:S04]  /*df0a0*/  STL [R1+0x4fb8], R124 ;  /* 0x004fb87c01007387 */ /* 0x000fe80000100800 */
[----:B------:R-:W-:Y:S01]  /*df0b0*/  STL [R1+0x4fc0], R122 ;  /* 0x004fc07a01007387 */ /* 0x000fe20000100800 */
[----:B-1----:R-:W-:-:S03]  /*df0c0*/  IADD3 R21, P4, R22, R149, RZ ;  /* 0x0000009516157210 */ /* 0x002fc60007f9e0ff */
        /* <DEDUP_REMOVED lines=13> */
[----:B------:R-:W-:-:S02]  /*df1a0*/  IMAD.X R20, R23, 0x1, R3, P4 ;  /* 0x0000000117147824 */ /* 0x000fc400020e0603 */
[----:B------:R-:W-:Y:S01]  /*df1b0*/  VIADD R19, R19, UR12 ;  /* 0x0000000c13137c36 */ /* 0x000fe20008000000 */
[----:B------:R-:W-:Y:S02]  /*df1c0*/  STL.64 [R1+0x56f0], R194 ;  /* 0x0056f0c201007387 */ /* 0x000fe40000100a00 */
[-C--:B------:R-:W-:Y:S02]  /*df1d0*/  LOP3.LUT R21, R21, R20.reuse, RZ, 0x3c, !PT ;  /* 0x0000001415157212 */ /* 0x080fe400078e3cff */
[----:B------:R-:W-:Y:S02]  /*df1e0*/  STL.64 [R1+0x56e8], R192 ;  /* 0x0056e8c001007387 */ /* 0x000fe40000100a00 */
[C---:B------:R-:W-:Y:S02]  /*df1f0*/  LOP3.LUT R20, R21.reuse, R20, RZ, 0x3c, !PT ;  /* 0x0000001415147212 */ /* 0x040fe400078e3cff */
[----:B------:R-:W-:Y:S02]  /*df200*/  STL.64 [R1+0x56e0], R190 ;  /* 0x0056e0be01007387 */ /* 0x000fe40000100a00 */
[----:B------:R-:W-:-:S02]  /*df210*/  LOP3.LUT R21, R21, R20, RZ, 0x3c, !PT ;  /* 0x0000001415157212 */ /* 0x000fc400078e3cff */
        /* <DEDUP_REMOVED lines=33> */
[----:B-1----:R-:W-:-:S02]  /*df430*/  IMAD.MOV.U32 R4, RZ, RZ, R154 ;  /* 0x000000ffff047224 */ /* 0x002fc400078e009a */
[----:B------:R-:W-:-:S05]  /*df440*/  IMAD.MOV.U32 R5, RZ, RZ, R153 ;  /* 0x000000ffff057224 */ /* 0x000fca00078e0099 */
[----:B------:R1:W-:Y:S04]  /*df450*/  STL.64 [R1+0x3e00], R4 ;  /* 0x003e000401007387 */ /* 0x0003e80000100a00 */
[----:B------:R-:W-:Y:S04]  /*df460*/  STL.64 [R1+0x3df8], R20 ;  /* 0x003df81401007387 */ /* 0x000fe80000100a00 */
[----:B------:R1:W-:Y:S04]  /*df470*/  LDGSTS.E [R16+0x2c280], desc[UR34][R4.64], P1 ;  /* 0x2c28000004107fae */ /* 0x0003e80008921862 */
[----:B------:R1:W-:Y:S01]  /*df480*/  LDGSTS.E [R16+0x2ca00], desc[UR34][R20.64], P0 ;  /* 0x2ca0000014107fae */ /* 0x0003e20008121862 */
[----:B--2---:R-:W-:-:S05]  /*df490*/  IADD3 R23, P2, R76, R149, RZ ;  /* 0x000000954c177210 */ /* 0x004fca0007f5e0ff */
[----:B------:R-:W-:Y:S01]  /*df4a0*/  IMAD.X R22, R77, 0x1, R3, P2 ;  /* 0x000000014d167824 */ /* 0x000fe200010e0603 */
[----:B---3--:R-:W-:-:S04]  /*df4b0*/  IADD3 R77, P2, R78, R149, RZ ;  /* 0x000000954e4d7210 */ /* 0x008fc80007f5e0ff */
[-C--:B------:R-:W-:Y:S01]  /*df4c0*/  LOP3.LUT R23, R23, R22.reuse, RZ, 0x3c, !PT ;  /* 0x0000001617177212 */ /* 0x080fe200078e3cff */
[----:B------:R-:W-:Y:S01]  /*df4d0*/  IMAD.X R76, R79, 0x1, R3, P2 ;  /* 0x000000014f4c7824 */ /* 0x000fe200010e0603 */
[-C--:B----4-:R-:W-:Y:S01]  /*df4e0*/  IADD3 R79, P2, R80, R149.reuse, RZ ;  /* 0x00000095504f7210 */ /* 0x090fe20007f5e0ff */
[----:B------:R-:W-:Y:S01]  /*df4f0*/  IMAD.MOV.U32 R34, RZ, RZ, R77 ;  /* 0x000000ffff227224 */ /* 0x000fe200078e004d */
[----:B------:R-:W-:Y:S01]  /*df500*/  LOP3.LUT R22, R23, R22, RZ, 0x3c, !PT ;  /* 0x0000001617167212 */ /* 0x000fe200078e3cff */
[----:B------:R-:W-:Y:S02]  /*df510*/  IMAD.MOV.U32 R35, RZ, RZ, R76 ;  /* 0x000000ffff237224 */ /* 0x000fe400078e004c */
[----:B------:R-:W-:Y:S01]  /*df520*/  IMAD.X R78, R81, 0x1, R3, P2 ;  /* 0x00000001514e7824 */ /* 0x000fe200010e0603 */
[----:B------:R-:W-:Y:S01]  /*df530*/  IADD3 R81, P2, R82, R149, RZ ;  /* 0x0000009552517210 */ /* 0x000fe20007f5e0ff */
[----:B------:R-:W-:Y:S01]  /*df540*/  IMAD.MOV.U32 R32, RZ, RZ, R79 ;  /* 0x000000ffff207224 */ /* 0x000fe200078e004f */
[----:B------:R-:W-:Y:S01]  /*df550*/  LOP3.LUT R23, R23, R22, RZ, 0x3c, !PT ;  /* 0x0000001617177212 */ /* 0x000fe200078e3cff */
[----:B------:R-:W-:-:S02]  /*df560*/  IMAD.MOV.U32 R33, RZ, RZ, R78 ;  /* 0x000000ffff217224 */ /* 0x000fc400078e004e */
[----:B------:R-:W-:Y:S01]  /*df570*/  IMAD.X R80, R83, 0x1, R3, P2 ;  /* 0x0000000153507824 */ /* 0x000fe200010e0603 */
[-C--:B------:R-:W-:Y:S01]  /*df580*/  IADD3 R83, P2, R84, R149.reuse, RZ ;  /* 0x0000009554537210 */ /* 0x080fe20007f5e0ff */
[----:B------:R-:W-:Y:S01]  /*df590*/  IMAD.MOV.U32 R30, RZ, RZ, R81 ;  /* 0x000000ffff1e7224 */ /* 0x000fe200078e0051 */
[----:B------:R2:W-:Y:S01]  /*df5a0*/  STL.64 [R1+0x3df0], R22 ;  /* 0x003df01601007387 */ /* 0x0005e20000100a00 */
[----:B------:R-:W-:Y:S02]  /*df5b0*/  IMAD.MOV.U32 R31, RZ, RZ, R80 ;  /* 0x000000ffff1f7224 */ /* 0x000fe400078e0050 */
[----:B------:R-:W-:Y:S01]  /*df5c0*/  IMAD.X R82, R85, 0x1, R3, P2 ;  /* 0x0000000155527824 */ /* 0x000fe200010e0603 */
[----:B------:R-:W-:Y:S01]  /*df5d0*/  IADD3 R85, P2, R86, R149, RZ ;  /* 0x0000009556557210 */ /* 0x000fe20007f5e0ff */
[----:B------:R-:W-:Y:S01]  /*df5e0*/  IMAD.MOV.U32 R28, RZ, RZ, R83 ;  /* 0x000000ffff1c7224 */ /* 0x000fe200078e0053 */
[----:B------:R-:W-:Y:S01]  /*df5f0*/  STL.64 [R1+0x3de8], R34 ;  /* 0x003de82201007387 */ /* 0x000fe20000100a00 */
[----:B------:R-:W-:Y:S01]  /*df600*/  IMAD.MOV.U32 R29, RZ, RZ, R82 ;  /* 0x000000ffff1d7224 */ /* 0x000fe200078e0052 */
[----:B------:R-:W-:Y:S01]  /*df610*/  MOV R26, R85 ;  /* 0x00000055001a7202 */ /* 0x000fe20000000f00 */
[----:B------:R-:W-:Y:S01]  /*df620*/  IMAD.X R84, R87, 0x1, R3, P2 ;  /* 0x0000000157547824 */ /* 0x000fe200010e0603 */
[----:B------:R-:W-:Y:S01]  /*df630*/  IADD3 R87, P2, R88, R149, RZ ;  /* 0x0000009558577210 */ /* 0x000fe20007f5e0ff */
[----:B------:R-:W-:Y:S02]  /*df640*/  STL.64 [R1+0x3de0], R32 ;  /* 0x003de02001007387 */ /* 0x000fe40000100a00 */
[----:B------:R-:W-:-:S02]  /*df650*/  IMAD.MOV.U32 R27, RZ, RZ, R84 ;  /* 0x000000ffff1b7224 */ /* 0x000fc400078e0054 */
[----:B------:R-:W-:Y:S01]  /*df660*/  IMAD.X R86, R89, 0x1, R3, P2 ;  /* 0x0000000159567824 */ /* 0x000fe200010e0603 */
[-C--:B------:R-:W-:Y:S01]  /*df670*/  IADD3 R89, P2, R90, R149.reuse, RZ ;  /* 0x000000955a597210 */ /* 0x080fe20007f5e0ff */
[----:B------:R-:W-:Y:S01]  /*df680*/  IMAD.MOV.U32 R24, RZ, RZ, R87 ;  /* 0x000000ffff187224 */ /* 0x000fe200078e0057 */
[----:B------:R-:W-:Y:S01]  /*df690*/  STL.64 [R1+0x3dd8], R30 ;  /* 0x003dd81e01007387 */ /* 0x000fe20000100a00 */
[----:B------:R-:W-:Y:S02]  /*df6a0*/  IMAD.MOV.U32 R25, RZ, RZ, R86 ;  /* 0x000000ffff197224 */ /* 0x000fe400078e0056 */
[----:B------:R-:W-:Y:S01]  /*df6b0*/  IMAD.X R88, R91, 0x1, R3, P2 ;  /* 0x000000015b587824 */ /* 0x000fe200010e0603 */
[----:B------:R-:W-:Y:S01]  /*df6c0*/  IADD3 R91, P2, R92, R149, RZ ;  /* 0x000000955c5b7210 */ /* 0x000fe20007f5e0ff */
[----:B------:R-:W-:Y:S01]  /*df6d0*/  IMAD.MOV.U32 R14, RZ, RZ, R89 ;  /* 0x000000ffff0e7224 */ /* 0x000fe200078e0059 */
[----:B------:R-:W-:Y:S01]  /*df6e0*/  STL.64 [R1+0x3dd0], R28 ;  /* 0x003dd01c01007387 */ /* 0x000fe20000100a00 */
        /* <DEDUP_REMOVED lines=9> */
[----:B------:R3:W-:Y:S01]  /*df780*/  STL.64 [R1+0x3dc0], R24 ;  /* 0x003dc01801007387 */ /* 0x0007e20000100a00 */
        /* <DEDUP_REMOVED lines=9> */
[----:B------:R4:W-:Y:S01]  /*df820*/  STL.64 [R1+0x3db0], R12 ;  /* 0x003db00c01007387 */ /* 0x0009e20000100a00 */
[----:B------:R-:W-:-:S02]  /*df830*/  IMAD.MOV.U32 R7, RZ, RZ, R96 ;  /* 0x000000ffff077224 */ /* 0x000fc400078e0060 */
[----:B------:R-:W-:Y:S01]  /*df840*/  IMAD.X R98, R101, 0x1, R3, P2 ;  /* 0x0000000165627824 */ /* 0x000fe200010e0603 */
[----:B------:R4:W-:Y:S01]  /*df850*/  STL.64 [R1+0x3da8], R10 ;  /* 0x003da80a01007387 */ /* 0x0009e20000100a00 */
[----:B-1----:R-:W-:Y:S02]  /*df860*/  IMAD.MOV.U32 R4, RZ, RZ, R99 ;  /* 0x000000ffff047224 */ /* 0x002fe400078e0063 */
[----:B------:R-:W-:Y:S01]  /*df870*/  IMAD.MOV.U32 R5, RZ, RZ, R98 ;  /* 0x000000ffff057224 */ /* 0x000fe200078e0062 */
[----:B------:R1:W-:Y:S04]  /*df880*/  STL.64 [R1+0x3da0], R8 ;  /* 0x003da00801007387 */ /* 0x0003e80000100a00 */
[----:B------:R-:W4:Y:S04]  /*df890*/  LDL R115, [R1+0x4df8] ;  /* 0x004df80001737983 */ /* 0x000f280000100800 */
[----:B------:R1:W-:Y:S04]  /*df8a0*/  STL.64 [R1+0x3d98], R6 ;  /* 0x003d980601007387 */ /* 0x0003e80000100a00 */
[----:B------:R-:W4:Y:S04]  /*df8b0*/  LDL R114, [R1+0x4dfc] ;  /* 0x004dfc0001727983 */ /* 0x000f280000100800 */
[----:B------:R1:W-:Y:S04]  /*df8c0*/  STL.64 [R1+0x3d90], R4 ;  /* 0x003d900401007387 */ /* 0x0003e80000100a00 */
[----:B------:R-:W4:Y:S04]  /*df8d0*/  LDL R113, [R1+0x4e00] ;  /* 0x004e000001717983 */ /* 0x000f280000100800 */
        /* <DEDUP_REMOVED lines=13> */
[----:B------:R-:W-:Y:S04]  /*df9b0*/  LDGSTS.E [R16+0x2ca80], desc[UR34][R22.64], P1 ;  /* 0x2ca8000016107fae */ /* 0x000fe80008921862 */
[----:B------:R-:W-:Y:S04]  /*df9c0*/  LDGSTS.E [R16+0x2d200], desc[UR34][R34.64], P0 ;  /* 0x2d20000022107fae */ /* 0x000fe80008121862 */
[----:B------:R-:W-:Y:S04]  /*df9d0*/  LDGSTS.E [R16+0x2d280], desc[UR34][R32.64], P1 ;  /* 0x2d28000020107fae */ /* 0x000fe80008921862 */
[----:B--2---:R-:W2:Y:S04]  /*df9e0*/  LDL.LU.64 R22, [R1+0x3d88] ;  /* 0x003d880001167983 */ /* 0x004ea80000300a00 */
[----:B------:R-:W-:Y:S04]  /*df9f0*/  LDGSTS.E [R16+0x2da00], desc[UR34][R30.64], P0 ;  /* 0x2da000001e107fae */ /* 0x000fe80008121862 */
[----:B------:R-:W-:Y:S04]  /*dfa00*/  LDGSTS.E [R16+0x2da80], desc[UR34][R28.64], P1 ;  /* 0x2da800001c107fae */ /* 0x000fe80008921862 */
[----:B------:R-:W-:Y:S04]  /*dfa10*/  LDGSTS.E [R16+0x2e200], desc[UR34][R26.64], P0 ;  /* 0x2e2000001a107fae */ /* 0x000fe80008121862 */
[----:B------:R-:W-:Y:S04]  /*dfa20*/  LDGSTS.E [R16+0x2e280], desc[UR34][R24.64], P1 ;  /* 0x2e28000018107fae */ /* 0x000fe80008921862 */
[----:B------:R-:W-:Y:S04]  /*dfa30*/  LDGSTS.E [R16+0x2ea00], desc[UR34][R14.64], P0 ;  /* 0x2ea000000e107fae */ /* 0x000fe80008121862 */
[----:B------:R-:W-:Y:S04]  /*dfa40*/  LDGSTS.E [R16+0x2ea80], desc[UR34][R12.64], P1 ;  /* 0x2ea800000c107fae */ /* 0x000fe80008921862 */
[----:B---3--:R-:W3:Y:S04]  /*dfa50*/  LDL.LU.64 R24, [R1+0x3d80] ;  /* 0x003d800001187983 */ /* 0x008ee80000300a00 */
[----:B----4-:R-:W4:Y:S04]  /*dfa60*/  LDL.LU.64 R14, [R1+0x3d78] ;  /* 0x003d7800010e7983 */ /* 0x010f280000300a00 */
[----:B------:R-:W4:Y:S04]  /*dfa70*/  LDL.LU.64 R12, [R1+0x3d70] ;  /* 0x003d7000010c7983 */ /* 0x000f280000300a00 */
[----:B------:R-:W-:Y:S04]  /*dfa80*/  LDGSTS.E [R16+0x2f200], desc[UR34][R10.64], P0 ;  /* 0x2f2000000a107fae */ /* 0x000fe80008121862 */
[----:B------:R-:W-:Y:S04]  /*dfa90*/  LDGSTS.E [R16+0x2f280], desc[UR34][R8.64], P1 ;  /* 0x2f28000008107fae */ /* 0x000fe80008921862 */
[----:B------:R-:W-:Y:S04]  /*dfaa0*/  LDGSTS.E [R16+0x2fa00], desc[UR34][R6.64], P0 ;  /* 0x2fa0000006107fae */ /* 0x000fe80008121862 */
[----:B------:R-:W4:Y:S04]  /*dfab0*/  LDL.LU.64 R10, [R1+0x3cd0] ;  /* 0x003cd000010a7983 */ /* 0x000f280000300a00 */
[----:B-1----:R-:W4:Y:S04]  /*dfac0*/  LDL.LU.64 R8, [R1+0x3d68] ;  /* 0x003d680001087983 */ /* 0x002f280000300a00 */
[----:B------:R-:W4:Y:S04]  /*dfad0*/  LDL.LU.64 R6, [R1+0x3d60] ;  /* 0x003d600001067983 */ /* 0x000f280000300a00 */
[----:B------:R-:W-:Y:S04]  /*dfae0*/  LDGSTS.E [R16+0x2fa80], desc[UR34][R4.64], P1 ;  /* 0x2fa8000004107fae */ /* 0x000fe80008921862 */
        /* <DEDUP_REMOVED lines=10> */
[----:B------:R-:W-:-:S02]  /*dfb90*/  IMAD.MOV.U32 R21, RZ, RZ, R115 ;  /* 0x000000ffff157224 */ /* 0x000fc400078e0073 */
[----:B------:R-:W-:-:S05]  /*dfba0*/  IMAD.MOV.U32 R20, RZ, RZ, R114 ;  /* 0x000000ffff147224 */ /* 0x000fca00078e0072 */
[----:B------:R1:W-:Y:S02]  /*dfbb0*/  LDGSTS.E [R19+0x20300], desc[UR34][R20.64], P0 ;  /* 0x2030000014137fae */ /* 0x0003e40008121862 */
[----:B-1----:R-:W-:Y:S02]  /*dfbc0*/  IMAD.MOV.U32 R20, RZ, RZ, R112 ;  /* 0x000000ffff147224 */ /* 0x002fe400078e0070 */
        /* <DEDUP_REMOVED lines=17> */
[----:B-1----:R-:W-:Y:S01]  /*dfce0*/  IMAD.MOV.U32 R20, RZ, RZ, R100 ;  /* 0x000000ffff147224 */ /* 0x002fe200078e0064 */
[----:B------:R-:W-:-:S05]  /*dfcf0*/  MOV R21, R101 ;  /* 0x0000006500157202 */ /* 0x000fca0000000f00 */
[----:B------:R2:W-:Y:S02]  /*dfd00*/  LDGSTS.E [R19+0x21b80], desc[UR34][R20.64], P1 ;  /* 0x21b8000014137fae */ /* 0x0005e40008921862 */
[----:B--2---:R-:W-:-:S05]  /*dfd10*/  IADD3 R20, P2, R22, R149, RZ ;  /* 0x0000009516147210 */ /* 0x004fca0007f5e0ff */
[----:B------:R-:W-:Y:S01]  /*dfd20*/  IMAD.X R16, R23, 0x1, R3, P2 ;  /* 0x0000000117107824 */ /* 0x000fe200010e0603 */
[----:B---3--:R-:W-:-:S05]  /*dfd30*/  IADD3 R22, P2, R24, R149, RZ ;  /* 0x0000009518167210 */ /* 0x008fca0007f5e0ff */
[--C-:B------:R-:W-:Y:S01]  /*dfd40*/  IMAD.X R21, R25, 0x1, R3.reuse, P2 ;  /* 0x0000000119157824 */ /* 0x100fe200010e0603 */
[-C--:B----4-:R-:W-:Y:S01]  /*dfd50*/  IADD3 R76, P2, R14, R149.reuse, RZ ;  /* 0x000000950e4c7210 */ /* 0x090fe20007f5e0ff */
[----:B------:R-:W2:Y:S04]  /*dfd60*/  LDL.LU.64 R24, [R1+0x3d08] ;  /* 0x003d080001187983 */ /* 0x000ea80000300a00 */
[--C-:B------:R-:W-:Y:S01]  /*dfd70*/  IMAD.X R23, R15, 0x1, R3.reuse, P2 ;  /* 0x000000010f177824 */ /* 0x100fe200010e0603 */
[-C--:B------:R-:W-:Y:S01]  /*dfd80*/  IADD3 R78, P2, R12, R149.reuse, RZ ;  /* 0x000000950c4e7210 */ /* 0x080fe20007f5e0ff */
[----:B------:R-:W3:Y:S04]  /*dfd90*/  LDL.LU.64 R14, [R1+0x3d00] ;  /* 0x003d0000010e7983 */ /* 0x000ee80000300a00 */
[--C-:B------:R-:W-:Y:S01]  /*dfda0*/  IMAD.X R77, R13, 0x1, R3.reuse, P2 ;  /* 0x000000010d4d7824 */ /* 0x100fe200010e0603 */
[-C--:B------:R-:W-:Y:S01]  /*dfdb0*/  IADD3 R80, P2, R10, R149.reuse, RZ ;  /* 0x000000950a507210 */ /* 0x080fe20007f5e0ff */
[----:B------:R-:W4:Y:S04]  /*dfdc0*/  LDL.LU.64 R12, [R1+0x3cf8] ;  /* 0x003cf800010c7983 */ /* 0x000f280000300a00 */
[--C-:B------:R-:W-:Y:S01]  /*dfdd0*/  IMAD.X R79, R11, 0x1, R3.reuse, P2 ;  /* 0x000000010b4f7824 */ /* 0x100fe200010e0603 */
[-C--:B------:R-:W-:Y:S01]  /*dfde0*/  IADD3 R82, P2, R8, R149.reuse, RZ ;  /* 0x0000009508527210 */ /* 0x080fe20007f5e0ff */
[----:B------:R-:W4:Y:S04]  /*dfdf0*/  LDL.LU.64 R10, [R1+0x3cf0] ;  /* 0x003cf000010a7983 */ /* 0x000f280000300a00 */
[--C-:B------:R-:W-:Y:S01]  /*dfe00*/  IMAD.X R81, R9, 0x1, R3.reuse, P2 ;  /* 0x0000000109517824 */ /* 0x100fe200010e0603 */
[-C--:B------:R-:W-:Y:S01]  /*dfe10*/  IADD3 R84, P2, R6, R149.reuse, RZ ;  /* 0x0000009506547210 */ /* 0x080fe20007f5e0ff */
[----:B------:R-:W4:Y:S04]  /*dfe20*/  LDL.LU.64 R8, [R1+0x3ce8] ;  /* 0x003ce80001087983 */ /* 0x000f280000300a00 */
[--C-:B------:R-:W-:Y:S01]  /*dfe30*/  IMAD.X R83, R7, 0x1, R3.reuse, P2 ;  /* 0x0000000107537824 */ /* 0x100fe200010e0603 */
[----:B------:R-:W-:Y:S01]  /*dfe40*/  IADD3 R86, P2, R4, R149, RZ ;  /* 0x0000009504567210 */ /* 0x000fe20007f5e0ff */
[----:B------:R-:W4:Y:S04]  /*dfe50*/  LDL.LU.64 R6, [R1+0x3ce0] ;  /* 0x003ce00001067983 */ /* 0x000f280000300a00 */
[----:B------:R-:W-:-:S02]  /*dfe60*/  IMAD.X R85, R5, 0x1, R3, P2 ;  /* 0x0000000105557824 */ /* 0x000fc400010e0603 */
[----:B------:R-:W4:Y:S04]  /*dfe70*/  LDL.LU.64 R4, [R1+0x3cd8] ;  /* 0x003cd80001047983 */ /* 0x000f280000300a00 */
        /* <DEDUP_REMOVED lines=40> */
[----:B------:R-:W-:Y:S02]  /*e0100*/  IMAD.X R103, R27, 0x1, R3, P2 ;  /* 0x000000011b677824 */ /* 0x000fe400010e0603 */
        /* <DEDUP_REMOVED lines=41> */
[----:B------:R-:W-:Y:S01]  /*e03a0*/  STL.64 [R1+0x3910], R174 ;  /* 0x003910ae01007387 */ /* 0x000fe20000100a00 */
[----:B------:R-:W-:-:S02]  /*e03b0*/  IMAD.MOV.U32 R166, RZ, RZ, R186 ;  /* 0x000000ffffa67224 */ /* 0x000fc400078e00ba */
[----:B------:R-:W-:Y:S01]  /*e03c0*/  IMAD.MOV.U32 R167, RZ, RZ, R185 ;  /* 0x000000ffffa77224 */ /* 0x000fe200078e00b9 */
[----:B------:R-:W-:Y:S01]  /*e03d0*/  STL.64 [R1+0x3928], R172 ;  /* 0x003928ac01007387 */ /* 0x000fe20000100a00 */
[----:B------:R-:W-:Y:S02]  /*e03e0*/  IMAD.MOV.U32 R164, RZ, RZ, R224 ;  /* 0x000000ffffa47224 */ /* 0x000fe400078e00e0 */
[----:B------:R-:W-:Y:S01]  /*e03f0*/  IMAD.MOV.U32 R165, RZ, RZ, R187 ;  /* 0x000000ffffa57224 */ /* 0x000fe200078e00bb */
[----:B------:R-:W-:Y:S01]  /*e0400*/  STL.64 [R1+0x3920], R170 ;  /* 0x003920aa01007387 */ /* 0x000fe20000100a00 */
[----:B------:R-:W-:Y:S01]  /*e0410*/  IMAD.MOV.U32 R162, RZ, RZ, R226 ;  /* 0x000000ffffa27224 */ /* 0x000fe200078e00e2 */
[----:B------:R-:W-:Y:S01]  /*e0420*/  MOV R161, R227 ;  /* 0x000000e300a17202 */ /* 0x000fe20000000f00 */
[----:B------:R-:W-:Y:S01]  /*e0430*/  IMAD.MOV.U32 R163, RZ, RZ, R225 ;  /* 0x000000ffffa37224 */ /* 0x000fe200078e00e1 */
[----:B------:R-:W-:Y:S01]  /*e0440*/  STL.64 [R1+0x3938], R168 ;  /* 0x003938a801007387 */ /* 0x000fe20000100a00 */
[----:B------:R-:W-:-:S02]  /*e0450*/  IMAD.MOV.U32 R160, RZ, RZ, R240 ;  /* 0x000000ffffa07224 */ /* 0x000fc400078e00f0 */
[----:B------:R-:W-:Y:S01]  /*e0460*/  IMAD.MOV.U32 R158, RZ, RZ, R242 ;  /* 0x000000ffff9e7224 */ /* 0x000fe200078e00f2 */
[----:B------:R-:W-:Y:S01]  /*e0470*/  STL.64 [R1+0x3930], R166 ;  /* 0x003930a601007387 */ /* 0x000fe20000100a00 */
[----:B------:R-:W-:Y:S02]  /*e0480*/  IMAD.MOV.U32 R159, RZ, RZ, R241 ;  /* 0x000000ffff9f7224 */ /* 0x000fe400078e00f1 */
[----:B------:R-:W-:Y:S01]  /*e0490*/  IMAD.MOV.U32 R157, RZ, RZ, R243 ;  /* 0x000000ffff9d7224 */ /* 0x000fe200078e00f3 */
[----:B------:R-:W-:Y:S04]  /*e04a0*/  STL.64 [R1+0x3948], R164 ;  /* 0x003948a401007387 */ /* 0x000fe80000100a00 */
[----:B------:R-:W-:Y:S04]  /*e04b0*/  STL.64 [R1+0x3940], R162 ;  /* 0x003940a201007387 */ /* 0x000fe80000100a00 */
[----:B------:R-:W-:Y:S01]  /*e04c0*/  STL.64 [R1+0x3958], R160 ;  /* 0x003958a001007387 */ /* 0x000fe20000100a00 */
[----:B--2---:R-:W-:Y:S01]  /*e04d0*/  IADD3 R106, P2, R24, R149, RZ ;  /* 0x00000095186a7210 */ /* 0x004fe20007f5e0ff */
        /* <DEDUP_REMOVED lines=14> */
[--C-:B------:R-:W-:Y:S01]  /*e05c0*/  IMAD.X R105, R25, 0x1, R3.reuse, P2 ;  /* 0x0000000119697824 */ /* 0x100fe200010e0603 */
[-C--:B---3--:R-:W-:Y:S01]  /*e05d0*/  IADD3 R108, P2, R14, R149.reuse, RZ ;  /* 0x000000950e6c7210 */ /* 0x088fe20007f5e0ff */
[----:B------:R-:W-:Y:S01]  /*e05e0*/  IMAD.MOV.U32 R44, RZ, RZ, R88 ;  /* 0x000000ffff2c7224 */ /* 0x000fe200078e0058 */
[----:B------:R-:W-:Y:S03]  /*e05f0*/  LDGSTS.E [R19+0x22300], desc[UR34][R194.64], P0 ;  /* 0x22300000c2137fae */ /* 0x000fe60008121862 */
[--C-:B------:R-:W-:Y:S01]  /*e0600*/  IMAD.X R107, R15, 0x1, R3.reuse, P2 ;  /* 0x000000010f6b7824 */ /* 0x100fe200010e0603 */
[-C--:B----4-:R-:W-:Y:S01]  /*e0610*/  IADD3 R110, P2, R12, R149.reuse, RZ ;  /* 0x000000950c6e7210 */ /* 0x090fe20007f5e0ff */
[----:B------:R-:W-:Y:S04]  /*e0620*/  STL.64 [R1+0x3950], R158 ;  /* 0x0039509e01007387 */ /* 0x000fe80000100a00 */
[----:B------:R-:W-:Y:S01]  /*e0630*/  IMAD.X R109, R13, 0x1, R3, P2 ;  /* 0x000000010d6d7824 */ /* 0x000fe200010e0603 */
[-C--:B------:R-:W-:Y:S01]  /*e0640*/  IADD3 R112, P2, R10, R149.reuse, RZ ;  /* 0x000000950a707210 */ /* 0x080fe20007f5e0ff */
[----:B------:R-:W-:Y:S01]  /*e0650*/  IMAD.MOV.U32 R156, RZ, RZ, R59 ;  /* 0x000000ffff9c7224 */ /* 0x000fe200078e003b */
[----:B------:R-:W-:Y:S03]  /*e0660*/  LDGSTS.E [R19+0x22380], desc[UR34][R192.64], P1 ;  /* 0x22380000c0137fae */ /* 0x000fe60008921862 */
[----:B------:R-:W-:Y:S01]  /*e0670*/  IMAD.X R111, R11, 0x1, R3, P2 ;  /* 0x000000010b6f7824 */ /* 0x000fe200010e0603 */
[----:B------:R-:W-:Y:S01]  /*e0680*/  IADD3 R114, P2, R8, R149, RZ ;  /* 0x0000009508727210 */ /* 0x000fe20007f5e0ff */
[----:B------:R-:W-:-:S02]  /*e0690*/  IMAD.MOV.U32 R155, RZ, RZ, R60 ;  /* 0x000000ffff9b7224 */ /* 0x000fc400078e003c */
[----:B------:R-:W-:Y:S02]  /*e06a0*/  IMAD.MOV.U32 R154, RZ, RZ, R61 ;  /* 0x000000ffff9a7224 */ /* 0x000fe400078e003d */
[----:B------:R-:W-:Y:S01]  /*e06b0*/  IMAD.MOV.U32 R153, RZ, RZ, R152 ;  /* 0x000000ffff997224 */ /* 0x000fe200078e0098 */
[----:B------:R-:W-:Y:S01]  /*e06c0*/  STL.64 [R1+0x3968], R156 ;  /* 0x0039689c01007387 */ /* 0x000fe20000100a00 */
[----:B------:R-:W-:Y:S02]  /*e06d0*/  IMAD.X R113, R9, 0x1, R3, P2 ;  /* 0x0000000109717824 */ /* 0x000fe400010e0603 */
[----:B------:R-:W-:Y:S01]  /*e06e0*/  IMAD.MOV.U32 R152, RZ, RZ, R151 ;  /* 0x000000ffff987224 */ /* 0x000fe200078e0097 */
[----:B------:R-:W-:Y:S01]  /*e06f0*/  IADD3 R116, P2, R6, R149, RZ ;  /* 0x0000009506747210 */ /* 0x000fe20007f5e0ff */
[----:B------:R-:W-:Y:S01]  /*e0700*/  IMAD.MOV.U32 R59, RZ, RZ, R16 ;  /* 0x000000ffff3b7224 */ /* 0x000fe200078e0010 */
[----:B------:R-:W-:Y:S01]  /*e0710*/  LDGSTS.E [R19+0x22b00], desc[UR34][R190.64], P0 ;  /* 0x22b00000be137fae */ /* 0x000fe20008121862 */
[----:B------:R-:W-:-:S03]  /*e0720*/  IMAD.MOV.U32 R151, RZ, RZ, R150 ;  /* 0x000000ffff977224 */ /* 0x000fc600078e0096 */
[----:B------:R-:W-:Y:S01]  /*e0730*/  STL.64 [R1+0x3960], R154 ;  /* 0x0039609a01007387 */ /* 0x000fe20000100a00 */
[----:B------:R-:W-:-:S03]  /*e0740*/  IMAD.MOV.U32 R150, RZ, RZ, R148 ;  /* 0x000000ffff967224 */ /* 0x000fc600078e0094 */
[----:B------:R-:W-:Y:S01]  /*e0750*/  STL.64 [R1+0x3978], R152 ;  /* 0x0039789801007387 */ /* 0x000fe20000100a00 */
[----:B------:R-:W-:Y:S01]  /*e0760*/  IMAD.X R115, R7, 0x1, R3, P2 ;  /* 0x0000000107737824 */ /* 0x000fe200010e0603 */
[----:B------:R-:W-:Y:S02]  /*e0770*/  IADD3 R118, P2, R4, R149, RZ ;  /* 0x0000009504767210 */ /* 0x000fe40007f5e0ff */
[----:B------:R-:W-:Y:S04]  /*e0780*/  STL.64 [R1+0x3970], R150 ;  /* 0x0039709601007387 */ /* 0x000fe80000100a00 */
[----:B------:R-:W-:Y:S01]  /*e0790*/  STL.64 [R1+0x3988], R146 ;  /* 0x0039889201007387 */ /* 0x000fe20000100a00 */
[----:B------:R-:W-:Y:S02]  /*e07a0*/  IMAD.MOV.U32 R45, RZ, RZ, R87 ;  /* 0x000000ffff2d7224 */ /* 0x000fe400078e0057 */
[----:B------:R-:W-:Y:S01]  /*e07b0*/  IMAD.MOV.U32 R43, RZ, RZ, R89 ;  /* 0x000000ffff2b7224 */ /* 0x000fe200078e0059 */
[----:B------:R-:W-:Y:S04]  /*e07c0*/  LDGSTS.E [R19+0x22b80], desc[UR34][R188.64], P1 ;  /* 0x22b80000bc137fae */ /* 0x000fe80008921862 */
[----:B------:R2:W-:Y:S01]  /*e07d0*/  STL.64 [R1+0x3980], R144 ;  /* 0x0039809001007387 */ /* 0x0005e20000100a00 */
[----:B------:R-:W-:-:S02]  /*e07e0*/  IMAD.X R117, R5, 0x1, R3, P2 ;  /* 0x0000000105757824 */ /* 0x000fc400010e0603 */
[----:B------:R-:W-:Y:S01]  /*e07f0*/  IMAD.MOV.U32 R4, RZ, RZ, R80 ;  /* 0x000000ffff047224 */ /* 0x000fe200078e0050 */
[----:B------:R-:W-:Y:S04]  /*e0800*/  LDGSTS.E [R19+0x23300], desc[UR34][R74.64], P0 ;  /* 0x233000004a137fae */ /* 0x000fe80008121862 */
[----:B------:R3:W-:Y:S01]  /*e0810*/  STL.64 [R1+0x3998], R142 ;  /* 0x0039988e01007387 */ /* 0x0007e20000100a00 */
[----:B------:R-:W-:Y:S02]  /*e0820*/  IMAD.MOV.U32 R5, RZ, RZ, R79 ;  /* 0x000000ffff057224 */ /* 0x000fe400078e004f */
[----:B------:R-:W-:Y:S01]  /*e0830*/  IMAD.MOV.U32 R40, RZ, RZ, R92 ;  /* 0x000000ffff287224 */ /* 0x000fe200078e005c */
[----:B------:R-:W-:Y:S04]  /*e0840*/  LDGSTS.E [R19+0x23380], desc[UR34][R72.64], P1 ;  /* 0x2338000048137fae */ /* 0x000fe80008921862 */
[----:B------:R4:W-:Y:S01]  /*e0850*/  STL.64 [R1+0x3990], R140 ;  /* 0x0039908c01007387 */ /* 0x0009e20000100a00 */
[----:B------:R-:W-:-:S02]  /*e0860*/  IMAD.MOV.U32 R41, RZ, RZ, R91 ;  /* 0x000000ffff297224 */ /* 0x000fc400078e005b */
        /* <DEDUP_REMOVED lines=9> */
[----:B------:R4:W-:Y:S04]  /*e0900*/  STL.64 [R1+0x39b8], R134 ;  /* 0x0039b88601007387 */ /* 0x0009e80000100a00 */
        /* <DEDUP_REMOVED lines=45> */
[----:B------:R4:W-:Y:S04]  /*e0be0*/  STL.64 [R1+0x3cf8], R14 ;  /* 0x003cf80e01007387 */ /* 0x0009e80000100a00 */
[----:B------:R-:W-:Y:S04]  /*e0bf0*/  LDGSTS.E [R19+0x24b00], desc[UR34][R62.64], P0 ;  /* 0x24b000003e137fae */ /* 0x000fe80008121862 */
[----:B------:R4:W-:Y:S04]  /*e0c00*/  STL.64 [R1+0x3cf0], R12 ;  /* 0x003cf00c01007387 */ /* 0x0009e80000100a00 */
[----:B------:R-:W-:Y:S04]  /*e0c10*/  LDGSTS.E [R19+0x24b80], desc[UR34][R174.64], P1 ;  /* 0x24b80000ae137fae */ /* 0x000fe80008921862 */
[----:B-1----:R-:W5:Y:S04]  /*e0c20*/  LDL.LU.64 R194, [R1+0x56f0] ;  /* 0x0056f00001c27983 */ /* 0x002f680000300a00 */
[----:B------:R-:W-:Y:S04]  /*e0c30*/  LDGSTS.E [R19+0x25300], desc[UR34][R172.64], P0 ;  /* 0x25300000ac137fae */ /* 0x000fe80008121862 */
[----:B------:R1:W-:Y:S04]  /*e0c40*/  STL.64 [R1+0x3ce8], R10 ;  /* 0x003ce80a01007387 */ /* 0x0003e80000100a00 */
[----:B------:R-:W-:Y:S04]  /*e0c50*/  LDGSTS.E [R19+0x25380], desc[UR34][R170.64], P1 ;  /* 0x25380000aa137fae */ /* 0x000fe80008921862 */
[----:B------:R-:W5:Y:S04]  /*e0c60*/  LDL.LU.64 R192, [R1+0x56e8] ;  /* 0x0056e80001c07983 */ /* 0x000f680000300a00 */
        /* <DEDUP_REMOVED lines=23> */
[----:B------:R-:W-:Y:S04]  /*e0de0*/  LDGSTS.E [R19+0x28b00], desc[UR34][R142.64], P0 ;  /* 0x28b000008e137fae */ /* 0x000fe80008121862 */
[----:B------:R-:W-:Y:S04]  /*e0df0*/  LDGSTS.E [R19+0x28b80], desc[UR34][R140.64], P1 ;  /* 0x28b800008c137fae */ /* 0x000fe80008921862 */
[----:B--2---:R-:W2:Y:S04]  /*e0e00*/  LDL R145, [R1+0x4e08] ;  /* 0x004e080001917983 */ /* 0x004ea80000100800 */
[----:B------:R-:W2:Y:S04]  /*e0e10*/  LDL R144, [R1+0x4e0c] ;  /* 0x004e0c0001907983 */ /* 0x000ea80000100800 */
[----:B---3--:R-:W3:Y:S04]  /*e0e20*/  LDL R143, [R1+0x4e10] ;  /* 0x004e1000018f7983 */ /* 0x008ee80000100800 */
[----:B------:R-:W3:Y:S04]  /*e0e30*/  LDL R142, [R1+0x4e14] ;  /* 0x004e1400018e7983 */ /* 0x000ee80000100800 */
[----:B----4-:R-:W4:Y:S04]  /*e0e40*/  LDL R141, [R1+0x4e88] ;  /* 0x004e8800018d7983 */ /* 0x010f280000100800 */
[----:B------:R-:W4:Y:S04]  /*e0e50*/  LDL R140, [R1+0x4e8c] ;  /* 0x004e8c00018c7983 */ /* 0x000f280000100800 */
[----:B------:R-:W-:Y:S04]  /*e0e60*/  LDGSTS.E [R19+0x29300], desc[UR34][R138.64], P0 ;  /* 0x293000008a137fae */ /* 0x000fe80008121862 */
[----:B------:R-:W-:Y:S04]  /*e0e70*/  LDGSTS.E [R19+0x29380], desc[UR34][R136.64], P1 ;  /* 0x2938000088137fae */ /* 0x000fe80008921862 */
[----:B------:R-:W-:Y:S04]  /*e0e80*/  LDGSTS.E [R19+0x29b00], desc[UR34][R134.64], P0 ;  /* 0x29b0000086137fae */ /* 0x000fe80008121862 */
[----:B------:R-:W4:Y:S04]  /*e0e90*/  LDL R139, [R1+0x4e90] ;  /* 0x004e9000018b7983 */ /* 0x000f280000100800 */
[----:B------:R-:W4:Y:S04]  /*e0ea0*/  LDL R138, [R1+0x4e94] ;  /* 0x004e9400018a7983 */ /* 0x000f280000100800 */
[----:B------:R-:W4:Y:S04]  /*e0eb0*/  LDL R137, [R1+0x4f08] ;  /* 0x004f080001897983 */ /* 0x000f280000100800 */
[----:B------:R-:W4:Y:S04]  /*e0ec0*/  LDL R136, [R1+0x4f0c] ;  /* 0x004f0c0001887983 */ /* 0x000f280000100800 */
[----:B------:R-:W-:Y:S04]  /*e0ed0*/  LDGSTS.E [R19+0x29b80], desc[UR34][R60.64], P1 ;  /* 0x29b800003c137fae */ /* 0x000fe80008921862 */
[----:B------:R-:W-:Y:S04]  /*e0ee0*/  LDGSTS.E [R19+0x2a300], desc[UR34][R58.64], P0 ;  /* 0x2a3000003a137fae */ /* 0x000fe80008121862 */
[----:B------:R-:W-:Y:S04]  /*e0ef0*/  LDGSTS.E [R19+0x2a380], desc[UR34][R56.64], P1 ;  /* 0x2a38000038137fae */ /* 0x000fe80008921862 */
[----:B------:R-:W4:Y:S04]  /*e0f00*/  LDL R135, [R1+0x4f10] ;  /* 0x004f100001877983 */ /* 0x000f280000100800 */
[----:B------:R-:W4:Y:S04]  /*e0f10*/  LDL R134, [R1+0x4f14] ;  /* 0x004f140001867983 */ /* 0x000f280000100800 */
[----:B------:R-:W-:Y:S04]  /*e0f20*/  LDGSTS.E [R19+0x2ab00], desc[UR34][R54.64], P0 ;  /* 0x2ab0000036137fae */ /* 0x000fe80008121862 */
[----:B------:R-:W-:Y:S04]  /*e0f30*/  LDGSTS.E [R19+0x2ab80], desc[UR34][R52.64], P1 ;  /* 0x2ab8000034137fae */ /* 0x000fe80008921862 */
[----:B------:R-:W-:Y:S04]  /*e0f40*/  LDGSTS.E [R19+0x2b300], desc[UR34][R50.64], P0 ;  /* 0x2b30000032137fae */ /* 0x000fe80008121862 */
[----:B------:R-:W-:Y:S04]  /*e0f50*/  LDGSTS.E [R19+0x2b380], desc[UR34][R48.64], P1 ;  /* 0x2b38000030137fae */ /* 0x000fe80008921862 */
[----:B------:R-:W-:Y:S04]  /*e0f60*/  LDGSTS.E [R19+0x2bb00], desc[UR34][R46.64], P0 ;  /* 0x2bb000002e137fae */ /* 0x000fe80008121862 */
[----:B------:R-:W-:Y:S04]  /*e0f70*/  LDGSTS.E [R19+0x2bb80], desc[UR34][R44.64], P1 ;  /* 0x2bb800002c137fae */ /* 0x000fe80008921862 */
        /* <DEDUP_REMOVED lines=14> */
[----:B------:R-:W-:Y:S04]  /*e1060*/  LDGSTS.E [R19+0x2f300], desc[UR34][R10.64], P0 ;  /* 0x2f3000000a137fae */ /* 0x000fe80008121862 */
[----:B------:R-:W4:Y:S04]  /*e1070*/  LDL.LU.64 R14, [R1+0x3cb8] ;  /* 0x003cb800010e7983 */ /* 0x000f280000300a00 */
[----:B------:R-:W4:Y:S04]  /*e1080*/  LDL.LU.64 R12, [R1+0x3cb0] ;  /* 0x003cb000010c7983 */ /* 0x000f280000300a00 */
[----:B-1----:R-:W4:Y:S04]  /*e1090*/  LDL.LU.64 R10, [R1+0x3c78] ;  /* 0x003c7800010a7983 */ /* 0x002f280000300a00 */
        /* <DEDUP_REMOVED lines=16> */
[----:B--2---:R-:W-:Y:S01]  /*e11a0*/  MOV R21, R145 ;  /* 0x0000009100157202 */ /* 0x004fe20000000f00 */
[----:B------:R-:W-:-:S05]  /*e11b0*/  IMAD.MOV.U32 R20, RZ, RZ, R144 ;  /* 0x000000ffff147224 */ /* 0x000fca00078e0090 */
[----:B------:R3:W-:Y:S02]  /*e11c0*/  LDGSTS.E [R17+0x20400], desc[UR34][R20.64], P0 ;  /* 0x2040000014117fae */ /* 0x0007e40008121862 */
[----:B---3--:R-:W-:Y:S02]  /*e11d0*/  IMAD.MOV.U32 R20, RZ, RZ, R142 ;  /* 0x000000ffff147224 */ /* 0x008fe400078e008e */
[----:B------:R-:W-:-:S05]  /*e11e0*/  IMAD.MOV.U32 R21, RZ, RZ, R143 ;  /* 0x000000ffff157224 */ /* 0x000fca00078e008f */
[----:B------:R4:W-:Y:S02]  /*e11f0*/  LDGSTS.E [R17+0x20480], desc[UR34][R20.64], P1 ;  /* 0x2048000014117fae */ /* 0x0009e40008921862 */
[----:B----4-:R-:W-:Y:S02]  /*e1200*/  IMAD.MOV.U32 R20, RZ, RZ, R140 ;  /* 0x000000ffff147224 */ /* 0x010fe400078e008c */
        /* <DEDUP_REMOVED lines=17> */
[----:B-1----:R-:W-:-:S05]  /*e1320*/  IADD3 R20, P2, R14, R149, RZ ;  /* 0x000000950e147210 */ /* 0x002fca0007f5e0ff */
[--C-:B------:R-:W-:Y:S01]  /*e1330*/  IMAD.X R19, R15, 0x1, R3.reuse, P2 ;  /* 0x000000010f137824 */ /* 0x100fe200010e0603 */
[-C--:B------:R-:W-:Y:S01]  /*e1340*/  IADD3 R22, P2, R12, R149.reuse, RZ ;  /* 0x000000950c167210 */ /* 0x080fe20007f5e0ff */
[----:B------:R-:W2:Y:S04]  /*e1350*/  LDL.LU.64 R14, [R1+0x3c08] ;  /* 0x003c0800010e7983 */ /* 0x000ea80000300a00 */
[--C-:B------:R-:W-:Y:S01]  /*e1360*/  IMAD.X R21, R13, 0x1, R3.reuse, P2 ;  /* 0x000000010d157824 */ /* 0x100fe200010e0603 */
[----:B------:R-:W-:Y:S01]  /*e1370*/  IADD3 R76, P2, R10, R149, RZ ;  /* 0x000000950a4c7210 */ /* 0x000fe20007f5e0ff */
[----:B------:R-:W3:Y:S04]  /*e1380*/  LDL.LU.64 R12, [R1+0x3c00] ;  /* 0x003c0000010c7983 */ /* 0x000ee80000300a00 */
[----:B------:R-:W-:-:S02]  /*e1390*/  IMAD.X R23, R11, 0x1, R3, P2 ;  /* 0x000000010b177824 */ /* 0x000fc400010e0603 */
[----:B------:R-:W4:Y:S01]  /*e13a0*/  LDL.LU.64 R10, [R1+0x3bf8] ;  /* 0x003bf800010a7983 */ /* 0x000f220000300a00 */
[----:B------:R-:W-:-:S05]  /*e13b0*/  IADD3 R78, P2, R8, R149, RZ ;  /* 0x00000095084e7210 */ /* 0x000fca0007f5e0ff */
[--C-:B------:R-:W-:Y:S01]  /*e13c0*/  IMAD.X R77, R9, 0x1, R3.reuse, P2 ;  /* 0x00000001094d7824 */ /* 0x100fe200010e0603 */
[-C--:B------:R-:W-:Y:S01]  /*e13d0*/  IADD3 R80, P2, R6, R149.reuse, RZ ;  /* 0x0000009506507210 */ /* 0x080fe20007f5e0ff */
[----:B------:R-:W4:Y:S04]  /*e13e0*/  LDL.LU.64 R8, [R1+0x3bf0] ;  /* 0x003bf00001087983 */ /* 0x000f280000300a00 */
[--C-:B------:R-:W-:Y:S01]  /*e13f0*/  IMAD.X R79, R7, 0x1, R3.reuse, P2 ;  /* 0x00000001074f7824 */ /* 0x100fe200010e0603 */
[----:B------:R-:W-:Y:S01]  /*e1400*/  IADD3 R82, P2, R4, R149, RZ ;  /* 0x0000009504527210 */ /* 0x000fe20007f5e0ff */
[----:B------:R-:W4:Y:S04]  /*e1410*/  LDL.LU.64 R6, [R1+0x3be8] ;  /* 0x003be80001067983 */ /* 0x000f280000300a00 */
[----:B------:R-:W-:-:S02]  /*e1420*/  IMAD.X R81, R5, 0x1, R3, P2 ;  /* 0x0000000105517824 */ /* 0x000fc400010e0603 */
        /* <DEDUP_REMOVED lines=21> */
[----:B--2---:R-:W-:-:S04]  /*e1580*/  IADD3 R104, P2, R14, R149, RZ ;  /* 0x000000950e687210 */ /* 0x004fc80007f5e0ff */
[----:B------:R-:W-:Y:S02]  /*e1590*/  IADD3.X R103, R15, R3, RZ, P2, !PT ;  /* 0x000000030f677210 */ /* 0x000fe400017fe4ff */
[----:B---3--:R-:W-:-:S05]  /*e15a0*/  IADD3 R106, P2, R12, R149, RZ ;  /* 0x000000950c6a7210 */ /* 0x008fca0007f5e0ff */
[----:B------:R-:W-:Y:S01]  /*e15b0*/  IMAD.X R105, R13, 0x1, R3, P2 ;  /* 0x000000010d697824 */ /* 0x000fe200010e0603 */
[----:B----4-:R-:W-:-:S05]  /*e15c0*/  IADD3 R108, P2, R10, R149, RZ ;  /* 0x000000950a6c7210 */ /* 0x010fca0007f5e0ff */
[----:B------:R-:W-:Y:S01]  /*e15d0*/  IMAD.X R107, R11, 0x1, R3, P2 ;  /* 0x000000010b6b7824 */ /* 0x000fe200010e0603 */
[----:B------:R-:W-:-:S05]  /*e15e0*/  IADD3 R110, P2, R8, R149, RZ ;  /* 0x00000095086e7210 */ /* 0x000fca0007f5e0ff */
[----:B------:R-:W-:Y:S01]  /*e15f0*/  IMAD.X R109, R9, 0x1, R3, P2 ;  /* 0x00000001096d7824 */ /* 0x000fe200010e0603 */
[----:B------:R-:W-:-:S05]  /*e1600*/  IADD3 R112, P2, R6, R149, RZ ;  /* 0x0000009506707210 */ /* 0x000fca0007f5e0ff */
[--C-:B------:R-:W-:Y:S01]  /*e1610*/  IMAD.X R111, R7, 0x1, R3.reuse, P2 ;  /* 0x00000001076f7824 */ /* 0x100fe200010e0603 */
[----:B------:R-:W-:Y:S01]  /*e1620*/  IADD3 R114, P2, R4, R149, RZ ;  /* 0x0000009504727210 */ /* 0x000fe20007f5e0ff */
[----:B------:R-:W2:Y:S04]  /*e1630*/  LDL.LU.64 R6, [R1+0x3bd8] ;  /* 0x003bd80001067983 */ /* 0x000ea80000300a00 */
[----:B------:R-:W-:Y:S02]  /*e1640*/  IMAD.X R113, R5, 0x1, R3, P2 ;  /* 0x0000000105717824 */ /* 0x000fe400010e0603 */
[----:B------:R-:W3:Y:S04]  /*e1650*/  LDL.LU.64 R4, [R1+0x3bd0] ;  /* 0x003bd00001047983 */ /* 0x000ee80000300a00 */
        /* <DEDUP_REMOVED lines=32> */
[----:B----4-:R-:W-:-:S04]  /*e1860*/  LOP3.LUT R61, R61, R60, RZ, 0x3c, !PT ;  /* 0x0000003c3d3d7212 */ /* 0x010fc800078e3cff */
[----:B------:R-:W-:Y:S02]  /*e1870*/  LOP3.LUT R60, R61, R60, RZ, 0x3c, !PT ;  /* 0x0000003c3d3c7212 */ /* 0x000fe400078e3cff */
[----:B--2---:R-:W-:-:S04]  /*e1880*/  LOP3.LUT R59, R59, R58, RZ, 0x3c, !PT ;  /* 0x0000003a3b3b7212 */ /* 0x004fc800078e3cff */
[----:B------:R-:W-:Y:S02]  /*e1890*/  LOP3.LUT R58, R59, R58, RZ, 0x3c, !PT ;  /* 0x0000003a3b3a7212 */ /* 0x000fe400078e3cff */
[----:B---3--:R-:W-:Y:S02]  /*e18a0*/  LOP3.LUT R57, R57, R56, RZ, 0x3c, !PT ;  /* 0x0000003839397212 */ /* 0x008fe400078e3cff */
[----:B------:R-:W-:Y:S02]  /*e18b0*/  LOP3.LUT R61, R61, R60, RZ, 0x3c, !PT ;  /* 0x0000003c3d3d7212 */ /* 0x000fe400078e3cff */
[----:B------:R-:W-:Y:S02]  /*e18c0*/  LOP3.LUT R56, R57, R56, RZ, 0x3c, !PT ;  /* 0x0000003839387212 */ /* 0x000fe400078e3cff */
[----:B------:R-:W-:Y:S01]  /*e18d0*/  LOP3.LUT R55, R55, R54, RZ, 0x3c, !PT ;  /* 0x0000003637377212 */ /* 0x000fe200078e3cff */
[----:B------:R-:W-:Y:S01]  /*e18e0*/  LDGSTS.E [R17+0x22400], desc[UR34][R60.64], P0 ;  /* 0x224000003c117fae */ /* 0x000fe20008121862 */
[----:B------:R-:W-:-:S02]  /*e18f0*/  LOP3.LUT R59, R59, R58, RZ, 0x3c, !PT ;  /* 0x0000003a3b3b7212 */ /* 0x000fc400078e3cff */
[----:B------:R-:W-:Y:S02]  /*e1900*/  LOP3.LUT R54, R55, R54, RZ, 0x3c, !PT ;  /* 0x0000003637367212 */ /* 0x000fe400078e3cff */
[----:B------:R-:W-:Y:S01]  /*e1910*/  LOP3.LUT R53, R53, R52, RZ, 0x3c, !PT ;  /* 0x0000003435357212 */ /* 0x000fe200078e3cff */
[----:B------:R1:W-:Y:S01]  /*e1920*/  STL.64 [R1+0x3758], R60 ;  /* 0x0037583c01007387 */ /* 0x0003e20000100a00 */
[----:B------:R-:W-:Y:S02]  /*e1930*/  LOP3.LUT R57, R57, R56, RZ, 0x3c, !PT ;  /* 0x0000003839397212 */ /* 0x000fe400078e3cff */
[----:B------:R-:W-:Y:S01]  /*e1940*/  LOP3.LUT R52, R53, R52, RZ, 0x3c, !PT ;  /* 0x0000003435347212 */ /* 0x000fe200078e3cff */
[----:B------:R-:W-:Y:S01]  /*e1950*/  IMAD.MOV.U32 R51, RZ, RZ, R152 ;  /* 0x000000ffff337224 */ /* 0x000fe200078e0098 */
[----:B------:R-:W-:Y:S01]  /*e1960*/  LOP3.LUT R55, R55, R54, RZ, 0x3c, !PT ;  /* 0x0000003637377212 */ /* 0x000fe200078e3cff */
[----:B------:R-:W-:Y:S01]  /*e1970*/  LDGSTS.E [R17+0x22480], desc[UR34][R58.64], P1 ;  /* 0x224800003a117fae */ /* 0x000fe20008921862 */
[----:B------:R-:W-:Y:S01]  /*e1980*/  LOP3.LUT R53, R53, R52, RZ, 0x3c, !PT ;  /* 0x0000003435357212 */ /* 0x000fe200078e3cff */
[----:B------:R-:W-:-:S02]  /*e1990*/  IMAD.MOV.U32 R50, RZ, RZ, R151 ;  /* 0x000000ffff327224 */ /* 0x000fc400078e0097 */
        /* <DEDUP_REMOVED lines=21> */
[----:B------:R-:W-:Y:S04]  /*e1af0*/  STL.64 [R1+0x37f8], R224 ;  /* 0x0037f8e001007387 */ /* 0x000fe80000100a00 */
[----:B------:R-:W-:Y:S04]  /*e1b00*/  STL.64 [R1+0x37f0], R186 ;  /* 0x0037f0ba01007387 */ /* 0x000fe80000100a00 */
[----:B------:R-:W2:Y:S04]  /*e1b10*/  LDL.LU R38, [R1+0xb1c] ;  /* 0x000b1c0001267983 */ /* 0x000ea80000300800 */
        /* <DEDUP_REMOVED lines=38> */
[----:B------:R-:W3:Y:S04]  /*e1d80*/  LDL.LU R127, [R1+0xb98] ;  /* 0x000b9800017f7983 */ /* 0x000ee80000300800 */
[----:B------:R-:W-:Y:S04]  /*e1d90*/  STL.64 [R1+0x3808], R184 ;  /* 0x003808b801007387 */ /* 0x000fe80000100a00 */
[----:B------:R-:W-:Y:S04]  /*e1da0*/  STL.64 [R1+0x3800], R182 ;  /* 0x003800b601007387 */ /* 0x000fe80000100a00 */
[----:B------:R-:W-:Y:S04]  /*e1db0*/  STL.64 [R1+0x3828], R180 ;  /* 0x003828b401007387 */ /* 0x000fe80000100a00 */
[----:B------:R-:W-:Y:S04]  /*e1dc0*/  STL.64 [R1+0x3820], R178 ;  /* 0x003820b201007387 */ /* 0x000fe80000100a00 */
[----:B------:R-:W-:Y:S04]  /*e1dd0*/  LDGSTS.E [R17+0x22c00], desc[UR34][R56.64], P0 ;  /* 0x22c0000038117fae */ /* 0x000fe80008121862 */
[----:B------:R-:W-:Y:S04]  /*e1de0*/  LDGSTS.E [R17+0x22c80], desc[UR34][R54.64], P1 ;  /* 0x22c8000036117fae */ /* 0x000fe80008921862 */
[----:B------:R-:W-:Y:S01]  /*e1df0*/  LDGSTS.E [R17+0x23400], desc[UR34][R52.64], P0 ;  /* 0x2340000034117fae */ /* 0x000fe20008121862 */
[----:B------:R-:W-:-:S03]  /*e1e00*/  IADD3 R116, P2, R6, R149, RZ ;  /* 0x0000009506747210 */ /* 0x000fc60007f5e0ff */
[----:B------:R-:W-:Y:S01]  /*e1e10*/  LDGSTS.E [R17+0x23480], desc[UR34][R50.64], P1 ;  /* 0x2348000032117fae */ /* 0x000fe20008921862 */
[----:B------:R-:W-:-:S03]  /*e1e20*/  IMAD.MOV.U32 R36, RZ, RZ, R94 ;  /* 0x000000ffff247224 */ /* 0x000fc600078e005e */
[----:B------:R-:W-:Y:S01]  /*e1e30*/  LDGSTS.E [R17+0x23c00], desc[UR34][R48.64], P0 ;  /* 0x23c0000030117fae */ /* 0x000fe20008121862 */
[----:B------:R-:W-:-:S03]  /*e1e40*/  IMAD.MOV.U32 R37, RZ, RZ, R93 ;  /* 0x000000ffff257224 */ /* 0x000fc600078e005d */
[----:B------:R-:W-:Y:S01]  /*e1e50*/  LDGSTS.E [R17+0x23c80], desc[UR34][R242.64], P1 ;  /* 0x23c80000f2117fae */ /* 0x000fe20008921862 */
[----:B------:R-:W-:Y:S02]  /*e1e60*/  IMAD.MOV.U32 R34, RZ, RZ, R96 ;  /* 0x000000ffff227224 */ /* 0x000fe400078e0060 */
[----:B------:R-:W-:Y:S01]  /*e1e70*/  IMAD.MOV.U32 R35, RZ, RZ, R95 ;  /* 0x000000ffff237224 */ /* 0x000fe200078e005f */
[----:B------:R-:W-:Y:S01]  /*e1e80*/  LDGSTS.E [R17+0x24400], desc[UR34][R240.64], P0 ;  /* 0x24400000f0117fae */ /* 0x000fe20008121862 */
[----:B------:R-:W-:Y:S02]  /*e1e90*/  IMAD.MOV.U32 R32, RZ, RZ, R98 ;  /* 0x000000ffff207224 */ /* 0x000fe400078e0062 */
[----:B------:R-:W-:Y:S01]  /*e1ea0*/  IMAD.MOV.U32 R33, RZ, RZ, R97 ;  /* 0x000000ffff217224 */ /* 0x000fe200078e0061 */
[----:B------:R-:W-:Y:S01]  /*e1eb0*/  LDGSTS.E [R17+0x24480], desc[UR34][R226.64], P1 ;  /* 0x24480000e2117fae */ /* 0x000fe20008921862 */
[----:B------:R-:W-:Y:S01]  /*e1ec0*/  IMAD.MOV.U32 R30, RZ, RZ, R100 ;  /* 0x000000ffff1e7224 */ /* 0x000fe200078e0064 */
[----:B------:R-:W-:Y:S01]  /*e1ed0*/  MOV R28, R102 ;  /* 0x00000066001c7202 */ /* 0x000fe20000000f00 */
[----:B------:R-:W-:Y:S01]  /*e1ee0*/  IMAD.MOV.U32 R31, RZ, RZ, R99 ;  /* 0x000000ffff1f7224 */ /* 0x000fe200078e0063 */
[----:B------:R-:W-:Y:S01]  /*e1ef0*/  LDGSTS.E [R17+0x24c00], desc[UR34][R224.64], P0 ;  /* 0x24c00000e0117fae */ /* 0x000fe20008121862 */
[----:B------:R-:W-:-:S03]  /*e1f00*/  IMAD.MOV.U32 R29, RZ, RZ, R101 ;  /* 0x000000ffff1d7224 */ /* 0x000fc600078e0065 */
[----:B------:R-:W-:Y:S01]  /*e1f10*/  LDGSTS.E [R17+0x24c80], desc[UR34][R186.64], P1 ;  /* 0x24c80000ba117fae */ /* 0x000fe20008921862 */
[----:B------:R-:W-:Y:S01]  /*e1f20*/  IMAD.X R115, R7, 0x1, R3, P2 ;  /* 0x0000000107737824 */ /* 0x000fe200010e0603 */
[----:B------:R-:W-:Y:S01]  /*e1f30*/  IADD3 R118, P2, R4, R149, RZ ;  /* 0x0000009504767210 */ /* 0x000fe20007f5e0ff */
        /* <DEDUP_REMOVED lines=12> */
[----:B------:R-:W-:Y:S02]  /*e2000*/  IMAD.MOV.U32 R10, RZ, RZ, R112 ;  /* 0x000000ffff0a7224 */ /* 0x000fe400078e0070 */
[----:B------:R-:W-:Y:S02]  /*e2010*/  IMAD.MOV.U32 R11, RZ, RZ, R111 ;  /* 0x000000ffff0b7224 */ /* 0x000fe400078e006f */
[----:B------:R-:W-:Y:S02]  /*e2020*/  IMAD.X R117, R5, 0x1, R3, P2 ;  /* 0x0000000105757824 */ /* 0x000fe400010e0603 */
[----:B------:R-:W-:-:S02]  /*e2030*/  IMAD.MOV.U32 R8, RZ, RZ, R114 ;  /* 0x000000ffff087224 */ /* 0x000fc400078e0072 */
[----:B------:R-:W-:Y:S02]  /*e2040*/  IMAD.MOV.U32 R9, RZ, RZ, R113 ;  /* 0x000000ffff097224 */ /* 0x000fe400078e0071 */
[----:B------:R-:W-:Y:S02]  /*e2050*/  IMAD.MOV.U32 R6, RZ, RZ, R116 ;  /* 0x000000ffff067224 */ /* 0x000fe400078e0074 */
[----:B------:R-:W-:Y:S02]  /*e2060*/  IMAD.MOV.U32 R7, RZ, RZ, R115 ;  /* 0x000000ffff077224 */ /* 0x000fe400078e0073 */
[----:B------:R-:W-:Y:S02]  /*e2070*/  IMAD.MOV.U32 R4, RZ, RZ, R118 ;  /* 0x000000ffff047224 */ /* 0x000fe400078e0076 */
[----:B------:R-:W-:Y:S01]  /*e2080*/  IMAD.MOV.U32 R5, RZ, RZ, R117 ;  /* 0x000000ffff057224 */ /* 0x000fe200078e0075 */
[----:B--2---:R-:W-:Y:S01]  /*e2090*/  MOV R177, R38 ;  /* 0x0000002600b17202 */ /* 0x004fe20000000f00 */
[----:B----4-:R-:W-:-:S02]  /*e20a0*/  IMAD.MOV.U32 R176, RZ, RZ, R39 ;  /* 0x000000ffffb07224 */ /* 0x010fc400078e0027 */
[----:B---3--:R-:W-:Y:S02]  /*e20b0*/  IMAD.MOV.U32 R175, RZ, RZ, R40 ;  /* 0x000000ffffaf7224 */ /* 0x008fe400078e0028 */
        /* <DEDUP_REMOVED lines=32> */
[----:B------:R-:W-:-:S03]  /*e22c0*/  IMAD.MOV.U32 R153, RZ, RZ, R137 ;  /* 0x000000ffff997224 */ /* 0x000fc600078e0089 */
[----:B------:R-:W-:Y:S01]  /*e22d0*/  LDGSTS.E [R17+0x26400], desc[UR34][R176.64], P0 ;  /* 0x26400000b0117fae */ /* 0x000fe20008121862 */
[----:B------:R-:W-:-:S03]  /*e22e0*/  IMAD.MOV.U32 R152, RZ, RZ, R136 ;  /* 0x000000ffff987224 */ /* 0x000fc600078e0088 */
[----:B------:R-:W-:Y:S01]  /*e22f0*/  STL.64 [R1+0x3890], R154 ;  /* 0x0038909a01007387 */ /* 0x000fe20000100a00 */
[----:B------:R-:W-:Y:S02]  /*e2300*/  IMAD.MOV.U32 R151, RZ, RZ, R135 ;  /* 0x000000ffff977224 */ /* 0x000fe400078e0087 */
[----:B------:R-:W-:Y:S01]  /*e2310*/  IMAD.MOV.U32 R150, RZ, RZ, R134 ;  /* 0x000000ffff967224 */ /* 0x000fe200078e0086 */
[----:B------:R-:W-:Y:S01]  /*e2320*/  STL.64 [R1+0x38a8], R152 ;  /* 0x0038a89801007387 */ /* 0x000fe20000100a00 */
[----:B------:R-:W-:Y:S02]  /*e2330*/  IMAD.MOV.U32 R142, RZ, RZ, R20 ;  /* 0x000000ffff8e7224 */ /* 0x000fe400078e0014 */
[----:B------:R-:W-:Y:S02]  /*e2340*/  IMAD.MOV.U32 R147, RZ, RZ, R133 ;  /* 0x000000ffff937224 */ /* 0x000fe400078e0085 */
[----:B------:R-:W-:Y:S02]  /*e2350*/  IMAD.MOV.U32 R143, RZ, RZ, R19 ;  /* 0x000000ffff8f7224 */ /* 0x000fe400078e0013 */
[----:B------:R-:W-:Y:S01]  /*e2360*/  IMAD.MOV.U32 R146, RZ, RZ, R132 ;  /* 0x000000ffff927224 */ /* 0x000fe200078e0084 */
[----:B------:R-:W-:Y:S01]  /*e2370*/  STL.64 [R1+0x38a0], R150 ;  /* 0x0038a09601007387 */ /* 0x000fe20000100a00 */
[----:B------:R-:W-:-:S02]  /*e2380*/  IMAD.MOV.U32 R140, RZ, RZ, R22 ;  /* 0x000000ffff8c7224 */ /* 0x000fc400078e0016 */
[----:B------:R-:W-:Y:S02]  /*e2390*/  IMAD.MOV.U32 R145, RZ, RZ, R130 ;  /* 0x000000ffff917224 */ /* 0x000fe400078e0082 */
        /* <DEDUP_REMOVED lines=103> */
[----:B------:R-:W4:Y:S04]  /*e2a10*/  LDL.LU.64 R14, [R1+0x3ca8] ;  /* 0x003ca800010e7983 */ /* 0x000f280000300a00 */
[----:B------:R-:W4:Y:S04]  /*e2a20*/  LDL.LU.64 R12, [R1+0x3ca0] ;  /* 0x003ca000010c7983 */ /* 0x000f280000300a00 */
[----:B------:R-:W4:Y:S04]  /*e2a30*/  LDL.LU.64 R10, [R1+0x3bc8] ;  /* 0x003bc800010a7983 */ /* 0x000f280000300a00 */
[----:B------:R-:W-:Y:S04]  /*e2a40*/  LDGSTS.E [R17+0x2f480], desc[UR34][R8.64], P1 ;  /* 0x2f48000008117fae */ /* 0x000fe80008921862 */
[----:B------:R-:W-:Y:S04]  /*e2a50*/  LDGSTS.E [R17+0x2fc00], desc[UR34][R6.64], P0 ;  /* 0x2fc0000006117fae */ /* 0x000fe80008121862 */
[----:B------:R-:W-:Y:S04]  /*e2a60*/  LDGSTS.E [R17+0x2fc80], desc[UR34][R4.64], P1 ;  /* 0x2fc8000004117fae */ /* 0x000fe80008921862 */
[----:B-1----:R-:W4:Y:S04]  /*e2a70*/  LDL.LU.64 R8, [R1+0x3bc0] ;  /* 0x003bc00001087983 */ /* 0x002f280000300a00 */
[----:B------:R-:W4:Y:S04]  /*e2a80*/  LDL.LU.64 R6, [R1+0x3b98] ;  /* 0x003b980001067983 */ /* 0x000f280000300a00 */
[----:B------:R-:W4:Y:S04]  /*e2a90*/  LDL.LU.64 R4, [R1+0x3b90] ;  /* 0x003b900001047983 */ /* 0x000f280000300a00 */
[----:B------:R-:W4:Y:S04]  /*e2aa0*/  LDL.LU.64 R42, [R1+0x3b68] ;  /* 0x003b6800012a7983 */ /* 0x000f280000300a00 */
[----:B------:R-:W4:Y:S01]  /*e2ab0*/  LDL.LU.64 R40, [R1+0x3b60] ;  /* 0x003b600001287983 */ /* 0x000f220000300a00 */
[----:B------:R-:W-:-:S03]  /*e2ac0*/  IADD3 R16, R119, UR12, RZ ;  /* 0x0000000c77107c10 */ /* 0x000fc6000fffe0ff */
        /* <DEDUP_REMOVED lines=8> */
[----:B--2---:R-:W-:-:S02]  /*e2b50*/  IMAD.MOV.U32 R21, RZ, RZ, R143 ;  /* 0x000000ffff157224 */ /* 0x004fc400078e008f */
        /* <DEDUP_REMOVED lines=19> */
[----:B------:R1:W-:Y:S01]  /*e2c90*/  LDGSTS.E [R16+0x21d00], desc[UR34][R20.64], P0 ;  /* 0x21d0000014107fae */ /* 0x0003e20008121862 */
[-C--:B------:R-:W-:Y:S01]  /*e2ca0*/  IADD3 R19, P2, R14, R149.reuse, RZ ;  /* 0x000000950e137210 */ /* 0x080fe20007f5e0ff */
[----:B-1----:R-:W-:Y:S02]  /*e2cb0*/  IMAD.MOV.U32 R20, RZ, RZ, R127 ;  /* 0x000000ffff147224 */ /* 0x002fe400078e007f */
[----:B------:R-:W-:Y:S02]  /*e2cc0*/  IMAD.MOV.U32 R21, RZ, RZ, R129 ;  /* 0x000000ffff157224 */ /* 0x000fe400078e0081 */
[----:B------:R-:W-:Y:S02]  /*e2cd0*/  IMAD.X R17, R15, 0x1, R3, P2 ;  /* 0x000000010f117824 */ /* 0x000fe400010e0603 */
[----:B------:R-:W2:Y:S04]  /*e2ce0*/  LDL.LU.64 R14, [R1+0x3af8] ;  /* 0x003af800010e7983 */ /* 0x000ea80000300a00 */
[----:B------:R1:W-:Y:S02]  /*e2cf0*/  LDGSTS.E [R16+0x21d80], desc[UR34][R20.64], P1 ;  /* 0x21d8000014107fae */ /* 0x0003e40008921862 */
[----:B-1----:R-:W-:-:S05]  /*e2d00*/  IADD3 R21, P2, R12, R149, RZ ;  /* 0x000000950c157210 */ /* 0x002fca0007f5e0ff */
        /* <DEDUP_REMOVED lines=82> */
[----:B---3--:R-:W-:Y:S02]  /*e3230*/  IMAD.MOV.U32 R241, RZ, RZ, R42 ;  /* 0x000000fffff17224 */ /* 0x008fe400078e002a */
[----:B------:R-:W-:Y:S01]  /*e3240*/  IMAD.MOV.U32 R240, RZ, RZ, R43 ;  /* 0x000000fffff07224 */ /* 0x000fe200078e002b */
[----:B------:R-:W-:Y:S01]  /*e3250*/  STL.64 [R1+0x3618], R242 ;  /* 0x003618f201007387 */ /* 0x000fe20000100a00 */
[----:B------:R-:W-:Y:S01]  /*e3260*/  IMAD.MOV.U32 R227, RZ, RZ, R44 ;  /* 0x000000ffffe37224 */ /* 0x000fe200078e002c */
[----:B------:R-:W-:Y:S02]  /*e3270*/  MOV R226, R45 ;  /* 0x0000002d00e27202 */ /* 0x000fe40000000f00 */
        /* <DEDUP_REMOVED lines=73> */
[----:B------:R-:W-:-:S02]  /*e3710*/  LOP3.LUT R21, R21, R20, RZ, 0x3c, !PT ;  /* 0x0000001415157212 */ /* 0x000fc400078e3cff */
[----:B------:R-:W-:Y:S01]  /*e3720*/  LOP3.LUT R23, R23, R22, RZ, 0x3c, !PT ;  /* 0x0000001617177212 */ /* 0x000fe200078e3cff */
[----:B------:R-:W-:Y:S01]  /*e3730*/  IMAD.MOV.U32 R118, RZ, RZ, R19 ;  /* 0x000000ffff767224 */ /* 0x000fe200078e0013 */
[----:B------:R-:W-:Y:S01]  /*e3740*/  LOP3.LUT R77, R77, R76, RZ, 0x3c, !PT ;  /* 0x0000004c4d4d7212 */ /* 0x000fe200078e3cff */
[----:B------:R-:W-:Y:S01]  /*e3750*/  IMAD.MOV.U32 R119, RZ, RZ, R17 ;  /* 0x000000ffff777224 */ /* 0x000fe200078e0011 */
[----:B------:R-:W-:Y:S01]  /*e3760*/  LOP3.LUT R79, R79, R78, RZ, 0x3c, !PT ;  /* 0x0000004e4f4f7212 */ /* 0x000fe200078e3cff */
[----:B------:R-:W-:Y:S01]  /*e3770*/  LDGSTS.E [R16+0x22500], desc[UR34][R242.64], P0 ;  /* 0x22500000f2107fae */ /* 0x000fe20008121862 */
[----:B------:R-:W-:Y:S02]  /*e3780*/  LOP3.LUT R20, R21, R20, RZ, 0x3c, !PT ;  /* 0x0000001415147212 */ /* 0x000fe400078e3cff */
[----:B------:R-:W-:Y:S01]  /*e3790*/  LOP3.LUT R81, R81, R80, RZ, 0x3c, !PT ;  /* 0x0000005051517212 */ /* 0x000fe200078e3cff */
[----:B------:R-:W-:Y:S01]  /*e37a0*/  LDGSTS.E [R16+0x22580], desc[UR34][R240.64], P1 ;  /* 0x22580000f0107fae */ /* 0x000fe20008921862 */
[----:B------:R-:W-:-:S02]  /*e37b0*/  LOP3.LUT R22, R23, R22, RZ, 0x3c, !PT ;  /* 0x0000001617167212 */ /* 0x000fc400078e3cff */
[----:B------:R-:W-:Y:S01]  /*e37c0*/  LOP3.LUT R76, R77, R76, RZ, 0x3c, !PT ;  /* 0x0000004c4d4c7212 */ /* 0x000fe200078e3cff */
[----:B------:R-:W-:Y:S01]  /*e37d0*/  LDGSTS.E [R16+0x22d00], desc[UR34][R226.64], P0 ;  /* 0x22d00000e2107fae */ /* 0x000fe20008121862 */
[----:B------:R-:W-:Y:S02]  /*e37e0*/  LOP3.LUT R78, R79, R78, RZ, 0x3c, !PT ;  /* 0x0000004e4f4e7212 */ /* 0x000fe400078e3cff */
        /* <DEDUP_REMOVED lines=9> */
[----:B------:R-:W-:Y:S01]  /*e3880*/  IADD3 R115, P2, R6, R149, RZ ;  /* 0x0000009506737210 */ /* 0x000fe20007f5e0ff */
        /* <DEDUP_REMOVED lines=11> */
[----:B------:R-:W-:Y:S01]  /*e3940*/  IMAD.X R114, R7, 0x1, R3, P2 ;  /* 0x0000000107727824 */ /* 0x000fe200010e0603 */
[----:B------:R-:W-:Y:S01]  /*e3950*/  IADD3 R117, P2, R4, R149, RZ ;  /* 0x0000009504757210 */ /* 0x000fe20007f5e0ff */
        /* <DEDUP_REMOVED lines=29> */
[----:B---3--:R-:W-:Y:S01]  /*e3b30*/  IMAD.MOV.U32 R162, RZ, RZ, R41 ;  /* 0x000000ffffa27224 */ /* 0x008fe200078e0029 */
[----:B----4-:R-:W-:Y:S01]  /*e3b40*/  MOV R161, R42 ;  /* 0x0000002a00a17202 */ /* 0x010fe20000000f00 */
        /* <DEDUP_REMOVED lines=18> */
[----:B------:R-:W-:Y:S01]  /*e3c70*/  IMAD.MOV.U32 R147, RZ, RZ, R145 ;  /* 0x000000ffff937224 */ /* 0x000fe200078e0091 */
[----:B------:R-:W-:Y:S01]  /*e3c80*/  MOV R46, R83 ;  /* 0x00000053002e7202 */ /* 0x000fe20000000f00 */
[----:B------:R-:W-:Y:S01]  /*e3c90*/  IMAD.MOV.U32 R47, RZ, RZ, R82 ;  /* 0x000000ffff2f7224 */ /* 0x000fe200078e0052 */
[----:B------:R-:W-:Y:S01]  /*e3ca0*/  LDGSTS.E [R16+0x26580], desc[UR34][R160.64], P1 ;  /* 0x26580000a0107fae */ /* 0x000fe20008921862 */
[----:B------:R-:W-:-:S03]  /*e3cb0*/  IMAD.MOV.U32 R146, RZ, RZ, R144 ;  /* 0x000000ffff927224 */ /* 0x000fc600078e0090 */
[----:B------:R-:W-:Y:S01]  /*e3cc0*/  STL.64 [R1+0x3798], R150 ;  /* 0x0037989601007387 */ /* 0x000fe20000100a00 */
[----:B------:R-:W-:Y:S02]  /*e3cd0*/  IMAD.MOV.U32 R145, RZ, RZ, R143 ;  /* 0x000000ffff917224 */ /* 0x000fe400078e008f */
        /* <DEDUP_REMOVED lines=18> */
[----:B------:R1:W-:Y:S01]  /*e3e00*/  STL.64 [R1+0x37e8], R140 ;  /* 0x0037e88c01007387 */ /* 0x0003e20000100a00 */
        /* <DEDUP_REMOVED lines=10> */
[----:B------:R-:W-:-:S03]  /*e3eb0*/  IMAD.MOV.U32 R133, RZ, RZ, R131 ;  /* 0x000000ffff857224 */ /* 0x000fc600078e0083 */
[----:B------:R-:W-:Y:S01]  /*e3ec0*/  LDGSTS.E [R16+0x28500], desc[UR34][R144.64], P0 ;  /* 0x2850000090107fae */ /* 0x000fe20008121862 */
[----:B------:R-:W-:-:S03]  /*e3ed0*/  IMAD.MOV.U32 R132, RZ, RZ, R130 ;  /* 0x000000ffff847224 */ /* 0x000fc600078e0082 */
[----:B------:R4:W-:Y:S01]  /*e3ee0*/  STL.64 [R1+0x3810], R134 ;  /* 0x0038108601007387 */ /* 0x0009e20000100a00 */
[----:B------:R-:W-:-:S03]  /*e3ef0*/  IMAD.MOV.U32 R131, RZ, RZ, R129 ;  /* 0x000000ffff837224 */ /* 0x000fc600078e0081 */
[----:B------:R-:W-:Y:S01]  /*e3f00*/  LDGSTS.E [R16+0x28580], desc[UR34][R142.64], P1 ;  /* 0x285800008e107fae */ /* 0x000fe20008921862 */
[----:B------:R-:W-:-:S03]  /*e3f10*/  IMAD.MOV.U32 R130, RZ, RZ, R127 ;  /* 0x000000ffff827224 */ /* 0x000fc600078e007f */
        /* <DEDUP_REMOVED lines=24> */
[----:B------:R4:W-:Y:S04]  /*e40a0*/  STL.64 [R1+0x3ac8], R6 ;  /* 0x003ac80601007387 */ /* 0x0009e80000100a00 */
[----:B------:R-:W-:Y:S04]  /*e40b0*/  LDGSTS.E [R16+0x28d00], desc[UR34][R140.64], P0 ;  /* 0x28d000008c107fae */ /* 0x000fe80008121862 */
[----:B------:R4:W-:Y:S04]  /*e40c0*/  STL.64 [R1+0x3ac0], R4 ;  /* 0x003ac00401007387 */ /* 0x0009e80000100a00 */
[----:B------:R-:W-:Y:S04]  /*e40d0*/  LDGSTS.E [R16+0x28d80], desc[UR34][R138.64], P1 ;  /* 0x28d800008a107fae */ /* 0x000fe80008921862 */
[----:B-1----:R-:W4:Y:S04]  /*e40e0*/  LDL R140, [R1+0x4e28] ;  /* 0x004e2800018c7983 */ /* 0x002f280000100800 */
[----:B------:R-:W-:Y:S04]  /*e40f0*/  LDGSTS.E [R16+0x29500], desc[UR34][R136.64], P0 ;  /* 0x2950000088107fae */ /* 0x000fe80008121862 */
[----:B--2---:R-:W2:Y:S04]  /*e4100*/  LDL R139, [R1+0x4e2c] ;  /* 0x004e2c00018b7983 */ /* 0x004ea80000100800 */
[----:B------:R-:W2:Y:S04]  /*e4110*/  LDL R138, [R1+0x4e30] ;  /* 0x004e3000018a7983 */ /* 0x000ea80000100800 */
[----:B---3--:R-:W3:Y:S04]  /*e4120*/  LDL R137, [R1+0x4e34] ;  /* 0x004e340001897983 */ /* 0x008ee80000100800 */
[----:B------:R-:W-:Y:S04]  /*e4130*/  LDGSTS.E [R16+0x29580], desc[UR34][R134.64], P1 ;  /* 0x2958000086107fae */ /* 0x000fe80008921862 */
[----:B------:R-:W3:Y:S04]  /*e4140*/  LDL R136, [R1+0x4ea8] ;  /* 0x004ea80001887983 */ /* 0x000ee80000100800 */
[----:B------:R-:W-:Y:S04]  /*e4150*/  LDGSTS.E [R16+0x29d00], desc[UR34][R132.64], P0 ;  /* 0x29d0000084107fae */ /* 0x000fe80008121862 */
[----:B----4-:R-:W4:Y:S04]  /*e4160*/  LDL R135, [R1+0x4eac] ;  /* 0x004eac0001877983 */ /* 0x010f280000100800 */
        /* <DEDUP_REMOVED lines=34> */
[----:B------:R2:W-:Y:S04]  /*e4390*/  LDGSTS.E [R16+0x2fd80], desc[UR34][R4.64], P1 ;  /* 0x2fd8000004107fae */ /* 0x0005e80008921862 */
        /* <DEDUP_REMOVED lines=14> */
[----:B--2---:R-:W-:-:S05]  /*e4480*/  IMAD.MOV.U32 R16, RZ, RZ, R139 ;  /* 0x000000ffff107224 */ /* 0x004fca00078e008b */
        /* <DEDUP_REMOVED lines=21> */
[----:B------:R1:W-:Y:S01]  /*e45e0*/  LDGSTS.E [R18+0x21e80], desc[UR34][R16.64], P1 ;  /* 0x21e8000010127fae */ /* 0x0003e20008921862 */
[----:B------:R-:W-:-:S05]  /*e45f0*/  IADD3 R19, P2, R14, R149, RZ ;  /* 0x000000950e137210 */ /* 0x000fca0007f5e0ff */
[--C-:B-1----:R-:W-:Y:S01]  /*e4600*/  IMAD.X R17, R15, 0x1, R3.reuse, P2 ;  /* 0x000000010f117824 */ /* 0x102fe200010e0603 */
        /* <DEDUP_REMOVED lines=105> */
[----:B------:R-:W-:Y:S01]  /*e4ca0*/  MOV R175, R140 ;  /* 0x0000008c00af7202 */ /* 0x000fe20000000f00 */
[----:B------:R-:W-:Y:S02]  /*e4cb0*/  IMAD.MOV.U32 R174, RZ, RZ, R139 ;  /* 0x000000ffffae7224 */ /* 0x000fe400078e008b */
        /* <DEDUP_REMOVED lines=77> */
[----:B------:R-:W-:Y:S01]  /*e5190*/  LOP3.LUT R81, R81, R80, RZ, 0x3c, !PT ;  /* 0x0000005051517212 */ /* 0x000fe200078e3cff */
[----:B------:R-:W-:Y:S01]  /*e51a0*/  IMAD.MOV.U32 R42, RZ, RZ, R87 ;  /* 0x000000ffff2a7224 */ /* 0x000fe200078e0057 */
[----:B------:R-:W-:Y:S01]  /*e51b0*/  IADD3 R115, P2, R6, R149, RZ ;  /* 0x0000009506737210 */ /* 0x000fe20007f5e0ff */
[----:B------:R-:W-:Y:S01]  /*e51c0*/  LDGSTS.E [R18+0x23e00], desc[UR34][R178.64], P0 ;  /* 0x23e00000b2127fae */ /* 0x000fe20008121862 */
[----:B------:R-:W-:Y:S02]  /*e51d0*/  IMAD.MOV.U32 R40, RZ, RZ, R89 ;  /* 0x000000ffff287224 */ /* 0x000fe400078e0059 */
[----:B------:R-:W-:Y:S01]  /*e51e0*/  IMAD.MOV.U32 R41, RZ, RZ, R88 ;  /* 0x000000ffff297224 */ /* 0x000fe200078e0058 */
[----:B------:R-:W-:Y:S01]  /*e51f0*/  LDGSTS.E [R18+0x23e80], desc[UR34][R176.64], P1 ;  /* 0x23e80000b0127fae */ /* 0x000fe20008921862 */
[----:B------:R-:W-:-:S02]  /*e5200*/  IMAD.MOV.U32 R38, RZ, RZ, R91 ;  /* 0x000000ffff267224 */ /* 0x000fc400078e005b */
        /* <DEDUP_REMOVED lines=27> */
[----:B------:R-:W-:Y:S02]  /*e53c0*/  IMAD.X R116, R5, 0x1, R3, P2 ;  /* 0x0000000105747824 */ /* 0x000fe400010e0603 */
        /* <DEDUP_REMOVED lines=11> */
[----:B---3--:R-:W-:Y:S02]  /*e5480*/  IMAD.MOV.U32 R158, RZ, RZ, R44 ;  /* 0x000000ffff9e7224 */ /* 0x008fe400078e002c */
[----:B----4-:R-:W-:Y:S02]  /*e5490*/  IMAD.MOV.U32 R157, RZ, RZ, R45 ;  /* 0x000000ffff9d7224 */ /* 0x010fe400078e002d */
        /* <DEDUP_REMOVED lines=12> */
[----:B------:R-:W-:Y:S01]  /*e5560*/  IMAD.MOV.U32 R153, RZ, RZ, R151 ;  /* 0x000000ffff997224 */ /* 0x000fe200078e0097 */
[----:B------:R-:W-:Y:S01]  /*e5570*/  MOV R141, R140 ;  /* 0x0000008c008d7202 */ /* 0x000fe20000000f00 */
        /* <DEDUP_REMOVED lines=29> */
[----:B------:R1:W-:Y:S01]  /*e5750*/  STL.64 [R1+0x3718], R136 ;  /* 0x0037188801007387 */ /* 0x0003e20000100a00 */
[----:B------:R-:W-:-:S03]  /*e5760*/  IMAD.MOV.U32 R127, RZ, RZ, R126 ;  /* 0x000000ffff7f7224 */ /* 0x000fc600078e007e */
[----:B------:R2:W-:Y:S01]  /*e5770*/  STL.64 [R1+0x3710], R134 ;  /* 0x0037108601007387 */ /* 0x0005e20000100a00 */
[----:B------:R-:W-:-:S03]  /*e5780*/  IMAD.MOV.U32 R126, RZ, RZ, R125 ;  /* 0x000000ffff7e7224 */ /* 0x000fc600078e007d */
[----:B------:R3:W-:Y:S04]  /*e5790*/  STL.64 [R1+0x3738], R132 ;  /* 0x0037388401007387 */ /* 0x0007e80000100a00 */
[----:B------:R4:W-:Y:S04]  /*e57a0*/  STL.64 [R1+0x3730], R130 ;  /* 0x0037308201007387 */ /* 0x0009e80000100a00 */
[----:B------:R4:W-:Y:S01]  /*e57b0*/  STL.64 [R1+0x3778], R128 ;  /* 0x0037788001007387 */ /* 0x0009e20000100a00 */
        /* <DEDUP_REMOVED lines=48> */
[----:B------:R-:W4:Y:S04]  /*e5ac0*/  LDL R128, [R1+0x4f38] ;  /* 0x004f380001807983 */ /* 0x000f280000100800 */
[----:B------:R-:W-:Y:S04]  /*e5ad0*/  LDGSTS.E [R18+0x2a600], desc[UR34][R118.64], P0 ;  /* 0x2a60000076127fae */ /* 0x000fe80008121862 */
[----:B------:R-:W4:Y:S04]  /*e5ae0*/  LDL R127, [R1+0x4f3c] ;  /* 0x004f3c00017f7983 */ /* 0x000f280000100800 */
        /* <DEDUP_REMOVED lines=31> */
[----:B------:R-:W4:Y:S01]  /*e5ce0*/  LDL.LU.64 R42, [R1+0x3b78] ;  /* 0x003b7800012a7983 */ /* 0x000f220000300a00 */
[----:B------:R-:W-:-:S03]  /*e5cf0*/  VIADD R16, R120, UR12 ;  /* 0x0000000c78107c36 */ /* 0x000fc60008000000 */
        /* <DEDUP_REMOVED lines=18> */
[----:B-1----:R-:W-:Y:S01]  /*e5e20*/  IMAD.MOV.U32 R18, RZ, RZ, R129 ;  /* 0x000000ffff127224 */ /* 0x002fe200078e0081 */
[----:B------:R-:W-:-:S05]  /*e5e30*/  MOV R19, R130 ;  /* 0x0000008200137202 */ /* 0x000fca0000000f00 */
        /* <DEDUP_REMOVED lines=56> */
[--C-:B------:R-:W-:Y:S01]  /*e61c0*/  IMAD.X R105, R11, 0x1, R3.reuse, P2 ;  /* 0x000000010b697824 */ /* 0x100fe200010e0603 */
[-C--:B------:R-:W-:Y:S01]  /*e61d0*/  IADD3 R108, P2, R8, R149.reuse, RZ ;  /* 0x00000095086c7210 */ /* 0x080fe20007f5e0ff */
[----:B------:R-:W2:Y:S04]  /*e61e0*/  LDL.LU.64 R10, [R1+0x39d8] ;  /* 0x0039d800010a7983 */ /* 0x000ea80000300a00 */
[--C-:B------:R-:W-:Y:S01]  /*e61f0*/  IMAD.X R107, R9, 0x1, R3.reuse, P2 ;  /* 0x00000001096b7824 */ /* 0x100fe200010e0603 */
[-C--:B------:R-:W-:Y:S01]  /*e6200*/  IADD3 R110, P2, R6, R149.reuse, RZ ;  /* 0x00000095066e7210 */ /* 0x080fe20007f5e0ff */
[----:B------:R-:W3:Y:S04]  /*e6210*/  LDL.LU.64 R8, [R1+0x39d0] ;  /* 0x0039d00001087983 */ /* 0x000ee80000300a00 */
        /* <DEDUP_REMOVED lines=33> */
[----:B--2---:R-:W-:-:S04]  /*e6430*/  IADD3 R114, P2, R10, R149, RZ ;  /* 0x000000950a727210 */ /* 0x004fc80007f5e0ff */
[----:B------:R-:W-:Y:S02]  /*e6440*/  IADD3.X R113, R11, R3, RZ, P2, !PT ;  /* 0x000000030b717210 */ /* 0x000fe400017fe4ff */
[----:B---3--:R-:W-:-:S05]  /*e6450*/  IADD3 R116, P2, R8, R149, RZ ;  /* 0x0000009508747210 */ /* 0x008fca0007f5e0ff */
[----:B------:R-:W-:Y:S02]  /*e6460*/  IMAD.X R115, R9, 0x1, R3, P2 ;  /* 0x0000000109737824 */ /* 0x000fe400010e0603 */
[----:B----4-:R-:W-:Y:S02]  /*e6470*/  IMAD.MOV.U32 R47, RZ, RZ, R148 ;  /* 0x000000ffff2f7224 */ /* 0x010fe400078e0094 */
[----:B------:R-:W-:Y:S02]  /*e6480*/  IMAD.MOV.U32 R46, RZ, RZ, R147 ;  /* 0x000000ffff2e7224 */ /* 0x000fe400078e0093 */
        /* <DEDUP_REMOVED lines=20> */
[----:B------:R-:W-:Y:S01]  /*e65d0*/  IADD3 R118, P2, R6, R149, RZ ;  /* 0x0000009506767210 */ /* 0x000fe20007f5e0ff */
[----:B------:R-:W-:Y:S01]  /*e65e0*/  IMAD.MOV.U32 R31, RZ, RZ, R132 ;  /* 0x000000ffff1f7224 */ /* 0x000fe200078e0084 */
[----:B------:R4:W-:Y:S01]  /*e65f0*/  STL.64 [R1+0x3508], R34 ;  /* 0x0035082201007387 */ /* 0x0009e20000100a00 */
[----:B------:R-:W-:-:S03]  /*e6600*/  IMAD.MOV.U32 R30, RZ, RZ, R131 ;  /* 0x000000ffff1e7224 */ /* 0x000fc600078e0083 */
[----:B------:R4:W-:Y:S01]  /*e6610*/  STL.64 [R1+0x3500], R32 ;  /* 0x0035002001007387 */ /* 0x0009e20000100a00 */
[----:B------:R-:W-:Y:S02]  /*e6620*/  IMAD.MOV.U32 R29, RZ, RZ, R130 ;  /* 0x000000ffff1d7224 */ /* 0x000fe400078e0082 */
[----:B------:R-:W-:Y:S01]  /*e6630*/  IMAD.MOV.U32 R28, RZ, RZ, R129 ;  /* 0x000000ffff1c7224 */ /* 0x000fe200078e0081 */
[----:B------:R4:W-:Y:S01]  /*e6640*/  STL.64 [R1+0x3518], R30 ;  /* 0x0035181e01007387 */ /* 0x0009e20000100a00 */
[----:B------:R-:W-:-:S03]  /*e6650*/  IMAD.X R117, R7, 0x1, R3, P2 ;  /* 0x0000000107757824 */ /* 0x000fc600010e0603 */
[----:B------:R4:W-:Y:S01]  /*e6660*/  STL.64 [R1+0x3510], R28 ;  /* 0x0035101c01007387 */ /* 0x0009e20000100a00 */
[----:B------:R-:W-:-:S03]  /*e6670*/  IADD3 R120, P2, R4, R149, RZ ;  /* 0x0000009504787210 */ /* 0x000fc60007f5e0ff */
        /* <DEDUP_REMOVED lines=32> */
[----:B------:R-:W-:-:S03]  /*e6880*/  MOV R13, R122 ;  /* 0x0000007a000d7202 */ /* 0x000fc60000000f00 */
[----:B------:R-:W4:Y:S01]  /*e6890*/  LDL.LU R126, [R1+0xe74] ;  /* 0x000e7400017e7983 */ /* 0x000f220000300800 */
[----:B------:R-:W-:-:S03]  /*e68a0*/  IMAD.MOV.U32 R12, RZ, RZ, R121 ;  /* 0x000000ffff0c7224 */ /* 0x000fc600078e0079 */
[----:B------:R-:W4:Y:S04]  /*e68b0*/  LDL.LU R125, [R1+0xe78] ;  /* 0x000e7800017d7983 */ /* 0x000f280000300800 */
[----:B------:R-:W4:Y:S04]  /*e68c0*/  LDL.LU R124, [R1+0xe7c] ;  /* 0x000e7c00017c7983 */ /* 0x000f280000300800 */
[----:B------:R-:W4:Y:S04]  /*e68d0*/  LDL.LU R123, [R1+0xe80] ;  /* 0x000e8000017b7983 */ /* 0x000f280000300800 */
[----:B------:R-:W4:Y:S04]  /*e68e0*/  LDL.LU R122, [R1+0xe84] ;  /* 0x000e8400017a7983 */ /* 0x000f280000300800 */
[----:B------:R-:W4:Y:S01]  /*e68f0*/  LDL.LU R121, [R1+0xe88] ;  /* 0x000e880001797983 */ /* 0x000f220000300800 */
[----:B------:R-:W-:-:S03]  /*e6900*/  IMAD.X R119, R5, 0x1, R3, P2 ;  /* 0x0000000105777824 */ /* 0x000fc600010e0603 */
[----:B------:R1:W-:Y:S04]  /*e6910*/  STL.64 [R1+0x3528], R26 ;  /* 0x0035281a01007387 */ /* 0x0003e80000100a00 */
[----:B------:R1:W-:Y:S04]  /*e6920*/  STL.64 [R1+0x3520], R24 ;  /* 0x0035201801007387 */ /* 0x0003e80000100a00 */
[----:B------:R1:W-:Y:S04]  /*e6930*/  STL.64 [R1+0x3548], R14 ;  /* 0x0035480e01007387 */ /* 0x0003e80000100a00 */
[----:B------:R1:W-:Y:S01]  /*e6940*/  STL.64 [R1+0x3540], R12 ;  /* 0x0035400c01007387 */ /* 0x0003e20000100a00 */
[----:B------:R-:W-:-:S02]  /*e6950*/  IMAD.MOV.U32 R170, RZ, RZ, R18 ;  /* 0x000000ffffaa7224 */ /* 0x000fc400078e0012 */
[----:B------:R-:W-:Y:S01]  /*e6960*/  IMAD.MOV.U32 R171, RZ, RZ, R17 ;  /* 0x000000ffffab7224 */ /* 0x000fe200078e0011 */
[----:B------:R1:W-:Y:S01]  /*e6970*/  LDGSTS.E [R16+0x22700], desc[UR34][R46.64], P0 ;  /* 0x227000002e107fae */ /* 0x0003e20008121862 */
[----:B------:R-:W-:Y:S02]  /*e6980*/  IMAD.MOV.U32 R168, RZ, RZ, R20 ;  /* 0x000000ffffa87224 */ /* 0x000fe400078e0014 */
[----:B------:R-:W-:Y:S01]  /*e6990*/  IMAD.MOV.U32 R169, RZ, RZ, R19 ;  /* 0x000000ffffa97224 */ /* 0x000fe200078e0013 */
[----:B------:R1:W-:Y:S01]  /*e69a0*/  LDGSTS.E [R16+0x22780], desc[UR34][R44.64], P1 ;  /* 0x227800002c107fae */ /* 0x0003e20008921862 */
[----:B------:R-:W-:Y:S02]  /*e69b0*/  IMAD.MOV.U32 R166, RZ, RZ, R22 ;  /* 0x000000ffffa67224 */ /* 0x000fe400078e0016 */
[----:B------:R-:W-:Y:S01]  /*e69c0*/  IMAD.MOV.U32 R167, RZ, RZ, R21 ;  /* 0x000000ffffa77224 */ /* 0x000fe200078e0015 */
[----:B------:R1:W-:Y:S01]  /*e69d0*/  LDGSTS.E [R16+0x22f00], desc[UR34][R42.64], P0 ;  /* 0x22f000002a107fae */ /* 0x0003e20008121862 */
        /* <DEDUP_REMOVED lines=18> */
[----:B------:R-:W-:-:S03]  /*e6b00*/  IMAD.MOV.U32 R153, RZ, RZ, R87 ;  /* 0x000000ffff997224 */ /* 0x000fc600078e0057 */
[----:B------:R1:W-:Y:S04]  /*e6b10*/  LDGSTS.E [R16+0x24780], desc[UR34][R28.64], P1 ;  /* 0x247800001c107fae */ /* 0x0003e80008921862 */
[----:B------:R1:W-:Y:S04]  /*e6b20*/  LDGSTS.E [R16+0x24f00], desc[UR34][R26.64], P0 ;  /* 0x24f000001a107fae */ /* 0x0003e80008121862 */
[----:B------:R1:W-:Y:S04]  /*e6b30*/  LDGSTS.E [R16+0x24f80], desc[UR34][R24.64], P1 ;  /* 0x24f8000018107fae */ /* 0x0003e80008921862 */
[----:B------:R1:W-:Y:S04]  /*e6b40*/  LDGSTS.E [R16+0x25700], desc[UR34][R14.64], P0 ;  /* 0x257000000e107fae */ /* 0x0003e80008121862 */
[----:B------:R1:W-:Y:S01]  /*e6b50*/  LDGSTS.E [R16+0x25780], desc[UR34][R12.64], P1 ;  /* 0x257800000c107fae */ /* 0x0003e20008921862 */
[----:B--2---:R-:W-:-:S02]  /*e6b60*/  IMAD.MOV.U32 R11, RZ, RZ, R152 ;  /* 0x000000ffff0b7224 */ /* 0x004fc400078e0098 */
[----:B---3--:R-:W-:Y:S02]  /*e6b70*/  IMAD.MOV.U32 R10, RZ, RZ, R151 ;  /* 0x000000ffff0a7224 */ /* 0x008fe400078e0097 */
[----:B----4-:R-:W-:Y:S02]  /*e6b80*/  IMAD.MOV.U32 R9, RZ, RZ, R150 ;  /* 0x000000ffff097224 */ /* 0x010fe400078e0096 */
        /* <DEDUP_REMOVED lines=41> */
[----:B------:R-:W-:Y:S01]  /*e6e20*/  IMAD.MOV.U32 R173, RZ, RZ, R122 ;  /* 0x000000ffffad7224 */ /* 0x000fe200078e007a */
[----:B------:R-:W-:-:S02]  /*e6e30*/  MOV R172, R121 ;  /* 0x0000007900ac7202 */ /* 0x000fc40000000f00 */
        /* <DEDUP_REMOVED lines=16> */
[----:B------:R-:W-:Y:S01]  /*e6f40*/  IMAD.MOV.U32 R144, RZ, RZ, R96 ;  /* 0x000000ffff907224 */ /* 0x000fe200078e0060 */
[----:B------:R-:W-:Y:S01]  /*e6f50*/  MOV R143, R97 ;  /* 0x00000061008f7202 */ /* 0x000fe20000000f00 */
[----:B------:R-:W-:Y:S01]  /*e6f60*/  IMAD.MOV.U32 R145, RZ, RZ, R95 ;  /* 0x000000ffff917224 */ /* 0x000fe200078e005f */
        /* <DEDUP_REMOVED lines=36> */
[----:B------:R2:W-:Y:S04]  /*e71b0*/  STL.64 [R1+0x39e0], R128 ;  /* 0x0039e08001007387 */ /* 0x0005e80000100a00 */
[----:B------:R2:W-:Y:S04]  /*e71c0*/  STL.64 [R1+0x39d8], R126 ;  /* 0x0039d87e01007387 */ /* 0x0005e80000100a00 */
[----:B-1----:R1:W5:Y:S04]  /*e71d0*/  LDL.LU.64 R46, [R1+0x5660] ;  /* 0x00566000012e7983 */ /* 0x0023680000300a00 */
[----:B------:R1:W-:Y:S04]  /*e71e0*/  STL.64 [R1+0x39d0], R124 ;  /* 0x0039d07c01007387 */ /* 0x0003e80000100a00 */
[----:B------:R1:W5:Y:S04]  /*e71f0*/  LDL.LU.64 R44, [R1+0x5658] ;  /* 0x00565800012c7983 */ /* 0x0003680000300a00 */
[----:B------:R1:W-:Y:S04]  /*e7200*/  STL.64 [R1+0x39c8], R122 ;  /* 0x0039c87a01007387 */ /* 0x0003e80000100a00 */
[----:B------:R1:W5:Y:S04]  /*e7210*/  LDL.LU.64 R42, [R1+0x5650] ;  /* 0x00565000012a7983 */ /* 0x0003680000300a00 */
[----:B------:R1:W-:Y:S04]  /*e7220*/  STL.64 [R1+0x39c0], R120 ;  /* 0x0039c07801007387 */ /* 0x0003e80000100a00 */
[----:B------:R1:W5:Y:S04]  /*e7230*/  LDL.LU.64 R40, [R1+0x5648] ;  /* 0x0056480001287983 */ /* 0x0003680000300a00 */
        /* <DEDUP_REMOVED lines=10> */
[----:B------:R1:W-:Y:S04]  /*e72e0*/  LDGSTS.E [R16+0x25f00], desc[UR34][R10.64], P0 ;  /* 0x25f000000a107fae */ /* 0x0003e80008121862 */
[----:B------:R1:W-:Y:S04]  /*e72f0*/  LDGSTS.E [R16+0x25f80], desc[UR34][R8.64], P1 ;  /* 0x25f8000008107fae */ /* 0x0003e80008921862 */
[----:B------:R1:W-:Y:S04]  /*e7300*/  LDGSTS.E [R16+0x26700], desc[UR34][R6.64], P0 ;  /* 0x2670000006107fae */ /* 0x0003e80008121862 */
[----:B--2---:R1:W5:Y:S04]  /*e7310*/  LDL.LU.64 R10, [R1+0x55f0] ;  /* 0x0055f000010a7983 */ /* 0x0043680000300a00 */
[----:B---3--:R1:W5:Y:S04]  /*e7320*/  LDL.LU.64 R8, [R1+0x55e8] ;  /* 0x0055e80001087983 */ /* 0x0083680000300a00 */
[----:B----4-:R1:W5:Y:S04]  /*e7330*/  LDL.LU.64 R6, [R1+0x55e0] ;  /* 0x0055e00001067983 */ /* 0x0103680000300a00 */
[----:B------:R1:W-:Y:S04]  /*e7340*/  LDGSTS.E [R16+0x26780], desc[UR34][R4.64], P1 ;  /* 0x2678000004107fae */ /* 0x0003e80008921862 */
[----:B------:R1:W-:Y:S04]  /*e7350*/  LDGSTS.E [R16+0x26f00], desc[UR34][R242.64], P0 ;  /* 0x26f00000f2107fae */ /* 0x0003e80008121862 */
[----:B------:R1:W-:Y:S04]  /*e7360*/  LDGSTS.E [R16+0x26f80], desc[UR34][R240.64], P1 ;  /* 0x26f80000f0107fae */ /* 0x0003e80008921862 */
[----:B------:R1:W5:Y:S04]  /*e7370*/  LDL.LU.64 R4, [R1+0x55d8] ;  /* 0x0055d80001047983 */ /* 0x0003680000300a00 */
        /* <DEDUP_REMOVED lines=22> */
[----:B------:R-:W-:-:S03]  /*e74e0*/  UIADD3 UR5, UR5, 0x1, URZ ;  /* 0x0000000105057890 */ /* 0x000fc6000fffe03f */
[----:B------:R1:W-:Y:S04]  /*e74f0*/  LDGSTS.E [R16+0x2cf00], desc[UR34][R146.64], P0 ;  /* 0x2cf0000092107fae */ /* 0x0003e80008121862 */
[----:B------:R1:W-:Y:S04]  /*e7500*/  LDGSTS.E [R16+0x2cf80], desc[UR34][R144.64], P1 ;  /* 0x2cf8000090107fae */ /* 0x0003e80008921862 */
[----:B------:R1:W-:Y:S04]  /*e7510*/  LDGSTS.E [R16+0x2d700], desc[UR34][R142.64], P0 ;  /* 0x2d7000008e107fae */ /* 0x0003e80008121862 */
[----:B------:R1:W-:Y:S01]  /*e7520*/  LDGSTS.E [R16+0x2d780], desc[UR34][R140.64], P1 ;  /* 0x2d7800008c107fae */ /* 0x0003e20008921862 */
[----:B------:R-:W-:-:S03]  /*e7530*/  UISETP.NE.U32.AND UP0, UPT, UR5, UR8, UPT ;  /* 0x000000080500728c */ /* 0x000fc6000bf05070 */
        /* <DEDUP_REMOVED lines=9> */
[----:B------:R-:W-:-:S03]  /*e75d0*/  PLOP3.LUT P0, PT, PT, PT, UP0, 0x80, 0x0 ;  /* 0x000000000000781c */ /* 0x000fc60003f0f008 */
[----:B------:R1:W-:Y:S04]  /*e75e0*/  LDGSTS.E [R16+0x2ff80], desc[UR34][R120.64], P1 ;  /* 0x2ff8000078107fae */ /* 0x0003e80008921862 */
[----:B------:R-:W0:Y:S06]  /*e75f0*/  LDGDEPBAR ;  /* 0x00000000000079af */ /* 0x000e2c0000000000 */
[----:B------:R-:W-:Y:S05]  /*e7600*/  @P0 BRA `(.L_x_1) ;  /* 0xfffff640005c0947 */ /* 0x000fea000383ffff */
.L_x_0:
[----:B-1----:R-:W2:Y:S01]  /*e7610*/  LDL R178, [R1+0x34a8] ;  /* 0x0034a80001b27983 */ /* 0x002ea20000100800 */
[----:B------:R-:W-:Y:S01]  /*e7620*/  ULDC UR5, c[0x0][0x248] ;  /* 0x0000920000057ab9 */ /* 0x000fe20000000800 */
[----:B------:R-:W-:Y:S01]  /*e7630*/  ULDC UR6, c[0x0][0x248] ;  /* 0x0000920000067ab9 */ /* 0x000fe20000000800 */
[----:B------:R-:W-:Y:S01]  /*e7640*/  ULDC.64 UR24, c[0x0][0x228] ;  /* 0x00008a0000187ab9 */ /* 0x000fe20000000a00 */
[----:B------:R-:W-:Y:S01]  /*e7650*/  ULDC UR7, c[0x0][0x248] ;  /* 0x0000920000077ab9 */ /* 0x000fe20000000800 */
[----:B------:R-:W-:Y:S01]  /*e7660*/  ULDC UR8, c[0x0][0x248] ;  /* 0x0000920000087ab9 */ /* 0x000fe20000000800 */
[----:B------:R-:W1:Y:S01]  /*e7670*/  LDC R18, c[0x0][0x244] ;  /* 0x00009100ff127b82 */ /* 0x000e620000000800 */
[----:B------:R-:W-:Y:S01]  /*e7680*/  ULDC UR9, c[0x0][0x248] ;  /* 0x0000920000097ab9 */ /* 0x000fe20000000800 */
[----:B------:R-:W-:Y:S01]  /*e7690*/  ULDC UR10, c[0x0][0x248] ;  /* 0x00009200000a7ab9 */ /* 0x000fe20000000800 */
[----:B------:R-:W-:Y:S01]  /*e76a0*/  ULDC UR11, c[0x0][0x248] ;  /* 0x00009200000b7ab9 */ /* 0x000fe20000000800 */
[----:B------:R-:W-:-:S04]  /*e76b0*/  ULDC UR13, c[0x0][0x248] ;  /* 0x00009200000d7ab9 */ /* 0x000fc80000000800 */
[----:B------:R-:W3:Y:S08]  /*e76c0*/  LDC R21, c[0x0][0x244] ;  /* 0x00009100ff157b82 */ /* 0x000ef00000000800 */
[----:B------:R-:W4:Y:S08]  /*e76d0*/  LDC R22, c[0x0][0x244] ;  /* 0x00009100ff167b82 */ /* 0x000f300000000800 */
[----:B------:R-:W4:Y:S08]  /*e76e0*/  LDC R77, c[0x0][0x244] ;  /* 0x00009100ff4d7b82 */ /* 0x000f300000000800 */
[----:B-----5:R-:W4:Y:S08]  /*e76f0*/  LDC R78, c[0x0][0x244] ;  /* 0x00009100ff4e7b82 */ /* 0x020f300000000800 */
[----:B------:R-:W4:Y:S01]  /*e7700*/  LDC R81, c[0x0][0x244] ;  /* 0x00009100ff517b82 */ /* 0x000f220000000800 */
[----:B------:R-:W-:Y:S01]  /*e7710*/  LOP3.LUT R113, R113, 0xfffffffd, RZ, 0xc0, !PT ;  /* 0xfffffffd71717812 */ /* 0x000fe200078ec0ff */
        /* <DEDUP_REMOVED lines=45> */
[----:B------:R-:W-:-:S04]  /*e79f0*/  DEPBAR.LE SB0, 0x0 ;  /* 0x000080000000791a */ /* 0x000fc80000000000 */
[----:B------:R-:W-:Y:S02]  /*e7a00*/  LOP3.LUT R112, R112, 0x7fffffff, RZ, 0xc0, !PT ;  /* 0x7fffffff70707812 */ /* 0x000fe400078ec0ff */
[----:B------:R-:W-:Y:S01]  /*e7a10*/  LOP3.LUT R111, R111, 0x7fffffff, RZ, 0xc0, !PT ;  /* 0x7fffffff6f6f7812 */ /* 0x000fe200078ec0ff */
[----:B--2---:R-:W-:Y:S01]  /*e7a20*/  IMAD R0, R178, UR5, RZ ;  /* 0x00000005b2007c24 */ /* 0x004fe2000f8e02ff */
[----:B------:R-:W-:-:S04]  /*e7a30*/  ULDC UR5, c[0x0][0x248] ;  /* 0x0000920000057ab9 */ /* 0x000fc80000000800 */
[----:B------:R2:W-:Y:S02]  /*e7a40*/  STL [R1+0x2ac8], R0 ;  /* 0x002ac80001007387 */ /* 0x0005e40000100800 */
[----:B--2---:R-:W-:Y:S01]  /*e7a50*/  VIADD R0, R0, UR5 ;  /* 0x0000000500007c36 */ /* 0x004fe20008000000 */
        /* <DEDUP_REMOVED lines=12> */
[----:B------:R-:W-:-:S03]  /*e7b20*/  ULDC UR5, c[0x0][0x248] ;  /* 0x0000920000057ab9 */ /* 0x000fc60000000800 */
[----:B------:R-:W-:Y:S01]  /*e7b30*/  VIADD R252, R0, UR5 ;  /* 0x0000000500fc7c36 */ /* 0x000fe20008000000 */
[----:B------:R-:W-:Y:S01]  /*e7b40*/  ULDC UR5, c[0x0][0x248] ;  /* 0x0000920000057ab9 */ /* 0x000fe20000000800 */
        /* <DEDUP_REMOVED lines=10> */
[----:B--2---:R-:W-:Y:S01]  /*e7bf0*/  IADD3 R0, R0, UR5, RZ ;  /* 0x0000000500007c10 */ /* 0x004fe2000fffe0ff */
        /* <DEDUP_REMOVED lines=183> */
[----:B------:R-:W-:-:S03]  /*e8770*/  ULDC UR5, c[0x0][0x248] ;  /* 0x0000920000057ab9 */ /* 0x000fc60000000800 */
[----:B------:R-:W-:Y:S01]  /*e8780*/  VIADD R2, R0, UR5 ;  /* 0x0000000500027c36 */ /* 0x000fe20008000000 */
[----:B------:R2:W-:Y:S01]  /*e8790*/  STL [R1+0x21d4], R0 ;  /* 0x0021d40001007387 */ /* 0x0005e20000100800 */
[----:B------:R-:W-:-:S03]  /*e87a0*/  ULDC UR5, c[0x0][0x248] ;  /* 0x0000920000057ab9 */ /* 0x000fc60000000800 */
[----:B------:R1:W-:Y:S04]  /*e87b0*/  STL [R1+0x21d8], R2 ;  /* 0x0021d80201007387 */ /* 0x0003e80000100800 */
[----:B------:R-:W3:Y:S01]  /*e87c0*/  LDL R179, [R1+0x34ac] ;  /* 0x0034ac0001b37983 */ /* 0x000ee20000100800 */
[----:B--2---:R-:W-:-:S03]  /*e87d0*/  VIADD R0, R178, 0xc0 ;  /* 0x000000c0b2007836 */ /* 0x004fc60000000000 */
[----:B------:R-:W2:Y:S01]  /*e87e0*/  LDL R180, [R1+0x34b0] ;  /* 0x0034b00001b47983 */ /* 0x000ea20000100800 */
[----:B-1----:R-:W-:Y:S01]  /*e87f0*/  VIADD R2, R2, UR5 ;  /* 0x0000000502027c36 */ /* 0x002fe20008000000 */
[----:B------:R-:W-:Y:S01]  /*e8800*/  ISETP.GE.AND P0, PT, R0, UR25, PT ;  /* 0x0000001900007c0c */ /* 0x000fe2000bf06270 */
[----:B------:R-:W-:Y:S01]  /*e8810*/  ULDC UR5, c[0x0][0x244] ;  /* 0x0000910000057ab9 */ /* 0x000fe20000000800 */
[----:B------:R-:W-:Y:S02]  /*e8820*/  ULDC UR25, c[0x0][0x228] ;  /* 0x00008a0000197ab9 */ /* 0x000fe40000000800 */
[----:B------:R1:W-:Y:S02]  /*e8830*/  STL [R1+0x21dc], R2 ;  /* 0x0021dc0201007387 */ /* 0x0003e40000100800 */
[----:B-1----:R-:W-:Y:S01]  /*e8840*/  VIADD R2, R2, UR6 ;  /* 0x0000000602027c36 */ /* 0x002fe20008000000 */
[----:B------:R-:W-:-:S03]  /*e8850*/  ULDC UR6, c[0x0][0x244] ;  /* 0x0000910000067ab9 */ /* 0x000fc60000000800 */
[----:B------:R-:W-:Y:S01]  /*e8860*/  VIADD R0, R2, UR7 ;  /* 0x0000000702007c36 */ /* 0x000fe20008000000 */
[----:B------:R-:W-:Y:S01]  /*e8870*/  STL [R1+0x21e0], R2 ;  /* 0x0021e00201007387 */ /* 0x000fe20000100800 */
[----:B------:R-:W-:-:S03]  /*e8880*/  ULDC UR7, c[0x0][0x248] ;  /* 0x0000920000077ab9 */ /* 0x000fc60000000800 */
[----:B------:R1:W-:Y:S02]  /*e8890*/  STL [R1+0x21e4], R0 ;  /* 0x0021e40001007387 */ /* 0x0003e40000100800 */
[----:B-1----:R-:W-:-:S05]  /*e88a0*/  VIADD R0, R0, UR7 ;  /* 0x0000000700007c36 */ /* 0x002fca0008000000 */
[----:B------:R1:W-:Y:S02]  /*e88b0*/  STL [R1+0x21e8], R0 ;  /* 0x0021e80001007387 */ /* 0x0003e40000100800 */
[----:B-1----:R-:W-:-:S05]  /*e88c0*/  VIADD R0, R0, UR8 ;  /* 0x0000000800007c36 */ /* 0x002fca0008000000 */
[----:B------:R1:W-:Y:S02]  /*e88d0*/  STL [R1+0x21ec], R0 ;  /* 0x0021ec0001007387 */ /* 0x0003e40000100800 */
[----:B-1----:R-:W-:Y:S01]  /*e88e0*/  VIADD R0, R0, UR9 ;  /* 0x0000000900007c36 */ /* 0x002fe20008000000 */
[----:B------:R-:W-:-:S03]  /*e88f0*/  ULDC.64 UR8, c[0x0][0x220] ;  /* 0x0000880000087ab9 */ /* 0x000fc60000000a00 */
[----:B------:R-:W-:Y:S01]  /*e8900*/  VIADD R19, R0, UR10 ;  /* 0x0000000a00137c36 */ /* 0x000fe20008000000 */
[----:B------:R-:W-:Y:S01]  /*e8910*/  STL [R1+0x21f0], R0 ;  /* 0x0021f00001007387 */ /* 0x000fe20000100800 */
[----:B------:R-:W-:-:S03]  /*e8920*/  ULDC UR10, c[0x0][0x248] ;  /* 0x00009200000a7ab9 */ /* 0x000fc60000000800 */
[----:B------:R1:W-:Y:S02]  /*e8930*/  STL [R1+0x21f4], R19 ;  /* 0x0021f41301007387 */ /* 0x0003e40000100800 */
[----:B-1----:R-:W-:-:S05]  /*e8940*/  VIADD R19, R19, UR11 ;  /* 0x0000000b13137c36 */ /* 0x002fca0008000000 */
[----:B------:R-:W-:Y:S01]  /*e8950*/  STL [R1+0x21f8], R19 ;  /* 0x0021f81301007387 */ /* 0x000fe20000100800 */
[----:B------:R-:W-:Y:S02]  /*e8960*/  LOP3.LUT R110, R110, 0x7fffffff, RZ, 0xc0, !PT ;  /* 0x7fffffff6e6e7812 */ /* 0x000fe400078ec0ff */
[----:B------:R-:W-:Y:S02]  /*e8970*/  LOP3.LUT R109, R109, 0x7fffffff, RZ, 0xc0, !PT ;  /* 0x7fffffff6d6d7812 */ /* 0x000fe400078ec0ff */
[----:B------:R-:W-:Y:S01]  /*e8980*/  LOP3.LUT R108, R108, 0x7fffffff, RZ, 0xc0, !PT ;  /* 0x7fffffff6c6c7812 */ /* 0x000fe200078ec0ff */
[----:B---3--:R-:W-:Y:S01]  /*e8990*/  IMAD R3, R179, UR5, RZ ;  /* 0x00000005b3037c24 */ /* 0x008fe2000f8e02ff */
[----:B------:R-:W-:Y:S01]  /*e89a0*/  ULDC UR5, c[0x0][0x248] ;  /* 0x0000920000057ab9 */ /* 0x000fe20000000800 */
[----:B--2---:R-:W-:Y:S01]  /*e89b0*/  IMAD R17, R180, UR6, RZ ;  /* 0x00000006b4117c24 */ /* 0x004fe2000f8e02ff */
[----:B------:R-:W-:Y:S01]  /*e89c0*/  ULDC.64 UR6, c[0x0][0x220] ;  /* 0x0000880000067ab9 */ /* 0x000fe20000000a00 */
[----:B------:R-:W-:Y:S01]  /*e89d0*/  VIADD R20, R19, UR5 ;  /* 0x0000000513147c36 */ /* 0x000fe20008000000 */
[----:B------:R-:W-:Y:S01]  /*e89e0*/  LEA R2, P1, R3, UR6, 0x2 ;  /* 0x0000000603027c11 */ /* 0x000fe2000f8210ff */
[----:B------:R-:W-:Y:S01]  /*e89f0*/  IMAD R0, R18, 0x40, R3 ;  /* 0x0000004012007824 */ /* 0x000fe200078e0203 */
[----:B------:R-:W-:Y:S01]  /*e8a00*/  LEA R16, P2, R17, UR8, 0x2 ;  /* 0x0000000811107c11 */ /* 0x000fe2000f8410ff */
[----:B------:R-:W-:Y:S01]  /*e8a10*/  ULDC UR8, c[0x0][0x248] ;  /* 0x0000920000087ab9 */ /* 0x000fe20000000800 */
[----:B------:R1:W-:Y:S01]  /*e8a20*/  STL [R1+0x21fc], R20 ;  /* 0x0021fc1401007387 */ /* 0x0003e20000100800 */
[----:B------:R-:W-:Y:S01]  /*e8a30*/  LEA.HI.X.SX32 R3, R3, UR7, 0x2, P1 ;  /* 0x0000000703037c11 */ /* 0x000fe200088f16ff */
[----:B------:R-:W-:Y:S01]  /*e8a40*/  ULDC.64 UR6, c[0x0][0x220] ;  /* 0x0000880000067ab9 */ /* 0x000fe20000000a00 */
[----:B------:R-:W-:Y:S01]  /*e8a50*/  ULDC UR5, c[0x0][0x248] ;  /* 0x0000920000057ab9 */ /* 0x000fe20000000800 */
[----:B------:R-:W-:Y:S01]  /*e8a60*/  LEA R18, P1, R0, UR6, 0x2 ;  /* 0x0000000600127c11 */ /* 0x000fe2000f8210ff */
[----:B-1----:R-:W-:-:S03]  /*e8a70*/  VIADD R20, R20, UR8 ;  /* 0x0000000814147c36 */ /* 0x002fc60008000000 */
[----:B------:R-:W-:Y:S01]  /*e8a80*/  LEA.HI.X.SX32 R19, R0, UR7, 0x2, P1 ;  /* 0x0000000700137c11 */ /* 0x000fe200088f16ff */
[----:B------:R-:W-:Y:S01]  /*e8a90*/  IMAD R21, R21, 0x20, R0 ;  /* 0x0000002015157824 */ /* 0x000fe200078e0200 */
[----:B------:R-:W-:Y:S01]  /*e8aa0*/  ULDC UR8, c[0x0][0x248] ;  /* 0x0000920000087ab9 */ /* 0x000fe20000000800 */
[----:B------:R-:W-:Y:S01]  /*e8ab0*/  ULDC.64 UR6, c[0x0][0x220] ;  /* 0x0000880000067ab9 */ /* 0x000fe20000000a00 */
[----:B------:R1:W-:Y:S02]  /*e8ac0*/  STL [R1+0x2200], R20 ;  /* 0x0022001401007387 */ /* 0x0003e40000100800 */
[----:B-1----:R-:W-:Y:S01]  /*e8ad0*/  VIADD R20, R20, UR5 ;  /* 0x0000000514147c36 */ /* 0x002fe20008000000 */
[----:B------:R-:W-:-:S03]  /*e8ae0*/  ULDC UR5, c[0x0][0x248] ;  /* 0x0000920000057ab9 */ /* 0x000fc60000000800 */
[----:B------:R-:W-:Y:S01]  /*e8af0*/  VIADD R0, R20, UR5 ;  /* 0x0000000514007c36 */ /* 0x000fe20008000000 */
[----:B------:R-:W-:-:S03]  /*e8b00*/  ULDC UR5, c[0x0][0x248] ;  /* 0x0000920000057ab9 */ /* 0x000fc60000000800 */
[----:B------:R-:W-:Y:S01]  /*e8b10*/  VIADD R23, R0, UR8 ;  /* 0x0000000800177c36 */ /* 0x000fe20008000000 */
[----:B------:R1:W-:Y:S03]  /*e8b20*/  STL [R1+0x2204], R20 ;  /* 0x0022041401007387 */ /* 0x0003e60000100800 */
[----:B------:R-:W-:Y:S01]  /*e8b30*/  VIADD R76, R23, UR5 ;  /* 0x00000005174c7c36 */ /* 0x000fe20008000000 */
[----:B------:R-:W-:Y:S01]  /*e8b40*/  STL [R1+0x2208], R0 ;  /* 0x0022080001007387 */ /* 0x000fe20000100800 */
[----:B------:R-:W-:-:S03]  /*e8b50*/  ULDC UR5, c[0x0][0x248] ;  /* 0x0000920000057ab9 */ /* 0x000fc60000000800 */
[----:B------:R-:W-:Y:S04]  /*e8b60*/  STL [R1+0x220c], R23 ;  /* 0x00220c1701007387 */ /* 0x000fe80000100800 */
[----:B------:R2:W-:Y:S01]  /*e8b70*/  STL [R1+0x2210], R76 ;  /* 0x0022104c01007387 */ /* 0x0005e20000100800 */
[----:B-1----:R-:W-:Y:S01]  /*e8b80*/  LEA R20, P1, R21, UR6, 0x2 ;  /* 0x0000000615147c11 */ /* 0x002fe2000f8210ff */
[----:B--2---:R-:W-:Y:S01]  /*e8b90*/  VIADD R76, R76, UR5 ;  /* 0x000000054c4c7c36 */ /* 0x004fe20008000000 */
[----:B------:R-:W-:-:S03]  /*e8ba0*/  ULDC UR5, c[0x0][0x248] ;  /* 0x0000920000057ab9 */ /* 0x000fc60000000800 */
[----:B------:R-:W-:Y:S01]  /*e8bb0*/  VIADD R79, R76, UR5 ;  /* 0x000000054c4f7c36 */ /* 0x000fe20008000000 */
[----:B------:R-:W-:Y:S01]  /*e8bc0*/  STL [R1+0x2214], R76 ;  /* 0x0022144c01007387 */ /* 0x000fe20000100800 */
[----:B------:R-:W-:Y:S01]  /*e8bd0*/  ULDC UR5, c[0x0][0x248] ;  /* 0x0000920000057ab9 */ /* 0x000fe20000000800 */
[----:B----4-:R-:W-:Y:S02]  /*e8be0*/  IMAD R0, R22, 0x20, R21 ;  /* 0x0000002016007824 */ /* 0x010fe400078e0215 */
[----:B------:R1:W-:Y:S01]  /*e8bf0*/  STL [R1+0x2218], R79 ;  /* 0x0022184f01007387 */ /* 0x0003e20000100800 */
[----:B------:R-:W-:Y:S01]  /*e8c00*/  LEA.HI.X.SX32 R21, R21, UR7, 0x2, P1 ;  /* 0x0000000715157c11 */ /* 0x000fe200088f16ff */
[----:B------:R-:W-:Y:S02]  /*e8c10*/  ULDC.64 UR6, c[0x0][0x220] ;  /* 0x0000880000067ab9 */ /* 0x000fe40000000a00 */
[----:B------:R-:W-:Y:S01]  /*e8c20*/  LEA R22, P1, R0, UR6, 0x2 ;  /* 0x0000000600167c11 */ /* 0x000fe2000f8210ff */
[----:B-1----:R-:W-:Y:S01]  /*e8c30*/  VIADD R79, R79, UR5 ;  /* 0x000000054f4f7c36 */ /* 0x002fe20008000000 */
[----:B------:R-:W-:Y:S01]  /*e8c40*/  ULDC UR5, c[0x0][0x248] ;  /* 0x0000920000057ab9 */ /* 0x000fe20000000800 */
[----:B------:R-:W-:-:S03]  /*e8c50*/  IMAD R77, R77, 0x20, R0 ;  /* 0x000000204d4d7824 */ /* 0x000fc600078e0200 */
[----:B------:R1:W-:Y:S01]  /*e8c60*/  STL [R1+0x221c], R79 ;  /* 0x00221c4f01007387 */ /* 0x0003e20000100800 */
[----:B------:R-:W-:Y:S01]  /*e8c70*/  LEA.HI.X.SX32 R23, R0, UR7, 0x2, P1 ;  /* 0x0000000700177c11 */ /* 0x000fe200088f16ff */
[----:B------:R-:W-:Y:S01]  /*e8c80*/  ULDC.64 UR6, c[0x0][0x220] ;  /* 0x0000880000067ab9 */ /* 0x000fe20000000a00 */
[----:B-1----:R-:W-:Y:S01]  /*e8c90*/  VIADD R79, R79, UR5 ;  /* 0x000000054f4f7c36 */ /* 0x002fe20008000000 */
[----:B------:R-:W-:-:S03]  /*e8ca0*/  ULDC UR5, c[0x0][0x248] ;  /* 0x0000920000057ab9 */ /* 0x000fc60000000800 */
[----:B------:R-:W-:Y:S01]  /*e8cb0*/  VIADD R80, R79, UR5 ;  /* 0x000000054f507c36 */ /* 0x000fe20008000000 */
[C---:B------:R-:W-:Y:S01]  /*e8cc0*/  LEA R76, P1, R77.reuse, UR6, 0x2 ;  /* 0x000000064d4c7c11 */ /* 0x040fe2000f8210ff */
[----:B------:R-:W-:Y:S01]  /*e8cd0*/  IMAD R0, R78, 0x20, R77 ;  /* 0x000000204e007824 */ /* 0x000fe200078e024d */
[----:B------:R1:W-:Y:S01]  /*e8ce0*/  STL [R1+0x2220], R79 ;  /* 0x0022204f01007387 */ /* 0x0003e20000100800 */
[----:B------:R-:W-:Y:S01]  /*e8cf0*/  VIADD R114, R80, UR10 ;  /* 0x0000000a50727c36 */ /* 0x000fe20008000000 */
[----:B------:R-:W-:Y:S01]  /*e8d00*/  LEA.HI.X.SX32 R77, R77, UR7, 0x2, P1 ;  /* 0x000000074d4d7c11 */ /* 0x000fe200088f16ff */
[----:B------:R-:W-:Y:S01]  /*e8d10*/  ULDC.64 UR6, c[0x0][0x220] ;  /* 0x0000880000067ab9 */ /* 0x000fe20000000a00 */
[----:B------:R-:W-:Y:S01]  /*e8d20*/  STL [R1+0x2224], R80 ;  /* 0x0022245001007387 */ /* 0x000fe20000100800 */
[----:B------:R-:W-:Y:S01]  /*e8d30*/  ULDC UR5, c[0x0][0x248] ;  /* 0x0000920000057ab9 */ /* 0x000fe20000000800 */
[C---:B------:R-:W-:Y:S01]  /*e8d40*/  LEA R78, P1, R0.reuse, UR6, 0x2 ;  /* 0x00000006004e7c11 */ /* 0x040fe2000f8210ff */
[----:B------:R-:W-:Y:S01]  /*e8d50*/  IMAD R81, R81, 0x20, R0 ;  /* 0x0000002051517824 */ /* 0x000fe200078e0200 */
[----:B------:R2:W-:Y:S01]  /*e8d60*/  STL [R1+0x2228], R114 ;  /* 0x0022287201007387 */ /* 0x0005e20000100800 */
[----:B------:R-:W-:Y:S01]  /*e8d70*/  ULDC UR6, c[0x0][0x248] ;  /* 0x0000920000067ab9 */ /* 0x000fe20000000800 */
[----:B-1----:R-:W-:Y:S01]  /*e8d80*/  LEA.HI.X.SX32 R79, R0, UR7, 0x2, P1 ;  /* 0x00000007004f7c11 */ /* 0x002fe200088f16ff */
[----:B------:R-:W-:Y:S01]  /*e8d90*/  ULDC UR10, c[0x0][0x248] ;  /* 0x00009200000a7ab9 */ /* 0x000fe20000000800 */
[----:B------:R-:W-:Y:S01]  /*e8da0*/  LEA.HI.X.SX32 R17, R17, UR9, 0x2, P2 ;  /* 0x0000000911117c11 */ /* 0x000fe200090f16ff */
[----:B------:R-:W-:Y:S01]  /*e8db0*/  ULDC.64 UR8, c[0x0][0x220] ;  /* 0x0000880000087ab9 */ /* 0x000fe20000000a00 */
[----:B------:R-:W-:Y:S01]  /*e8dc0*/  ULDC UR7, c[0x0][0x228] ;  /* 0x00008a0000077ab9 */ /* 0x000fe20000000800 */
[----:B--2---:R-:W-:Y:S01]  /*e8dd0*/  IADD3 R114, R114, UR5, RZ ;  /* 0x0000000572727c10 */ /* 0x004fe2000fffe0ff */
[----:B------:R-:W-:-:S04]  /*e8de0*/  ULDC UR5, c[0x0][0x248] ;  /* 0x0000920000057ab9 */ /* 0x000fc80000000800 */
[----:B------:R-:W-:Y:S01]  /*e8df0*/  VIADD R0, R114, UR5 ;  /* 0x0000000572007c36 */ /* 0x000fe20008000000 */
[----:B------:R-:W-:Y:S01]  /*e8e00*/  STL [R1+0x222c], R114 ;  /* 0x00222c7201007387 */ /* 0x000fe20000100800 */
[----:B------:R-:W-:-:S03]  /*e8e10*/  ULDC UR5, c[0x0][0x248] ;  /* 0x0000920000057ab9 */ /* 0x000fc60000000800 */
[----:B------:R1:W-:Y:S02]  /*e8e20*/  STL [R1+0x2230], R0 ;  /* 0x0022300001007387 */ /* 0x0003e40000100800 */
[----:B-1----:R-:W-:Y:S01]  /*e8e30*/  VIADD R0, R0, UR6 ;  /* 0x0000000600007c36 */ /* 0x002fe20008000000 */
[----:B------:R-:W-:Y:S01]  /*e8e40*/  LEA R80, P2, R81, UR8, 0x2 ;  /* 0x0000000851507c11 */ /* 0x000fe2000f8410ff */
[----:B------:R-:W-:Y:S01]  /*e8e50*/  ULDC UR8, c[0x0][0x228] ;  /* 0x00008a0000087ab9 */ /* 0x000fe20000000800 */
[----:B------:R-:W-:Y:S02]  /*e8e60*/  ULDC UR6, c[0x0][0x228] ;  /* 0x00008a0000067ab9 */ /* 0x000fe40000000800 */
[----:B------:R1:W-:Y:S02]  /*e8e70*/  STL [R1+0x2234], R0 ;  /* 0x0022340001007387 */ /* 0x0003e40000100800 */
[----:B-1----:R-:W-:Y:S01]  /*e8e80*/  VIADD R0, R0, UR5 ;  /* 0x0000000500007c36 */ /* 0x002fe20008000000 */
[----:B------:R-:W-:-:S04]  /*e8e90*/  ULDC UR5, c[0x0][0x248] ;  /* 0x0000920000057ab9 */ /* 0x000fc80000000800 */
        /* <DEDUP_REMOVED lines=26> */
[----:B------:R-:W-:Y:S01]  /*e9040*/  LEA.HI.X.SX32 R81, R81, UR9, 0x2, P2 ;  /* 0x0000000951517c11 */ /* 0x000fe200090f16ff */
        /* <DEDUP_REMOVED lines=35> */
[----:B------:R1:W-:Y:S04]  /*e9280*/  STL [R1+0x2288], R0 ;  /* 0x0022880001007387 */ /* 0x0003e80000100800 */
[----:B------:R-:W2:Y:S01]  /*e9290*/  LDL R175, [R1+0x34c8] ;  /* 0x0034c80001af7983 */ /* 0x000ea20000100800 */
[----:B-1----:R-:W-:Y:S01]  /*e92a0*/  VIADD R0, R0, UR10 ;  /* 0x0000000a00007c36 */ /* 0x002fe20008000000 */
[----:B------:R-:W-:-:S04]  /*e92b0*/  ULDC UR10, c[0x0][0x248] ;  /* 0x00009200000a7ab9 */ /* 0x000fc80000000800 */
[----:B------:R1:W-:Y:S02]  /*e92c0*/  STL [R1+0x228c], R0 ;  /* 0x00228c0001007387 */ /* 0x0003e40000100800 */
[----:B-1----:R-:W-:Y:S01]  /*e92d0*/  VIADD R0, R0, UR10 ;  /* 0x0000000a00007c36 */ /* 0x002fe20008000000 */
[----:B------:R-:W-:-:S04]  /*e92e0*/  ULDC UR10, c[0x0][0x248] ;  /* 0x00009200000a7ab9 */ /* 0x000fc80000000800 */
[----:B------:R1:W-:Y:S04]  /*e92f0*/  STL [R1+0x2290], R0 ;  /* 0x0022900001007387 */ /* 0x0003e80000100800 */
[----:B------:R-:W3:Y:S01]  /*e9300*/  LDL R181, [R1+0x34bc] ;  /* 0x0034bc0001b57983 */ /* 0x000ee20000100800 */
[----:B-1----:R-:W-:Y:S01]  /*e9310*/  VIADD R0, R0, UR10 ;  /* 0x0000000a00007c36 */ /* 0x002fe20008000000 */
[----:B------:R-:W-:-:S04]  /*e9320*/  ULDC UR10, c[0x0][0x248] ;  /* 0x00009200000a7ab9 */ /* 0x000fc80000000800 */
[----:B------:R1:W-:Y:S02]  /*e9330*/  STL [R1+0x2294], R0 ;  /* 0x0022940001007387 */ /* 0x0003e40000100800 */
[----:B-1----:R-:W-:Y:S01]  /*e9340*/  VIADD R0, R0, UR10 ;  /* 0x0000000a00007c36 */ /* 0x002fe20008000000 */
[----:B------:R-:W-:-:S04]  /*e9350*/  ULDC.64 UR10, c[0x0][0x228] ;  /* 0x00008a00000a7ab9 */ /* 0x000fc80000000a00 */
[----:B------:R1:W-:Y:S04]  /*e9360*/  STL [R1+0x2298], R0 ;  /* 0x0022980001007387 */ /* 0x0003e80000100800 */
[----:B------:R-:W4:Y:S04]  /*e9370*/  LDL R177, [R1+0x34c0] ;  /* 0x0034c00001b17983 */ /* 0x000f280000100800 */
[----:B------:R-:W4:Y:S01]  /*e9380*/  LDL R176, [R1+0x34c4] ;  /* 0x0034c40001b07983 */ /* 0x000f220000100800 */
[----:B-1----:R-:W-:Y:S01]  /*e9390*/  VIADD R0, R0, UR13 ;  /* 0x0000000d00007c36 */ /* 0x002fe20008000000 */
[----:B------:R-:W-:-:S04]  /*e93a0*/  ULDC UR13, c[0x0][0x228] ;  /* 0x00008a00000d7ab9 */ /* 0x000fc80000000800 */
[----:B------:R1:W-:Y:S04]  /*e93b0*/  STL [R1+0x229c], R0 ;  /* 0x00229c0001007387 */ /* 0x0003e80000100800 */
[----:B------:R-:W4:Y:S01]  /*e93c0*/  LDL R174, [R1+0x34b8] ;  /* 0x0034b80001ae7983 */ /* 0x000f220000100800 */
[----:B------:R-:W-:Y:S02]  /*e93d0*/  LOP3.LUT R107, R107, 0x7fffffff, RZ, 0xc0, !PT ;  /* 0x7fffffff6b6b7812 */ /* 0x000fe400078ec0ff */
[----:B------:R-:W-:Y:S02]  /*e93e0*/  LOP3.LUT R106, R106, 0x7fffffff, RZ, 0xc0, !PT ;  /* 0x7fffffff6a6a7812 */ /* 0x000fe400078ec0ff */
[----:B------:R-:W-:Y:S02]  /*e93f0*/  LOP3.LUT R105, R105, 0x7fffffff, RZ, 0xc0, !PT ;  /* 0x7fffffff69697812 */ /* 0x000fe400078ec0ff */
[----:B------:R-:W-:-:S02]  /*e9400*/  LOP3.LUT R104, R104, 0x7fffffff, RZ, 0xc0, !PT ;  /* 0x7fffffff68687812 */ /* 0x000fc400078ec0ff */
[----:B------:R-:W-:Y:S02]  /*e9410*/  LOP3.LUT R103, R103, 0x7fffffff, RZ, 0xc0, !PT ;  /* 0x7fffffff67677812 */ /* 0x000fe400078ec0ff */
[----:B------:R-:W-:Y:S02]  /*e9420*/  LOP3.LUT R102, R102, 0x7fffffff, RZ, 0xc0, !PT ;  /* 0x7fffffff66667812 */ /* 0x000fe400078ec0ff */
[----:B------:R-:W-:Y:S02]  /*e9430*/  LOP3.LUT R101, R101, 0x7fffffff, RZ, 0xc0, !PT ;  /* 0x7fffffff65657812 */ /* 0x000fe400078ec0ff */
[----:B------:R-:W-:Y:S02]  /*e9440*/  LOP3.LUT R100, R100, 0x7fffffff, RZ, 0xc0, !PT ;  /* 0x7fffffff64647812 */ /* 0x000fe400078ec0ff */
[----:B------:R-:W-:Y:S02]  /*e9450*/  LOP3.LUT R99, R99, 0x7fffffff, RZ, 0xc0, !PT ;  /* 0x7fffffff63637812 */ /* 0x000fe400078ec0ff */
[----:B------:R-:W-:-:S02]  /*e9460*/  LOP3.LUT R98, R98, 0x7fffffff, RZ, 0xc0, !PT ;  /* 0x7fffffff62627812 */ /* 0x000fc400078ec0ff */
[----:B------:R-:W-:Y:S02]  /*e9470*/  LOP3.LUT R97, R97, 0x7fffffff, RZ, 0xc0, !PT ;  /* 0x7fffffff61617812 */ /* 0x000fe400078ec0ff */
[----:B------:R-:W-:Y:S02]  /*e9480*/  LOP3.LUT R96, R96, 0x7fffffff, RZ, 0xc0, !PT ;  /* 0x7fffffff60607812 */ /* 0x000fe400078ec0ff */
[----:B------:R-:W-:Y:S02]  /*e9490*/  LOP3.LUT R95, R95, 0x7fffffff, RZ, 0xc0, !PT ;  /* 0x7fffffff5f5f7812 */ /* 0x000fe400078ec0ff */
[----:B--2---:R-:W-:Y:S01]  /*e94a0*/  ISETP.LT.AND P1, PT, R175, UR10, !P0 ;  /* 0x0000000aaf007c0c */ /* 0x004fe2000c721270 */
[----:B------:R-:W-:Y:S02]  /*e94b0*/  ULDC UR10, c[0x0][0x248] ;  /* 0x00009200000a7ab9 */ /* 0x000fe40000000800 */
[----:B-1----:R-:W-:Y:S01]  /*e94c0*/  VIADD R0, R0, UR10 ;  /* 0x0000000a00007c36 */ /* 0x002fe20008000000 */
[----:B------:R-:W-:-:S04]  /*e94d0*/  ULDC UR10, c[0x0][0x248] ;  /* 0x00009200000a7ab9 */ /* 0x000fc80000000800 */
[----:B------:R1:W-:Y:S04]  /*e94e0*/  STL [R1+0x2410], R0 ;  /* 0x0024100001007387 */ /* 0x0003e80000100800 */
[----:B------:R-:W2:Y:S01]  /*e94f0*/  LDL R173, [R1+0x34b4] ;  /* 0x0034b40001ad7983 */ /* 0x000ea20000100800 */
[----:B------:R-:W-:-:S04]  /*e9500*/  @P1 LOP3.LUT R113, R113, 0x2, RZ, 0xfc, !PT ;  /* 0x0000000271711812 */ /* 0x000fc800078efcff */
[----:B------:R-:W-:Y:S02]  /*e9510*/  LOP3.LUT R113, R113, 0xffffffef, RZ, 0xc0, !PT ;  /* 0xffffffef71717812 */ /* 0x000fe400078ec0ff */
[----:B---3--:R-:W-:Y:S01]  /*e9520*/  ISETP.LT.AND P1, PT, R181, UR18, !P0 ;  /* 0x00000012b5007c0c */ /* 0x008fe2000c721270 */
[----:B------:R-:W-:-:S12]  /*e9530*/  ULDC UR18, c[0x0][0x228] ;  /* 0x00008a0000127ab9 */ /* 0x000fd80000000800 */
[----:B------:R-:W-:-:S04]  /*e9540*/  @P1 LOP3.LUT R113, R113, 0x10, RZ, 0xfc, !PT ;  /* 0x0000001071711812 */ /* 0x000fc800078efcff */
[----:B------:R-:W-:Y:S02]  /*e9550*/  LOP3.LUT R113, R113, 0xfffffff7, RZ, 0xc0, !PT ;  /* 0xfffffff771717812 */ /* 0x000fe400078ec0ff */
[----:B----4-:R-:W-:Y:S01]  /*e9560*/  ISETP.LT.AND P1, PT, R177, UR19, !P0 ;  /* 0x00000013b1007c0c */ /* 0x010fe2000c721270 */
[----:B------:R-:W-:-:S12]  /*e9570*/  ULDC UR19, c[0x0][0x228] ;  /* 0x00008a0000137ab9 */ /* 0x000fd80000000800 */
[----:B------:R-:W-:Y:S02]  /*e9580*/  @P1 LOP3.LUT R113, R113, 0x8, RZ, 0xfc, !PT ;  /* 0x0000000871711812 */ /* 0x000fe400078efcff */
[----:B------:R-:W-:Y:S01]  /*e9590*/  ISETP.LT.AND P1, PT, R176, UR54, !P0 ;  /* 0x00000036b0007c0c */ /* 0x000fe2000c721270 */
[----:B------:R-:W-:Y:S01]  /*e95a0*/  ULDC UR54, c[0x0][0x228] ;  /* 0x00008a0000367ab9 */ /* 0x000fe20000000800 */
[----:B------:R-:W-:-:S11]  /*e95b0*/  LOP3.LUT R113, R113, 0xfffffffb, RZ, 0xc0, !PT ;  /* 0xfffffffb71717812 */ /* 0x000fd600078ec0ff */
[----:B------:R-:W-:Y:S02]  /*e95c0*/  @P1 LOP3.LUT R113, R113, 0x4, RZ, 0xfc, !PT ;  /* 0x0000000471711812 */ /* 0x000fe400078efcff */
[----:B------:R-:W-:Y:S02]  /*e95d0*/  ISETP.LT.AND P1, PT, R174, UR23, !P0 ;  /* 0x00000017ae007c0c */ /* 0x000fe4000c721270 */
[----:B------:R-:W-:Y:S02]  /*e95e0*/  LOP3.LUT R113, R113, 0xfffffffe, RZ, 0xc0, !PT ;  /* 0xfffffffe71717812 */ /* 0x000fe400078ec0ff */
[----:B-1----:R-:W-:Y:S01]  /*e95f0*/  IADD3 R0, R0, UR10, RZ ;  /* 0x0000000a00007c10 */ /* 0x002fe2000fffe0ff */
[----:B------:R-:W-:-:S08]  /*e9600*/  ULDC UR10, c[0x0][0x248] ;  /* 0x00009200000a7ab9 */ /* 0x000fd00000000800 */
[----:B------:R-:W-:Y:S01]  /*e9610*/  @P1 LOP3.LUT R113, R113, 0x1, RZ, 0xfc, !PT ;  /* 0x0000000171711812 */ /* 0x000fe200078efcff */
        /* <DEDUP_REMOVED lines=10> */
[----:B-1----:R-:W-:-:S05]  /*e96c0*/  VIADD R0, R0, UR10 ;  /* 0x0000000a00007c36 */ /* 0x002fca0008000000 */
[----:B------:R1:W-:Y:S01]  /*e96d0*/  STL [R1+0x2424], R0 ;  /* 0x0024240001007387 */ /* 0x0003e20000100800 */
[----:B--2---:R-:W-:Y:S01]  /*e96e0*/  ISETP.LT.AND P1, PT, R173, UR22, !P0 ;  /* 0x00000016ad007c0c */ /* 0x004fe2000c721270 */
[----:B------:R-:W-:-:S12]  /*e96f0*/  ULDC.64 UR22, c[0x0][0x228] ;  /* 0x00008a0000167ab9 */ /* 0x000fd80000000a00 */
[----:B------:R-:W-:Y:S02]  /*e9700*/  @P1 LOP3.LUT R112, R112, 0x80000000, RZ, 0xfc, !PT ;  /* 0x8000000070701812 */ /* 0x000fe400078efcff */
[----:B------:R-:W-:Y:S01]  /*e9710*/  ISETP.LT.AND P1, PT, R180, UR8, !P0 ;  /* 0x00000008b4007c0c */ /* 0x000fe2000c721270 */
[----:B------:R-:W-:Y:S01]  /*e9720*/  ULDC UR8, c[0x0][0x248] ;  /* 0x0000920000087ab9 */ /* 0x000fe20000000800 */
[----:B------:R-:W-:Y:S02]  /*e9730*/  ISETP.LT.AND P0, PT, R179, UR9, !P0 ;  /* 0x00000009b3007c0c */ /* 0x000fe4000c701270 */
[----:B------:R-:W-:Y:S01]  /*e9740*/  LOP3.LUT R112, R112, 0xbfffffff, RZ, 0xc0, !PT ;  /* 0xbfffffff70707812 */ /* 0x000fe200078ec0ff */
[----:B------:R-:W-:Y:S01]  /*e9750*/  VIADD R114, R0, UR8 ;  /* 0x0000000800727c36 */ /* 0x000fe20008000000 */
[----:B------:R-:W-:Y:S01]  /*e9760*/  ULDC.64 UR8, c[0x0][0x228] ;  /* 0x00008a0000087ab9 */ /* 0x000fe20000000a00 */
[----:B-1----:R-:W-:-:S06]  /*e9770*/  VIADD R0, R178, 0xbf ;  /* 0x000000bfb2007836 */ /* 0x002fcc0000000000 */
[----:B------:R-:W-:-:S04]  /*e9780*/  @P1 LOP3.LUT R112, R112, 0x40000000, RZ, 0xfc, !PT ;  /* 0x4000000070701812 */ /* 0x000fc800078efcff */
[----:B------:R-:W-:-:S04]  /*e9790*/  LOP3.LUT R112, R112, 0xdfffffff, RZ, 0xc0, !PT ;  /* 0xdfffffff70707812 */ /* 0x000fc800078ec0ff */
[----:B------:R-:W-:Y:S02]  /*e97a0*/  @P0 LOP3.LUT R112, R112, 0x20000000, RZ, 0xfc, !PT ;  /* 0x2000000070700812 */ /* 0x000fe400078efcff */
[----:B------:R-:W-:Y:S02]  /*e97b0*/  ISETP.GE.AND P0, PT, R0, UR23, PT ;  /* 0x0000001700007c0c */ /* 0x000fe4000bf06270 */
[----:B------:R-:W-:Y:S01]  /*e97c0*/  LOP3.LUT R112, R112, 0xfdffffff, RZ, 0xc0, !PT ;  /* 0xfdffffff70707812 */ /* 0x000fe200078ec0ff */
[----:B------:R-:W-:Y:S01]  /*e97d0*/  VIADD R0, R178, 0xbe ;  /* 0x000000beb2007836 */ /* 0x000fe20000000000 */
[----:B------:R-:W-:Y:S01]  /*e97e0*/  ISETP.LT.AND P1, PT, R175, UR8, !P0 ;  /* 0x00000008af007c0c */ /* 0x000fe2000c721270 */
[----:B------:R1:W-:Y:S01]  /*e97f0*/  STL [R1+0x2428], R114 ;  /* 0x0024287201007387 */ /* 0x0003e20000100800 */
[----:B------:R-:W-:Y:S01]  /*e9800*/  ISETP.LT.AND P3, PT, R181, UR57, !P0 ;  /* 0x00000039b5007c0c */ /* 0x000fe2000c761270 */
[----:B------:R-:W-:Y:S01]  /*e9810*/  ULDC UR57, c[0x0][0x228] ;  /* 0x00008a0000397ab9 */ /* 0x000fe20000000800 */
[----:B------:R-:W-:Y:S01]  /*e9820*/  ISETP.LT.AND P2, PT, R177, UR60, !P0 ;  /* 0x0000003cb1007c0c */ /* 0x000fe2000c741270 */
[----:B------:R-:W-:Y:S01]  /*e9830*/  ULDC UR60, c[0x0][0x228] ;  /* 0x00008a00003c7ab9 */ /* 0x000fe20000000800 */
[----:B------:R-:W-:-:S07]  /*e9840*/  ULDC UR23, c[0x0][0x228] ;  /* 0x00008a0000177ab9 */ /* 0x000fce0000000800 */
[----:B------:R-:W-:-:S04]  /*e9850*/  @P1 LOP3.LUT R112, R112, 0x2000000, RZ, 0xfc, !PT ;  /* 0x0200000070701812 */ /* 0x000fc800078efcff */
[----:B------:R-:W-:-:S04]  /*e9860*/  LOP3.LUT R112, R112, 0xefffffff, RZ, 0xc0, !PT ;  /* 0xefffffff70707812 */ /* 0x000fc800078ec0ff */
[----:B------:R-:W-:Y:S02]  /*e9870*/  @P3 LOP3.LUT R112, R112, 0x10000000, RZ, 0xfc, !PT ;  /* 0x1000000070703812 */ /* 0x000fe400078efcff */
[----:B------:R-:W-:Y:S02]  /*e9880*/  ISETP.LT.AND P1, PT, R176, UR7, !P0 ;  /* 0x00000007b0007c0c */ /* 0x000fe4000c721270 */
[----:B------:R-:W-:-:S04]  /*e9890*/  LOP3.LUT R112, R112, 0xf7ffffff, RZ, 0xc0, !PT ;  /* 0xf7ffffff70707812 */ /* 0x000fc800078ec0ff */
[----:B------:R-:W-:Y:S02]  /*e98a0*/  @P2 LOP3.LUT R112, R112, 0x8000000, RZ, 0xfc, !PT ;  /* 0x0800000070702812 */ /* 0x000fe400078efcff */
[----:B------:R-:W-:Y:S01]  /*e98b0*/  ISETP.LT.AND P3, PT, R174, UR6, !P0 ;  /* 0x00000006ae007c0c */ /* 0x000fe2000c761270 */
[----:B------:R-:W-:Y:S01]  /*e98c0*/  ULDC UR6, c[0x0][0x248] ;  /* 0x0000920000067ab9 */ /* 0x000fe20000000800 */
[----:B------:R-:W-:-:S04]  /*e98d0*/  LOP3.LUT R112, R112, 0xfbffffff, RZ, 0xc0, !PT ;  /* 0xfbffffff70707812 */ /* 0x000fc800078ec0ff */
[----:B------:R-:W-:Y:S02]  /*e98e0*/  @P1 LOP3.LUT R112, R112, 0x4000000, RZ, 0xfc, !PT ;  /* 0x0400000070701812 */ /* 0x000fe400078efcff */
[----:B------:R-:W-:Y:S01]  /*e98f0*/  ISETP.LT.AND P2, PT, R173, UR59, !P0 ;  /* 0x0000003bad007c0c */ /* 0x000fe2000c741270 */
[----:B-1----:R-:W-:Y:S01]  /*e9900*/  VIADD R114, R114, UR6 ;  /* 0x0000000672727c36 */ /* 0x002fe20008000000 */
[----:B------:R-:W-:Y:S01]  /*e9910*/  LOP3.LUT R112, R112, 0xfeffffff, RZ, 0xc0, !PT ;  /* 0xfeffffff70707812 */ /* 0x000fe200078ec0ff */
[----:B------:R-:W-:Y:S01]  /*e9920*/  ULDC.64 UR6, c[0x0][0x228] ;  /* 0x00008a0000067ab9 */ /* 0x000fe20000000a00 */
[----:B------:R-:W-:Y:S01]  /*e9930*/  ISETP.LT.AND P1, PT, R180, UR61, !P0 ;  /* 0x0000003db4007c0c */ /* 0x000fe2000c721270 */
[----:B------:R-:W-:Y:S01]  /*e9940*/  ULDC UR61, c[0x0][0x228] ;  /* 0x00008a00003d7ab9 */ /* 0x000fe20000000800 */
[----:B------:R-:W-:Y:S01]  /*e9950*/  @P3 LOP3.LUT R112, R112, 0x1000000, RZ, 0xfc, !PT ;  /* 0x0100000070703812 */ /* 0x000fe200078efcff */
[----:B------:R-:W-:-:S03]  /*e9960*/  ULDC UR59, c[0x0][0x228] ;  /* 0x00008a00003b7ab9 */ /* 0x000fc60000000800 */
[----:B------:R-:W-:-:S04]  /*e9970*/  LOP3.LUT R112, R112, 0xff7fffff, RZ, 0xc0, !PT ;  /* 0xff7fffff70707812 */ /* 0x000fc800078ec0ff */
[----:B------:R-:W-:Y:S02]  /*e9980*/  @P2 LOP3.LUT R112, R112, 0x800000, RZ, 0xfc, !PT ;  /* 0x0080000070702812 */ /* 0x000fe400078efcff */
[----:B------:R-:W-:Y:S01]  /*e9990*/  ISETP.LT.AND P0, PT, R179, UR58, !P0 ;  /* 0x0000003ab3007c0c */ /* 0x000fe2000c701270 */
[----:B------:R1:W-:Y:S01]  /*e99a0*/  STL [R1+0x242c], R114 ;  /* 0x00242c7201007387 */ /* 0x0003e20000100800 */
[----:B------:R-:W-:Y:S01]  /*e99b0*/  LOP3.LUT R112, R112, 0xffbfffff, RZ, 0xc0, !PT ;  /* 0xffbfffff70707812 */ /* 0x000fe200078ec0ff */
[----:B------:R-:W-:-:S03]  /*e99c0*/  ULDC UR58, c[0x0][0x228] ;  /* 0x00008a00003a7ab9 */ /* 0x000fc60000000800 */
[----:B------:R-:W-:-:S04]  /*e99d0*/  @P1 LOP3.LUT R112, R112, 0x400000, RZ, 0xfc, !PT ;  /* 0x0040000070701812 */ /* 0x000fc800078efcff */
[----:B------:R-:W-:-:S04]  /*e99e0*/  LOP3.LUT R112, R112, 0xffdfffff, RZ, 0xc0, !PT ;  /* 0xffdfffff70707812 */ /* 0x000fc800078ec0ff */
[----:B------:R-:W-:Y:S02]  /*e99f0*/  @P0 LOP3.LUT R112, R112, 0x200000, RZ, 0xfc, !PT ;  /* 0x0020000070700812 */ /* 0x000fe400078efcff */
[----:B------:R-:W-:Y:S02]  /*e9a00*/  ISETP.GE.AND P0, PT, R0, UR11, PT ;  /* 0x0000000b00007c0c */ /* 0x000fe4000bf06270 */
[----:B------:R-:W-:Y:S01]  /*e9a10*/  LOP3.LUT R112, R112, 0xfffdffff, RZ, 0xc0, !PT ;  /* 0xfffdffff70707812 */ /* 0x000fe200078ec0ff */
[----:B------:R-:W-:Y:S01]  /*e9a20*/  VIADD R0, R178, 0xbd ;  /* 0x000000bdb2007836 */ /* 0x000fe20000000000 */
[----:B------:R-:W-:Y:S01]  /*e9a30*/  ISETP.LT.AND P1, PT, R175, UR6, !P0 ;  /* 0x00000006af007c0c */ /* 0x000fe2000c721270 */
[----:B------:R-:W-:Y:S01]  /*e9a40*/  ULDC.64 UR10, c[0x0][0x228] ;  /* 0x00008a00000a7ab9 */ /* 0x000fe20000000a00 */
[----:B------:R-:W-:Y:S01]  /*e9a50*/  ISETP.LT.AND P3, PT, R181, UR47, !P0 ;  /* 0x0000002fb5007c0c */ /* 0x000fe2000c761270 */
[----:B------:R-:W-:Y:S01]  /*e9a60*/  ULDC UR6, c[0x0][0x248] ;  /* 0x0000920000067ab9 */ /* 0x000fe20000000800 */
[----:B------:R-:W-:-:S09]  /*e9a70*/  ISETP.LT.AND P2, PT, R177, UR48, !P0 ;  /* 0x00000030b1007c0c */ /* 0x000fd2000c741270 */
[----:B------:R-:W-:Y:S01]  /*e9a80*/  @P1 LOP3.LUT R112, R112, 0x20000, RZ, 0xfc, !PT ;  /* 0x0002000070701812 */ /* 0x000fe200078efcff */
[----:B-1----:R-:W-:Y:S01]  /*e9a90*/  VIADD R114, R114, UR6 ;  /* 0x0000000672727c36 */ /* 0x002fe20008000000 */
[----:B------:R-:W-:Y:S01]  /*e9aa0*/  ISETP.LT.AND P1, PT, R176, UR49, !P0 ;  /* 0x00000031b0007c0c */ /* 0x000fe2000c721270 */
[----:B------:R-:W-:Y:S01]  /*e9ab0*/  ULDC UR6, c[0x0][0x248] ;  /* 0x0000920000067ab9 */ /* 0x000fe20000000800 */
[----:B------:R-:W-:Y:S01]  /*e9ac0*/  LOP3.LUT R112, R112, 0xffefffff, RZ, 0xc0, !PT ;  /* 0xffefffff70707812 */ /* 0x000fe200078ec0ff */
[----:B------:R-:W-:Y:S01]  /*e9ad0*/  ULDC UR49, c[0x0][0x228] ;  /* 0x00008a0000317ab9 */ /* 0x000fe20000000800 */
[----:B------:R-:W-:Y:S01]  /*e9ae0*/  ULDC UR47, c[0x0][0x228] ;  /* 0x00008a00002f7ab9 */ /* 0x000fe20000000800 */
[----:B------:R-:W-:Y:S01]  /*e9af0*/  ULDC UR48, c[0x0][0x228] ;  /* 0x00008a0000307ab9 */ /* 0x000fe20000000800 */
[----:B------:R-:W-:-:S04]  /*e9b00*/  @P3 LOP3.LUT R112, R112, 0x100000, RZ, 0xfc, !PT ;  /* 0x0010000070703812 */ /* 0x000fc800078efcff */
[----:B------:R-:W-:-:S04]  /*e9b10*/  LOP3.LUT R112, R112, 0xfff7ffff, RZ, 0xc0, !PT ;  /* 0xfff7ffff70707812 */ /* 0x000fc800078ec0ff */
[----:B------:R-:W-:Y:S02]  /*e9b20*/  @P2 LOP3.LUT R112, R112, 0x80000, RZ, 0xfc, !PT ;  /* 0x0008000070702812 */ /* 0x000fe400078efcff */
[----:B------:R-:W-:Y:S01]  /*e9b30*/  ISETP.LT.AND P3, PT, R174, UR50, !P0 ;  /* 0x00000032ae007c0c */ /* 0x000fe2000c761270 */
[----:B------:R1:W-:Y:S01]  /*e9b40*/  STL [R1+0x2430], R114 ;  /* 0x0024307201007387 */ /* 0x0003e20000100800 */
[----:B------:R-:W-:Y:S01]  /*e9b50*/  LOP3.LUT R112, R112, 0xfffbffff, RZ, 0xc0, !PT ;  /* 0xfffbffff70707812 */ /* 0x000fe200078ec0ff */
[----:B------:R-:W-:-:S03]  /*e9b60*/  ULDC UR50, c[0x0][0x228] ;  /* 0x00008a0000327ab9 */ /* 0x000fc60000000800 */
        /* <DEDUP_REMOVED lines=8> */
[----:B------:R-:W-:Y:S01]  /*e9bf0*/  ULDC UR6, c[0x0][0x248] ;  /* 0x0000920000067ab9 */ /* 0x000fe20000000800 */
[----:B------:R-:W-:Y:S02]  /*e9c00*/  ULDC UR52, c[0x0][0x228] ;  /* 0x00008a0000347ab9 */ /* 0x000fe40000000800 */
        /* <DEDUP_REMOVED lines=14> */
[----:B-1----:R-:W-:Y:S01]  /*e9cf0*/  VIADD R114, R114, UR6 ;  /* 0x0000000672727c36 */ /* 0x002fe20008000000 */
[----:B------:R-:W-:Y:S01]  /*e9d00*/  ISETP.LT.AND P2, PT, R177, UR30, !P0 ;  /* 0x0000001eb1007c0c */ /* 0x000fe2000c741270 */
[----:B------:R-:W-:Y:S01]  /*e9d10*/  ULDC UR5, c[0x0][0x228] ;  /* 0x00008a0000057ab9 */ /* 0x000fe20000000800 */
[----:B------:R-:W-:-:S07]  /*e9d20*/  ULDC UR30, c[0x0][0x228] ;  /* 0x00008a00001e7ab9 */ /* 0x000fce0000000800 */
        /* <DEDUP_REMOVED lines=33> */
[----:B------:R-:W-:Y:S01]  /*e9f40*/  ISETP.LT.AND P2, PT, R177, UR15, !P0 ;  /* 0x0000000fb1007c0c */ /* 0x000fe2000c741270 */
[----:B------:R-:W-:-:S08]  /*e9f50*/  ULDC UR15, c[0x0][0x228] ;  /* 0x00008a00000f7ab9 */ /* 0x000fd00000000800 */
[----:B------:R-:W-:-:S04]  /*e9f60*/  @P1 LOP3.LUT R112, R112, 0x2, RZ, 0xfc, !PT ;  /* 0x0000000270701812 */ /* 0x000fc800078efcff */
        /* <DEDUP_REMOVED lines=12> */
[----:B------:R-:W-:Y:S01]  /*ea030*/  ISETP.LT.AND P3, PT, R174, UR17, !P0 ;  /* 0x00000011ae007c0c */ /* 0x000fe2000c761270 */
[----:B------:R-:W-:Y:S02]  /*ea040*/  ULDC UR17, c[0x0][0x228] ;  /* 0x00008a0000117ab9 */ /* 0x000fe40000000800 */
        /* <DEDUP_REMOVED lines=8> */
[----:B------:R-:W-:Y:S02]  /*ea0d0*/  LOP3.LUT R112, R112, 0xfffffffe, RZ, 0xc0, !PT ;  /* 0xfffffffe70707812 */ /* 0x000fe400078ec0ff */
[----:B------:R-:W-:Y:S01]  /*ea0e0*/  LOP3.LUT R111, R111, 0xfdffffff, RZ, 0xc0, !PT ;  /* 0xfdffffff6f6f7812 */ /* 0x000fe200078ec0ff */
[----:B------:R-:W-:Y:S01]  /*ea0f0*/  VIADD R0, R178, 0xba ;  /* 0x000000bab2007836 */ /* 0x000fe20000000000 */
[----:B------:R-:W-:Y:S01]  /*ea100*/  ISETP.LT.AND P1, PT, R175, UR6, !P0 ;  /* 0x00000006af007c0c */ /* 0x000fe2000c721270 */
[----:B------:R-:W-:Y:S01]  /*ea110*/  ULDC.64 UR10, c[0x0][0x228] ;  /* 0x00008a00000a7ab9 */ /* 0x000fe20000000a00 */
[----:B------:R-:W-:Y:S01]  /*ea120*/  @P3 LOP3.LUT R112, R112, 0x1, RZ, 0xfc, !PT ;  /* 0x0000000170703812 */ /* 0x000fe200078efcff */
[----:B------:R-:W-:Y:S01]  /*ea130*/  ULDC UR6, c[0x0][0x248] ;  /* 0x0000920000067ab9 */ /* 0x000fe20000000800 */
[----:B------:R-:W-:-:S02]  /*ea140*/  ISETP.LT.AND P3, PT, R181, UR20, !P0 ;  /* 0x00000014b5007c0c */ /* 0x000fc4000c761270 */
[----:B------:R-:W-:-:S07]  /*ea150*/  ISETP.LT.AND P2, PT, R177, UR21, !P0 ;  /* 0x00000015b1007c0c */ /* 0x000fce000c741270 */
        /* <DEDUP_REMOVED lines=38> */
[----:B------:R1:W-:Y:S01]  /*ea3c0*/  STL [R1+0x2444], R114 ;  /* 0x0024447201007387 */ /* 0x0003e20000100800 */
[----:B------:R-:W-:Y:S01]  /*ea3d0*/  ISETP.LT.AND P2, PT, R177, UR33, !P0 ;  /* 0x00000021b1007c0c */ /* 0x000fe2000c741270 */
[----:B------:R-:W-:Y:S01]  /*ea3e0*/  ULDC UR10, c[0x0][0x228] ;  /* 0x00008a00000a7ab9 */ /* 0x000fe20000000800 */
[----:B------:R-:W-:Y:S01]  /*ea3f0*/  ULDC UR33, c[0x0][0x228] ;  /* 0x00008a0000217ab9 */ /* 0x000fe20000000800 */
[----:B------:R-:W-:-:S06]  /*ea400*/  ULDC UR32, c[0x0][0x228] ;  /* 0x00008a0000207ab9 */ /* 0x000fcc0000000800 */
[----:B------:R-:W-:-:S04]  /*ea410*/  @P1 LOP3.LUT R111, R111, 0x20000, RZ, 0xfc, !PT ;  /* 0x000200006f6f1812 */ /* 0x000fc800078efcff */
[----:B------:R-:W-:-:S04]  /*ea420*/  LOP3.LUT R111, R111, 0xffefffff, RZ, 0xc0, !PT ;  /* 0xffefffff6f6f7812 */ /* 0x000fc800078ec0ff */
[----:B------:R-:W-:Y:S02]  /*ea430*/  @P3 LOP3.LUT R111, R111, 0x100000, RZ, 0xfc, !PT ;  /* 0x001000006f6f3812 */ /* 0x000fe400078efcff */
[----:B------:R-:W-:Y:S01]  /*ea440*/  ISETP.LT.AND P1, PT, R176, UR36, !P0 ;  /* 0x00000024b0007c0c */ /* 0x000fe2000c721270 */
[----:B-1----:R-:W-:Y:S01]  /*ea450*/  VIADD R114, R114, UR6 ;  /* 0x0000000672727c36 */ /* 0x002fe20008000000 */
[----:B------:R-:W-:Y:S01]  /*ea460*/  LOP3.LUT R111, R111, 0xfff7ffff, RZ, 0xc0, !PT ;  /* 0xfff7ffff6f6f7812 */ /* 0x000fe200078ec0ff */
[----:B------:R-:W-:-:S03]  /*ea470*/  ULDC UR36, c[0x0][0x228] ;  /* 0x00008a0000247ab9 */ /* 0x000fc60000000800 */
        /* <DEDUP_REMOVED lines=55> */
[----:B------:R-:W-:Y:S01]  /*ea7f0*/  ISETP.GE.AND P0, PT, R0, UR11, PT ;  /* 0x0000000b00007c0c */ /* 0x000fe2000bf06270 */
[----:B------:R-:W-:-:S03]  /*ea800*/  ULDC UR11, c[0x0][0x228] ;  /* 0x00008a00000b7ab9 */ /* 0x000fc60000000800 */
[----:B------:R-:W-:Y:S01]  /*ea810*/  ISETP.LT.AND P1, PT, R175, UR6, !P0 ;  /* 0x00000006af007c0c */ /* 0x000fe2000c721270 */
[----:B------:R-:W-:Y:S01]  /*ea820*/  ULDC UR6, c[0x0][0x228] ;  /* 0x00008a0000067ab9 */ /* 0x000fe20000000800 */
[----:B------:R-:W-:Y:S01]  /*ea830*/  ISETP.LT.AND P3, PT, R181, UR11, !P0 ;  /* 0x0000000bb5007c0c */ /* 0x000fe2000c761270 */
[----:B------:R-:W-:Y:S01]  /*ea840*/  ULDC UR11, c[0x0][0x228] ;  /* 0x00008a00000b7ab9 */ /* 0x000fe20000000800 */
[----:B------:R-:W-:Y:S02]  /*ea850*/  LOP3.LUT R111, R111, 0xfffffffd, RZ, 0xc0, !PT ;  /* 0xfffffffd6f6f7812 */ /* 0x000fe400078ec0ff */
[----:B------:R-:W-:Y:S01]  /*ea860*/  ISETP.LT.AND P2, PT, R177, UR8, !P0 ;  /* 0x00000008b1007c0c */ /* 0x000fe2000c741270 */
[----:B------:R-:W-:-:S06]  /*ea870*/  ULDC UR8, c[0x0][0x228] ;  /* 0x00008a0000087ab9 */ /* 0x000fcc0000000800 */
[----:B------:R-:W-:-:S04]  /*ea880*/  @P1 LOP3.LUT R111, R111, 0x2, RZ, 0xfc, !PT ;  /* 0x000000026f6f1812 */ /* 0x000fc800078efcff */
[----:B------:R-:W-:-:S04]  /*ea890*/  LOP3.LUT R111, R111, 0xffffffef, RZ, 0xc0, !PT ;  /* 0xffffffef6f6f7812 */ /* 0x000fc800078ec0ff */
[----:B------:R-:W-:Y:S02]  /*ea8a0*/  @P3 LOP3.LUT R111, R111, 0x10, RZ, 0xfc, !PT ;  /* 0x000000106f6f3812 */ /* 0x000fe400078efcff */
[----:B------:R-:W-:Y:S01]  /*ea8b0*/  ISETP.LT.AND P1, PT, R176, UR10, !P0 ;  /* 0x0000000ab0007c0c */ /* 0x000fe2000c721270 */
[----:B------:R-:W-:Y:S01]  /*ea8c0*/  ULDC UR10, c[0x0][0x228] ;  /* 0x00008a00000a7ab9 */ /* 0x000fe20000000800 */
[----:B------:R-:W-:-:S04]  /*ea8d0*/  LOP3.LUT R111, R111, 0xfffffff7, RZ, 0xc0, !PT ;  /* 0xfffffff76f6f7812 */ /* 0x000fc800078ec0ff */
[----:B------:R-:W-:Y:S02]  /*ea8e0*/  @P2 LOP3.LUT R111, R111, 0x8, RZ, 0xfc, !PT ;  /* 0x000000086f6f2812 */ /* 0x000fe400078efcff */
[----:B------:R-:W-:Y:S02]  /*ea8f0*/  ISETP.LT.AND P2, PT, R173, UR11, !P0 ;  /* 0x0000000bad007c0c */ /* 0x000fe4000c741270 */
[----:B------:R-:W-:-:S04]  /*ea900*/  LOP3.LUT R111, R111, 0xfffffffb, RZ, 0xc0, !PT ;  /* 0xfffffffb6f6f7812 */ /* 0x000fc800078ec0ff */
[----:B------:R-:W-:Y:S02]  /*ea910*/  @P1 LOP3.LUT R111, R111, 0x4, RZ, 0xfc, !PT ;  /* 0x000000046f6f1812 */ /* 0x000fe400078efcff */
[----:B------:R-:W-:Y:S01]  /*ea920*/  ISETP.LT.AND P1, PT, R180, UR8, !P0 ;  /* 0x00000008b4007c0c */ /* 0x000fe2000c721270 */
[----:B------:R-:W-:Y:S01]  /*ea930*/  VIADD R0, R178, 0xb7 ;  /* 0x000000b7b2007836 */ /* 0x000fe20000000000 */
[----:B------:R-:W-:Y:S01]  /*ea940*/  ISETP.LT.AND P3, PT, R174, UR6, !P0 ;  /* 0x00000006ae007c0c */ /* 0x000fe2000c761270 */
[----:B------:R-:W-:Y:S02]  /*ea950*/  ULDC UR6, c[0x0][0x248] ;  /* 0x0000920000067ab9 */ /* 0x000fe40000000800 */
[----:B------:R-:W-:Y:S01]  /*ea960*/  @P2 LOP3.LUT R110, R110, 0x80000000, RZ, 0xfc, !PT ;  /* 0x800000006e6e2812 */ /* 0x000fe200078efcff */
[----:B------:R-:W-:Y:S01]  /*ea970*/  ULDC UR8, c[0x0][0x228] ;  /* 0x00008a0000087ab9 */ /* 0x000fe20000000800 */
[----:B------:R-:W-:Y:S01]  /*ea980*/  ISETP.LT.AND P0, PT, R179, UR10, !P0 ;  /* 0x0000000ab3007c0c */ /* 0x000fe2000c701270 */
[----:B------:R-:W-:Y:S01]  /*ea990*/  ULDC.64 UR10, c[0x0][0x228] ;  /* 0x00008a00000a7ab9 */ /* 0x000fe20000000a00 */
[----:B------:R-:W-:-:S04]  /*ea9a0*/  LOP3.LUT R110, R110, 0xbfffffff, RZ, 0xc0, !PT ;  /* 0xbfffffff6e6e7812 */ /* 0x000fc800078ec0ff */
[----:B------:R-:W-:-:S04]  /*ea9b0*/  @P1 LOP3.LUT R110, R110, 0x40000000, RZ, 0xfc, !PT ;  /* 0x400000006e6e1812 */ /* 0x000fc800078efcff */
[----:B------:R-:W-:-:S04]  /*ea9c0*/  LOP3.LUT R110, R110, 0xdfffffff, RZ, 0xc0, !PT ;  /* 0xdfffffff6e6e7812 */ /* 0x000fc800078ec0ff */
[----:B------:R-:W-:Y:S02]  /*ea9d0*/  @P0 LOP3.LUT R110, R110, 0x20000000, RZ, 0xfc, !PT ;  /* 0x200000006e6e0812 */ /* 0x000fe400078efcff */
[----:B------:R-:W-:-:S04]  /*ea9e0*/  ISETP.GE.AND P0, PT, R0, UR9, PT ;  /* 0x0000000900007c0c */ /* 0x000fc8000bf06270 */
[----:B------:R-:W-:Y:S02]  /*ea9f0*/  ISETP.LT.AND P1, PT, R175, UR10, !P0 ;  /* 0x0000000aaf007c0c */ /* 0x000fe4000c721270 */
[----:B------:R-:W-:Y:S01]  /*eaa00*/  LOP3.LUT R111, R111, 0xfffffffe, RZ, 0xc0, !PT ;  /* 0xfffffffe6f6f7812 */ /* 0x000fe200078ec0ff */
[----:B-1----:R-:W-:Y:S01]  /*eaa10*/  VIADD R114, R114, UR6 ;  /* 0x0000000672727c36 */ /* 0x002fe20008000000 */
[----:B------:R-:W-:Y:S02]  /*eaa20*/  ULDC UR6, c[0x0][0x228] ;  /* 0x00008a0000067ab9 */ /* 0x000fe40000000800 */
[----:B------:R-:W-:Y:S02]  /*eaa30*/  @P3 LOP3.LUT R111, R111, 0x1, RZ, 0xfc, !PT ;  /* 0x000000016f6f3812 */ /* 0x000fe400078efcff */
[----:B------:R-:W-:Y:S02]  /*eaa40*/  ISETP.LT.AND P3, PT, R181, UR6, !P0 ;  /* 0x00000006b5007c0c */ /* 0x000fe4000c761270 */
[----:B------:R-:W-:Y:S01]  /*eaa50*/  LOP3.LUT R110, R110, 0xfdffffff, RZ, 0xc0, !PT ;  /* 0xfdffffff6e6e7812 */ /* 0x000fe200078ec0ff */
[----:B------:R-:W-:Y:S01]  /*eaa60*/  VIADD R0, R178, 0xb6 ;  /* 0x000000b6b2007836 */ /* 0x000fe20000000000 */
[----:B------:R-:W-:Y:S01]  /*eaa70*/  ISETP.LT.AND P2, PT, R177, UR8, !P0 ;  /* 0x00000008b1007c0c */ /* 0x000fe2000c741270 */
[----:B------:R-:W-:Y:S01]  /*eaa80*/  ULDC.64 UR8, c[0x0][0x228] ;  /* 0x00008a0000087ab9 */ /* 0x000fe20000000a00 */
        /* <DEDUP_REMOVED lines=17> */
[----:B------:R-:W-:Y:S01]  /*eaba0*/  ISETP.LT.AND P1, PT, R180, UR58, !P0 ;  /* 0x0000003ab4007c0c */ /* 0x000fe2000c721270 */
[----:B------:R-:W-:Y:S01]  /*eabb0*/  ULDC UR59, c[0x0][0x228] ;  /* 0x00008a00003b7ab9 */ /* 0x000fe20000000800 */
[----:B------:R-:W-:Y:S01]  /*eabc0*/  @P3 LOP3.LUT R110, R110, 0x1000000, RZ, 0xfc, !PT ;  /* 0x010000006e6e3812 */ /* 0x000fe200078efcff */
[----:B------:R1:W-:Y:S01]  /*eabd0*/  STL [R1+0x2450], R114 ;  /* 0x0024507201007387 */ /* 0x0003e20000100800 */
[----:B------:R-:W-:-:S02]  /*eabe0*/  ULDC UR58, c[0x0][0x228] ;  /* 0x00008a00003a7ab9 */ /* 0x000fc40000000800 */
[----:B------:R-:W-:-:S04]  /*eabf0*/  LOP3.LUT R110, R110, 0xff7fffff, RZ, 0xc0, !PT ;  /* 0xff7fffff6e6e7812 */ /* 0x000fc800078ec0ff */
[----:B------:R-:W-:Y:S02]  /*eac00*/  @P2 LOP3.LUT R110, R110, 0x800000, RZ, 0xfc, !PT ;  /* 0x008000006e6e2812 */ /* 0x000fe400078efcff */
[----:B------:R-:W-:Y:S01]  /*eac10*/  ISETP.LT.AND P0, PT, R179, UR57, !P0 ;  /* 0x00000039b3007c0c */ /* 0x000fe2000c701270 */
[----:B-1----:R-:W-:Y:S01]  /*eac20*/  VIADD R114, R114, UR6 ;  /* 0x0000000672727c36 */ /* 0x002fe20008000000 */
        /* <DEDUP_REMOVED lines=54> */
[----:B------:R1:W-:Y:S01]  /*eaf90*/  STL [R1+0x2458], R114 ;  /* 0x0024587201007387 */ /* 0x0003e20000100800 */
[----:B------:R-:W-:Y:S01]  /*eafa0*/  ULDC UR30, c[0x0][0x228] ;  /* 0x00008a00001e7ab9 */ /* 0x000fe20000000800 */
[----:B------:R-:W-:Y:S01]  /*eafb0*/  @P3 LOP3.LUT R110, R110, 0x1000, RZ, 0xfc, !PT ;  /* 0x000010006e6e3812 */ /* 0x000fe200078efcff */
[----:B------:R-:W-:-:S03]  /*eafc0*/  ULDC UR31, c[0x0][0x228] ;  /* 0x00008a00001f7ab9 */ /* 0x000fc60000000800 */
        /* <DEDUP_REMOVED lines=25> */
[----:B------:R-:W-:Y:S01]  /*eb160*/  ISETP.GE.AND P0, PT, R0, UR9, PT ;  /* 0x0000000900007c0c */ /* 0x000fe2000bf06270 */
[----:B------:R-:W-:-:S03]  /*eb170*/  ULDC.64 UR8, c[0x0][0x228] ;  /* 0x00008a0000087ab9 */ /* 0x000fc60000000a00 */
[----:B------:R-:W-:Y:S02]  /*eb180*/  ISETP.LT.AND P1, PT, R175, UR10, !P0 ;  /* 0x0000000aaf007c0c */ /* 0x000fe4000c721270 */
        /* <DEDUP_REMOVED lines=24> */
[----:B------:R-:W-:Y:S02]  /*eb310*/  @P1 LOP3.LUT R109, R109, 0x40000000, RZ, 0xfc, !PT ;  /* 0x400000006d6d1812 */ /* 0x000fe400078efcff */
[----:B------:R-:W-:Y:S02]  /*eb320*/  IADD3 R0, R178, 0xb3, RZ ;  /* 0x000000b3b2007810 */ /* 0x000fe40007ffe0ff */
        /* <DEDUP_REMOVED lines=8> */
[----:B------:R-:W-:-:S02]  /*eb3b0*/  @P3 LOP3.LUT R110, R110, 0x1, RZ, 0xfc, !PT ;  /* 0x000000016e6e3812 */ /* 0x000fc400078efcff */
[----:B------:R-:W-:Y:S01]  /*eb3c0*/  ISETP.LT.AND P3, PT, R181, UR41, !P0 ;  /* 0x00000029b5007c0c */ /* 0x000fe2000c761270 */
[----:B------:R-:W-:Y:S01]  /*eb3d0*/  ULDC UR41, c[0x0][0x228] ;  /* 0x00008a0000297ab9 */ /* 0x000fe20000000800 */
        /* <DEDUP_REMOVED lines=129> */
[----:B-1----:R-:W-:Y:S01]  /*ebbf0*/  VIADD R114, R114, UR6 ;  /* 0x0000000672727c36 */ /* 0x002fe20008000000 */
[----:B------:R-:W-:Y:S01]  /*ebc00*/  LOP3.LUT R108, R108, 0xbfffffff, RZ, 0xc0, !PT ;  /* 0xbfffffff6c6c7812 */ /* 0x000fe200078ec0ff */
[----:B------:R-:W-:Y:S01]  /*ebc10*/  ULDC.64 UR6, c[0x0][0x228] ;  /* 0x00008a0000067ab9 */ /* 0x000fe20000000a00 */
[----:B------:R-:W-:Y:S01]  /*ebc20*/  LOP3.LUT R109, R109, 0xfffffffe, RZ, 0xc0, !PT ;  /* 0xfffffffe6d6d7812 */ /* 0x000fe200078ec0ff */
[----:B------:R-:W-:Y:S01]  /*ebc30*/  ULDC UR10, c[0x0][0x228] ;  /* 0x00008a00000a7ab9 */ /* 0x000fe20000000800 */
[----:B------:R-:W-:-:S04]  /*ebc40*/  @P1 LOP3.LUT R108, R108, 0x40000000, RZ, 0xfc, !PT ;  /* 0x400000006c6c1812 */ /* 0x000fc800078efcff */
[----:B------:R-:W-:-:S04]  /*ebc50*/  LOP3.LUT R108, R108, 0xdfffffff, RZ, 0xc0, !PT ;  /* 0xdfffffff6c6c7812 */ /* 0x000fc800078ec0ff */
[----:B------:R-:W-:Y:S02]  /*ebc60*/  @P0 LOP3.LUT R108, R108, 0x20000000, RZ, 0xfc, !PT ;  /* 0x200000006c6c0812 */ /* 0x000fe400078efcff */
[----:B------:R-:W-:-:S04]  /*ebc70*/  ISETP.GE.AND P0, PT, R0, UR11, PT ;  /* 0x0000000b00007c0c */ /* 0x000fc8000bf06270 */
[----:B------:R-:W-:Y:S02]  /*ebc80*/  ISETP.LT.AND P1, PT, R175, UR6, !P0 ;  /* 0x00000006af007c0c */ /* 0x000fe4000c721270 */
[----:B------:R-:W-:Y:S02]  /*ebc90*/  @P3 LOP3.LUT R109, R109, 0x1, RZ, 0xfc, !PT ;  /* 0x000000016d6d3812 */ /* 0x000fe400078efcff */
[----:B------:R-:W-:Y:S01]  /*ebca0*/  LOP3.LUT R108, R108, 0xfdffffff, RZ, 0xc0, !PT ;  /* 0xfdffffff6c6c7812 */ /* 0x000fe200078ec0ff */
[----:B------:R-:W-:Y:S01]  /*ebcb0*/  VIADD R0, R178, 0xae ;  /* 0x000000aeb2007836 */ /* 0x000fe20000000000 */
[----:B------:R-:W-:Y:S01]  /*ebcc0*/  ISETP.LT.AND P3, PT, R181, UR8, !P0 ;  /* 0x00000008b5007c0c */ /* 0x000fe2000c761270 */
[----:B------:R-:W-:Y:S01]  /*ebcd0*/  ULDC UR6, c[0x0][0x248] ;  /* 0x0000920000067ab9 */ /* 0x000fe20000000800 */
[----:B------:R-:W-:Y:S01]  /*ebce0*/  ISETP.LT.AND P2, PT, R177, UR10, !P0 ;  /* 0x0000000ab1007c0c */ /* 0x000fe2000c741270 */
[----:B------:R-:W-:-:S04]  /*ebcf0*/  ULDC.64 UR10, c[0x0][0x228] ;  /* 0x00008a00000a7ab9 */ /* 0x000fc80000000a00 */
        /* <DEDUP_REMOVED lines=26> */
[----:B------:R-:W-:Y:S01]  /*ebea0*/  ULDC UR6, c[0x0][0x248] ;  /* 0x0000920000067ab9 */ /* 0x000fe20000000800 */
[----:B------:R-:W-:Y:S02]  /*ebeb0*/  ULDC UR57, c[0x0][0x228] ;  /* 0x00008a0000397ab9 */ /* 0x000fe40000000800 */
        /* <DEDUP_REMOVED lines=100> */
[----:B------:R-:W-:-:S07]  /*ec500*/  @P1 LOP3.LUT R108, R108, 0x4, RZ, 0xfc, !PT ;  /* 0x000000046c6c1812 */ /* 0x000fce00078efcff */
[----:B------:R-:W-:Y:S01]  /*ec510*/  @P2 LOP3.LUT R107, R107, 0x80000000, RZ, 0xfc, !PT ;  /* 0x800000006b6b2812 */ /* 0x000fe200078efcff */
[----:B------:R1:W-:Y:S01]  /*ec520*/  STL [R1+0x2680], R114 ;  /* 0x0026807201007387 */ /* 0x0003e20000100800 */
[----:B------:R-:W-:Y:S01]  /*ec530*/  ISETP.LT.AND P1, PT, R180, UR27, !P0 ;  /* 0x0000001bb4007c0c */ /* 0x000fe2000c721270 */
[----:B------:R-:W-:Y:S01]  /*ec540*/  ULDC UR27, c[0x0][0x228] ;  /* 0x00008a00001b7ab9 */ /* 0x000fe20000000800 */
[----:B------:R-:W-:Y:S01]  /*ec550*/  ISETP.LT.AND P0, PT, R179, UR42, !P0 ;  /* 0x0000002ab3007c0c */ /* 0x000fe2000c701270 */
[----:B------:R-:W-:Y:S01]  /*ec560*/  ULDC UR17, c[0x0][0x228] ;  /* 0x00008a0000117ab9 */ /* 0x000fe20000000800 */
[----:B------:R-:W-:Y:S01]  /*ec570*/  LOP3.LUT R107, R107, 0xbfffffff, RZ, 0xc0, !PT ;  /* 0xbfffffff6b6b7812 */ /* 0x000fe200078ec0ff */
[----:B------:R-:W-:-:S08]  /*ec580*/  ULDC UR42, c[0x0][0x228] ;  /* 0x00008a00002a7ab9 */ /* 0x000fd00000000800 */
        /* <DEDUP_REMOVED lines=11> */
[----:B-1----:R-:W-:Y:S01]  /*ec640*/  VIADD R114, R114, UR6 ;  /* 0x0000000672727c36 */ /* 0x002fe20008000000 */
[----:B------:R-:W-:Y:S01]  /*ec650*/  ISETP.LT.AND P2, PT, R177, UR21, !P0 ;  /* 0x00000015b1007c0c */ /* 0x000fe2000c741270 */
[----:B------:R-:W-:Y:S01]  /*ec660*/  ULDC UR21, c[0x0][0x228] ;  /* 0x00008a0000157ab9 */ /* 0x000fe20000000800 */
[----:B------:R-:W-:-:S05]  /*ec670*/  ULDC UR20, c[0x0][0x228] ;  /* 0x00008a0000147ab9 */ /* 0x000fca0000000800 */
        /* <DEDUP_REMOVED lines=215> */
[----:B-1----:R-:W-:Y:S01]  /*ed3f0*/  VIADD R114, R114, UR6 ;  /* 0x0000000672727c36 */ /* 0x002fe20008000000 */
[----:B------:R-:W-:Y:S01]  /*ed400*/  LOP3.LUT R106, R106, 0xfffffdff, RZ, 0xc0, !PT ;  /* 0xfffffdff6a6a7812 */ /* 0x000fe200078ec0ff */
[----:B------:R-:W-:Y:S01]  /*ed410*/  ULDC UR5, c[0x0][0x228] ;  /* 0x00008a0000057ab9 */ /* 0x000fe20000000800 */
[----:B------:R-:W-:Y:S01]  /*ed420*/  ISETP.LT.AND P2, PT, R177, UR30, !P0 ;  /* 0x0000001eb1007c0c */ /* 0x000fe2000c741270 */
[----:B------:R-:W-:-:S06]  /*ed430*/  ULDC UR30, c[0x0][0x228] ;  /* 0x00008a00001e7ab9 */ /* 0x000fcc0000000800 */
[----:B------:R-:W-:-:S04]  /*ed440*/  @P1 LOP3.LUT R106, R106, 0x200, RZ, 0xfc, !PT ;  /* 0x000002006a6a1812 */ /* 0x000fc800078efcff */
[----:B------:R-:W-:-:S04]  /*ed450*/  LOP3.LUT R106, R106, 0xffffefff, RZ, 0xc0, !PT ;  /* 0xffffefff6a6a7812 */ /* 0x000fc800078ec0ff */
[----:B------:R-:W-:Y:S02]  /*ed460*/  @P3 LOP3.LUT R106, R106, 0x1000, RZ, 0xfc, !PT ;  /* 0x000010006a6a3812 */ /* 0x000fe400078efcff */
[----:B------:R-:W-:Y:S02]  /*ed470*/  ISETP.LT.AND P1, PT, R176, UR31, !P0 ;  /* 0x0000001fb0007c0c */ /* 0x000fe4000c721270 */
[----:B------:R-:W-:Y:S01]  /*ed480*/  IADD3 R0, R178, 0xa4, RZ ;  /* 0x000000a4b2007810 */ /* 0x000fe20007ffe0ff */
        /* <DEDUP_REMOVED lines=536> */
[----:B------:R-:W-:Y:S01]  /*ef610*/  ISETP.GE.AND P0, PT, R0, UR9, PT ;  /* 0x0000000900007c0c */ /* 0x000fe2000bf06270 */
[----:B------:R-:W-:-:S03]  /*ef620*/  ULDC.64 UR8, c[0x0][0x228] ;  /* 0x00008a0000087ab9 */ /* 0x000fc60000000a00 */
[----:B------:R-:W-:Y:S02]  /*ef630*/  ISETP.LT.AND P1, PT, R175, UR10, !P0 ;  /* 0x0000000aaf007c0c */ /* 0x000fe4000c721270 */
[----:B------:R-:W-:Y:S01]  /*ef640*/  ISETP.LT.AND P3, PT, R181, UR53, !P0 ;  /* 0x00000035b5007c0c */ /* 0x000fe2000c761270 */
[----:B------:R1:W-:Y:S01]  /*ef650*/  STL [R1+0x26d4], R114 ;  /* 0x0026d47201007387 */ /* 0x0003e20000100800 */
        /* <DEDUP_REMOVED lines=546> */
[----:B------:R-:W-:Y:S01]  /*f1880*/  ISETP.LT.AND P3, PT, R181, UR6, !P0 ;  /* 0x00000006b5007c0c */ /* 0x000fe2000c761270 */
[----:B------:R-:W-:Y:S01]  /*f1890*/  ULDC UR6, c[0x0][0x248] ;  /* 0x0000920000067ab9 */ /* 0x000fe20000000800 */
[----:B------:R-:W-:-:S04]  /*f18a0*/  LOP3.LUT R98, R98, 0xfdffffff, RZ, 0xc0, !PT ;  /* 0xfdffffff62627812 */ /* 0x000fc800078ec0ff */
[----:B------:R-:W-:Y:S02]  /*f18b0*/  @P1 LOP3.LUT R98, R98, 0x2000000, RZ, 0xfc, !PT ;  /* 0x0200000062621812 */ /* 0x000fe400078efcff */
[----:B------:R-:W-:Y:S01]  /*f18c0*/  ISETP.LT.AND P2, PT, R177, UR8, !P0 ;  /* 0x00000008b1007c0c */ /* 0x000fe2000c741270 */
[----:B------:R-:W-:Y:S01]  /*f18d0*/  ULDC.64 UR8, c[0x0][0x228] ;  /* 0x00008a0000087ab9 */ /* 0x000fe20000000a00 */
        /* <DEDUP_REMOVED lines=314> */
[----:B------:R-:W-:Y:S01]  /*f2c80*/  LOP3.LUT R94, R94, 0x7fffffff, RZ, 0xc0, !PT ;  /* 0x7fffffff5e5e7812 */ /* 0x000fe200078ec0ff */
        /* <DEDUP_REMOVED lines=131> */
[----:B------:R-:W-:Y:S01]  /*f34c0*/  LOP3.LUT R93, R93, 0x7fffffff, RZ, 0xc0, !PT ;  /* 0x7fffffff5d5d7812 */ /* 0x000fe200078ec0ff */
[----:B------:R-:W-:-:S04]  /*f34d0*/  ULDC UR41, c[0x0][0x228] ;  /* 0x00008a0000297ab9 */ /* 0x000fc80000000800 */
        /* <DEDUP_REMOVED lines=119> */
[----:B------:R-:W-:Y:S01]  /*f3c50*/  ULDC UR6, c[0x0][0x248] ;  /* 0x0000920000067ab9 */ /* 0x000fe20000000800 */
[----:B------:R-:W-:-:S03]  /*f3c60*/  ISETP.LT.AND P3, PT, R174, UR10, !P0 ;  /* 0x0000000aae007c0c */ /* 0x000fc6000c761270 */
[----:B------:R-:W-:Y:S02]  /*f3c70*/  @P2 LOP3.LUT R94, R94, 0x80000000, RZ, 0xfc, !PT ;  /* 0x800000005e5e2812 */ /* 0x000fe400078efcff */
[----:B------:R-:W-:Y:S02]  /*f3c80*/  IADD3 R0, R178, 0x77, RZ ;  /* 0x00000077b2007810 */ /* 0x000fe40007ffe0ff */
[----:B------:R-:W-:Y:S01]  /*f3c90*/  LOP3.LUT R95, R95, 0xfffffffe, RZ, 0xc0, !PT ;  /* 0xfffffffe5f5f7812 */ /* 0x000fe200078ec0ff */
[----:B-1----:R-:W-:Y:S01]  /*f3ca0*/  VIADD R114, R114, UR6 ;  /* 0x0000000672727c36 */ /* 0x002fe20008000000 */
[----:B------:R-:W-:Y:S01]  /*f3cb0*/  ISETP.LT.AND P0, PT, R179, UR8, !P0 ;  /* 0x00000008b3007c0c */ /* 0x000fe2000c701270 */
[----:B------:R-:W-:Y:S01]  /*f3cc0*/  ULDC.64 UR8, c[0x0][0x228] ;  /* 0x00008a0000087ab9 */ /* 0x000fe20000000a00 */
[----:B------:R-:W-:Y:S01]  /*f3cd0*/  LOP3.LUT R94, R94, 0xbfffffff, RZ, 0xc0, !PT ;  /* 0xbfffffff5e5e7812 */ /* 0x000fe200078ec0ff */
[----:B------:R-:W-:Y:S01]  /*f3ce0*/  ULDC UR6, c[0x0][0x228] ;  /* 0x00008a0000067ab9 */ /* 0x000fe20000000800 */
[----:B------:R-:W-:-:S02]  /*f3cf0*/  ULDC UR10, c[0x0][0x228] ;  /* 0x00008a00000a7ab9 */ /* 0x000fc40000000800 */
[----:B------:R-:W-:-:S04]  /*f3d00*/  @P1 LOP3.LUT R94, R94, 0x40000000, RZ, 0xfc, !PT ;  /* 0x400000005e5e1812 */ /* 0x000fc800078efcff */
[----:B------:R-:W-:-:S04]  /*f3d10*/  LOP3.LUT R94, R94, 0xdfffffff, RZ, 0xc0, !PT ;  /* 0xdfffffff5e5e7812 */ /* 0x000fc800078ec0ff */
[----:B------:R-:W-:Y:S02]  /*f3d20*/  @P0 LOP3.LUT R94, R94, 0x20000000, RZ, 0xfc, !PT ;  /* 0x200000005e5e0812 */ /* 0x000fe400078efcff */
[----:B------:R-:W-:-:S04]  /*f3d30*/  ISETP.GE.AND P0, PT, R0, UR7, PT ;  /* 0x0000000700007c0c */ /* 0x000fc8000bf06270 */
[----:B------:R-:W-:Y:S02]  /*f3d40*/  ISETP.LT.AND P1, PT, R175, UR8, !P0 ;  /* 0x00000008af007c0c */ /* 0x000fe4000c721270 */
[----:B------:R-:W-:Y:S02]  /*f3d50*/  @P3 LOP3.LUT R95, R95, 0x1, RZ, 0xfc, !PT ;  /* 0x000000015f5f3812 */ /* 0x000fe400078efcff */
[----:B------:R-:W-:Y:S02]  /*f3d60*/  ISETP.LT.AND P3, PT, R181, UR6, !P0 ;  /* 0x00000006b5007c0c */ /* 0x000fe4000c761270 */
[----:B------:R-:W-:Y:S01]  /*f3d70*/  LOP3.LUT R94, R94, 0xfdffffff, RZ, 0xc0, !PT ;  /* 0xfdffffff5e5e7812 */ /* 0x000fe200078ec0ff */
[----:B------:R-:W-:Y:S01]  /*f3d80*/  VIADD R0, R178, 0x76 ;  /* 0x00000076b2007836 */ /* 0x000fe20000000000 */
[----:B------:R-:W-:Y:S01]  /*f3d90*/  ISETP.LT.AND P2, PT, R177, UR10, !P0 ;  /* 0x0000000ab1007c0c */ /* 0x000fe2000c741270 */
        /* <DEDUP_REMOVED lines=156> */
[----:B------:R-:W-:Y:S01]  /*f4760*/  LOP3.LUT R91, R91, 0x7fffffff, RZ, 0xc0, !PT ;  /* 0x7fffffff5b5b7812 */ /* 0x000fe200078ec0ff */
        /* <DEDUP_REMOVED lines=331> */
[----:B------:R-:W-:Y:S01]  /*f5c20*/  LOP3.LUT R89, R89, 0x7fffffff, RZ, 0xc0, !PT ;  /* 0x7fffffff59597812 */ /* 0x000fe200078ec0ff */
        /* <DEDUP_REMOVED lines=585> */
[----:B-1----:R-:W-:Y:S01]  /*f80c0*/  VIADD R114, R114, UR6 ;  /* 0x0000000672727c36 */ /* 0x002fe20008000000 */
[----:B------:R-:W-:Y:S01]  /*f80d0*/  ISETP.LT.AND P3, PT, R181, UR32, !P0 ;  /* 0x00000020b5007c0c */ /* 0x000fe2000c761270 */
[----:B------:R-:W-:Y:S01]  /*f80e0*/  ULDC UR10, c[0x0][0x228] ;  /* 0x00008a00000a7ab9 */ /* 0x000fe20000000800 */
[----:B------:R-:W-:Y:S01]  /*f80f0*/  LOP3.LUT R87, R87, 0xfffdffff, RZ, 0xc0, !PT ;  /* 0xfffdffff57577812 */ /* 0x000fe200078ec0ff */
[----:B------:R-:W-:Y:S01]  /*f8100*/  ULDC UR32, c[0x0][0x228] ;  /* 0x00008a0000207ab9 */ /* 0x000fe20000000800 */
[----:B------:R-:W-:Y:S02]  /*f8110*/  ISETP.LT.AND P2, PT, R177, UR33, !P0 ;  /* 0x00000021b1007c0c */ /* 0x000fe4000c741270 */
[----:B------:R-:W-:Y:S01]  /*f8120*/  IADD3 R0, R178, 0x59, RZ ;  /* 0x00000059b2007810 */ /* 0x000fe20007ffe0ff */
[----:B------:R1:W-:Y:S01]  /*f8130*/  STL [R1+0x2870], R114 ;  /* 0x0028707201007387 */ /* 0x0003e20000100800 */
[----:B------:R-:W-:-:S03]  /*f8140*/  ULDC UR33, c[0x0][0x228] ;  /* 0x00008a0000217ab9 */ /* 0x000fc60000000800 */
        /* <DEDUP_REMOVED lines=62> */
[----:B------:R-:W-:Y:S02]  /*f8530*/  ISETP.LT.AND P1, PT, R175, UR6, !P0 ;  /* 0x00000006af007c0c */ /* 0x000fe4000c721270 */
[----:B------:R-:W-:Y:S01]  /*f8540*/  LOP3.LUT R87, R87, 0xfffffffd, RZ, 0xc0, !PT ;  /* 0xfffffffd57577812 */ /* 0x000fe200078ec0ff */
[----:B------:R-:W-:Y:S01]  /*f8550*/  VIADD R0, R178, 0x57 ;  /* 0x00000057b2007836 */ /* 0x000fe20000000000 */
[----:B------:R-:W-:Y:S01]  /*f8560*/  ISETP.LT.AND P3, PT, R181, UR54, !P0 ;  /* 0x00000036b5007c0c */ /* 0x000fe2000c761270 */
[----:B------:R-:W-:Y:S01]  /*f8570*/  ULDC UR54, c[0x0][0x228] ;  /* 0x00008a0000367ab9 */ /* 0x000fe20000000800 */
[----:B------:R-:W-:Y:S01]  /*f8580*/  ISETP.LT.AND P2, PT, R177, UR8, !P0 ;  /* 0x00000008b1007c0c */ /* 0x000fe2000c741270 */
[----:B------:R-:W-:Y:S01]  /*f8590*/  ULDC UR8, c[0x0][0x228] ;  /* 0x00008a0000087ab9 */ /* 0x000fe20000000800 */
[----:B------:R-:W-:-:S05]  /*f85a0*/  ULDC UR6, c[0x0][0x248] ;  /* 0x0000920000067ab9 */ /* 0x000fca0000000800 */
        /* <DEDUP_REMOVED lines=13> */
[----:B------:R-:W-:Y:S02]  /*f8680*/  @P1 LOP3.LUT R87, R87, 0x4, RZ, 0xfc, !PT ;  /* 0x0000000457571812 */ /* 0x000fe400078efcff */
[----:B------:R-:W-:Y:S01]  /*f8690*/  ISETP.LT.AND P1, PT, R180, UR8, !P0 ;  /* 0x00000008b4007c0c */ /* 0x000fe2000c721270 */
[----:B------:R-:W-:Y:S01]  /*f86a0*/  ULDC UR8, c[0x0][0x228] ;  /* 0x00008a0000087ab9 */ /* 0x000fe20000000800 */
[----:B------:R-:W-:Y:S01]  /*f86b0*/  ISETP.LT.AND P0, PT, R179, UR10, !P0 ;  /* 0x0000000ab3007c0c */ /* 0x000fe2000c701270 */
[----:B------:R-:W-:-:S02]  /*f86c0*/  ULDC.64 UR10, c[0x0][0x228] ;  /* 0x00008a00000a7ab9 */ /* 0x000fc40000000a00 */
[----:B------:R-:W-:-:S04]  /*f86d0*/  @P2 LOP3.LUT R86, R86, 0x80000000, RZ, 0xfc, !PT ;  /* 0x8000000056562812 */ /* 0x000fc800078efcff */
[----:B------:R-:W-:-:S04]  /*f86e0*/  LOP3.LUT R86, R86, 0xbfffffff, RZ, 0xc0, !PT ;  /* 0xbfffffff56567812 */ /* 0x000fc800078ec0ff */
[----:B------:R-:W-:-:S04]  /*f86f0*/  @P1 LOP3.LUT R86, R86, 0x40000000, RZ, 0xfc, !PT ;  /* 0x4000000056561812 */ /* 0x000fc800078efcff */
[----:B------:R-:W-:-:S04]  /*f8700*/  LOP3.LUT R86, R86, 0xdfffffff, RZ, 0xc0, !PT ;  /* 0xdfffffff56567812 */ /* 0x000fc800078ec0ff */
[----:B------:R-:W-:Y:S02]  /*f8710*/  @P0 LOP3.LUT R86, R86, 0x20000000, RZ, 0xfc, !PT ;  /* 0x2000000056560812 */ /* 0x000fe400078efcff */
[----:B------:R-:W-:-:S04]  /*f8720*/  ISETP.GE.AND P0, PT, R0, UR9, PT ;  /* 0x0000000900007c0c */ /* 0x000fc8000bf06270 */
[----:B------:R-:W-:Y:S02]  /*f8730*/  ISETP.LT.AND P1, PT, R175, UR10, !P0 ;  /* 0x0000000aaf007c0c */ /* 0x000fe4000c721270 */
[----:B------:R-:W-:Y:S02]  /*f8740*/  LOP3.LUT R87, R87, 0xfffffffe, RZ, 0xc0, !PT ;  /* 0xfffffffe57577812 */ /* 0x000fe400078ec0ff */
[----:B------:R-:W-:Y:S02]  /*f8750*/  LOP3.LUT R86, R86, 0xfdffffff, RZ, 0xc0, !PT ;  /* 0xfdffffff56567812 */ /* 0x000fe400078ec0ff */
[----:B------:R-:W-:Y:S02]  /*f8760*/  @P3 LOP3.LUT R87, R87, 0x1, RZ, 0xfc, !PT ;  /* 0x0000000157573812 */ /* 0x000fe400078efcff */
[----:B------:R-:W-:Y:S01]  /*f8770*/  ISETP.LT.AND P3, PT, R181, UR6, !P0 ;  /* 0x00000006b5007c0c */ /* 0x000fe2000c761270 */
[----:B------:R-:W-:Y:S01]  /*f8780*/  VIADD R0, R178, 0x56 ;  /* 0x00000056b2007836 */ /* 0x000fe20000000000 */
[----:B------:R-:W-:Y:S01]  /*f8790*/  ISETP.LT.AND P2, PT, R177, UR54, !P0 ;  /* 0x00000036b1007c0c */ /* 0x000fe2000c741270 */
[----:B------:R-:W-:Y:S01]  /*f87a0*/  ULDC UR6, c[0x0][0x248] ;  /* 0x0000920000067ab9 */ /* 0x000fe20000000800 */
[----:B------:R1:W-:Y:S01]  /*f87b0*/  STL [R1+0x2884], R114 ;  /* 0x0028847201007387 */ /* 0x0003e20000100800 */
[----:B------:R-:W-:Y:S01]  /*f87c0*/  @P1 LOP3.LUT R86, R86, 0x2000000, RZ, 0xfc, !PT ;  /* 0x0200000056561812 */ /* 0x000fe200078efcff */
[----:B------:R-:W-:-:S03]  /*f87d0*/  ULDC UR54, c[0x0][0x228] ;  /* 0x00008a0000367ab9 */ /* 0x000fc60000000800 */
[----:B------:R-:W-:-:S04]  /*f87e0*/  LOP3.LUT R86, R86, 0xefffffff, RZ, 0xc0, !PT ;  /* 0xefffffff56567812 */ /* 0x000fc800078ec0ff */
[----:B------:R-:W-:Y:S02]  /*f87f0*/  @P3 LOP3.LUT R86, R86, 0x10000000, RZ, 0xfc, !PT ;  /* 0x1000000056563812 */ /* 0x000fe400078efcff */
[----:B------:R-:W-:Y:S01]  /*f8800*/  ISETP.LT.AND P1, PT, R176, UR8, !P0 ;  /* 0x00000008b0007c0c */ /* 0x000fe2000c721270 */
[----:B------:R-:W-:Y:S01]  /*f8810*/  ULDC.64 UR8, c[0x0][0x228] ;  /* 0x00008a0000087ab9 */ /* 0x000fe20000000a00 */
        /* <DEDUP_REMOVED lines=230> */
[----:B------:R-:W-:Y:S02]  /*f9680*/  ISETP.LT.AND P3, PT, R174, UR19, !P0 ;  /* 0x00000013ae007c0c */ /* 0x000fe4000c761270 */
[----:B------:R-:W-:-:S04]  /*f9690*/  LOP3.LUT R85, R85, 0xfffffbff, RZ, 0xc0, !PT ;  /* 0xfffffbff55557812 */ /* 0x000fc800078ec0ff */
[----:B------:R-:W-:Y:S02]  /*f96a0*/  @P1 LOP3.LUT R85, R85, 0x400, RZ, 0xfc, !PT ;  /* 0x0000040055551812 */ /* 0x000fe400078efcff */
[----:B------:R-:W-:Y:S01]  /*f96b0*/  ISETP.LT.AND P2, PT, R173, UR18, !P0 ;  /* 0x00000012ad007c0c */ /* 0x000fe2000c741270 */
[----:B------:R-:W-:Y:S01]  /*f96c0*/  ULDC.64 UR18, c[0x0][0x228] ;  /* 0x00008a0000127ab9 */ /* 0x000fe20000000a00 */
[----:B------:R-:W-:-:S04]  /*f96d0*/  LOP3.LUT R85, R85, 0xfffffeff, RZ, 0xc0, !PT ;  /* 0xfffffeff55557812 */ /* 0x000fc800078ec0ff */
[----:B------:R-:W-:Y:S02]  /*f96e0*/  @P3 LOP3.LUT R85, R85, 0x100, RZ, 0xfc, !PT ;  /* 0x0000010055553812 */ /* 0x000fe400078efcff */
[----:B------:R-:W-:Y:S02]  /*f96f0*/  ISETP.LT.AND P1, PT, R180, UR13, !P0 ;  /* 0x0000000db4007c0c */ /* 0x000fe4000c721270 */
[----:B------:R-:W-:-:S04]  /*f9700*/  LOP3.LUT R85, R85, 0xffffff7f, RZ, 0xc0, !PT ;  /* 0xffffff7f55557812 */ /* 0x000fc800078ec0ff */
[----:B------:R-:W-:Y:S02]  /*f9710*/  @P2 LOP3.LUT R85, R85, 0x80, RZ, 0xfc, !PT ;  /* 0x0000008055552812 */ /* 0x000fe400078efcff */
[----:B------:R-:W-:Y:S01]  /*f9720*/  ISETP.LT.AND P0, PT, R179, UR12, !P0 ;  /* 0x0000000cb3007c0c */ /* 0x000fe2000c701270 */
[----:B------:R-:W-:Y:S01]  /*f9730*/  ULDC.64 UR12, c[0x0][0x228] ;  /* 0x00008a00000c7ab9 */ /* 0x000fe20000000a00 */
        /* <DEDUP_REMOVED lines=13> */
[----:B------:R1:W-:Y:S01]  /*f9810*/  STL [R1+0x2aa4], R114 ;  /* 0x002aa47201007387 */ /* 0x0003e20000100800 */
[----:B------:R-:W-:Y:S01]  /*f9820*/  LOP3.LUT R82, R82, 0x7fffffff, RZ, 0xc0, !PT ;  /* 0x7fffffff52527812 */ /* 0x000fe200078ec0ff */
[----:B------:R-:W-:Y:S01]  /*f9830*/  VIADD R115, R178, 0x45 ;  /* 0x00000045b2737836 */ /* 0x000fe20000000000 */
[----:B------:R-:W-:-:S04]  /*f9840*/  ULDC UR8, c[0x0][0x228] ;  /* 0x00008a0000087ab9 */ /* 0x000fc80000000800 */
        /* <DEDUP_REMOVED lines=27> */
[----:B------:R-:W-:Y:S01]  /*f9a00*/  ULDC UR6, c[0x0][0x248] ;  /* 0x0000920000067ab9 */ /* 0x000fe20000000800 */
[----:B------:R-:W-:Y:S01]  /*f9a10*/  @P3 LOP3.LUT R85, R85, 0x1, RZ, 0xfc, !PT ;  /* 0x0000000155553812 */ /* 0x000fe200078efcff */
[----:B------:R-:W-:Y:S01]  /*f9a20*/  ULDC UR11, c[0x0][0x228] ;  /* 0x00008a00000b7ab9 */ /* 0x000fe20000000800 */
        /* <DEDUP_REMOVED lines=33> */
[C---:B------:R-:W-:Y:S01]  /*f9c40*/  VIADD R0, R178.reuse, 0x4d ;  /* 0x0000004db2007836 */ /* 0x040fe20000000000 */
[----:B------:R-:W-:Y:S01]  /*f9c50*/  ISETP.LT.AND P1, PT, R175, UR12, !P0 ;  /* 0x0000000caf007c0c */ /* 0x000fe2000c721270 */
[----:B------:R1:W-:Y:S01]  /*f9c60*/  STL [R1+0x289c], R114 ;  /* 0x00289c7201007387 */ /* 0x0003e20000100800 */
[----:B------:R-:W-:Y:S01]  /*f9c70*/  ISETP.LT.AND P3, PT, R181, UR55, !P0 ;  /* 0x00000037b5007c0c */ /* 0x000fe2000c761270 */
[----:B------:R-:W-:Y:S01]  /*f9c80*/  ULDC UR9, c[0x0][0x228] ;  /* 0x00008a0000097ab9 */ /* 0x000fe20000000800 */
[----:B------:R-:W-:Y:S01]  /*f9c90*/  ISETP.LT.AND P2, PT, R177, UR56, !P0 ;  /* 0x00000038b1007c0c */ /* 0x000fe2000c741270 */
[----:B------:R-:W-:Y:S01]  /*f9ca0*/  VIADD R120, R178, 0x44 ;  /* 0x00000044b2787836 */ /* 0x000fe20000000000 */
[----:B------:R-:W-:Y:S01]  /*f9cb0*/  ULDC UR12, c[0x0][0x228] ;  /* 0x00008a00000c7ab9 */ /* 0x000fe20000000800 */
[----:B------:R-:W-:-:S06]  /*f9cc0*/  IMAD.MOV.U32 R117, RZ, RZ, R74 ;  /* 0x000000ffff757224 */ /* 0x000fcc00078e004a */
[----:B------:R-:W-:Y:S01]  /*f9cd0*/  @P1 LOP3.LUT R84, R84, 0x20000, RZ, 0xfc, !PT ;  /* 0x0002000054541812 */ /* 0x000fe200078efcff */
[----:B-1----:R-:W-:Y:S01]  /*f9ce0*/  VIADD R114, R114, UR6 ;  /* 0x0000000672727c36 */ /* 0x002fe20008000000 */
[----:B------:R-:W-:Y:S01]  /*f9cf0*/  ISETP.LT.AND P1, PT, R176, UR10, !P0 ;  /* 0x0000000ab0007c0c */ /* 0x000fe2000c721270 */
[----:B------:R-:W-:Y:S01]  /*f9d00*/  ULDC UR6, c[0x0][0x248] ;  /* 0x0000920000067ab9 */ /* 0x000fe20000000800 */
[----:B------:R-:W-:Y:S01]  /*f9d10*/  LOP3.LUT R84, R84, 0xffefffff, RZ, 0xc0, !PT ;  /* 0xffefffff54547812 */ /* 0x000fe200078ec0ff */
[----:B------:R-:W-:Y:S01]  /*f9d20*/  ULDC UR10, c[0x0][0x228] ;  /* 0x00008a00000a7ab9 */ /* 0x000fe20000000800 */
[----:B------:R-:W-:Y:S01]  /*f9d30*/  VIADD R121, R178, 0x43 ;  /* 0x00000043b2797836 */ /* 0x000fe20000000000 */
[----:B------:R-:W-:Y:S01]  /*f9d40*/  ULDC UR56, c[0x0][0x248] ;  /* 0x0000920000387ab9 */ /* 0x000fe20000000800 */
[----:B------:R-:W-:Y:S01]  /*f9d50*/  @P3 LOP3.LUT R84, R84, 0x100000, RZ, 0xfc, !PT ;  /* 0x0010000054543812 */ /* 0x000fe200078efcff */
[----:B------:R-:W-:Y:S01]  /*f9d60*/  VIADD R122, R178, 0x42 ;  /* 0x00000042b27a7836 */ /* 0x000fe20000000000 */
[----:B------:R-:W-:-:S02]  /*f9d70*/  ULDC UR55, c[0x0][0x248] ;  /* 0x0000920000377ab9 */ /* 0x000fc40000000800 */
        /* <DEDUP_REMOVED lines=10> */
[----:B------:R-:W-:Y:S01]  /*f9e20*/  @P3 LOP3.LUT R84, R84, 0x10000, RZ, 0xfc, !PT ;  /* 0x0001000054543812 */ /* 0x000fe200078efcff */
[----:B------:R-:W-:Y:S01]  /*f9e30*/  BAR.SYNC.DEFER_BLOCKING 0x0 ;  /* 0x0000000000007b1d */ /* 0x000fe20000010000 */
[----:B------:R-:W-:Y:S02]  /*f9e40*/  ISETP.LT.AND P1, PT, R180, UR59, !P0 ;  /* 0x0000003bb4007c0c */ /* 0x000fe4000c721270 */
[----:B------:R-:W-:Y:S01]  /*f9e50*/  LOP3.LUT R84, R84, 0xffff7fff, RZ, 0xc0, !PT ;  /* 0xffff7fff54547812 */ /* 0x000fe200078ec0ff */
[----:B-1----:R-:W-:Y:S01]  /*f9e60*/  VIADD R114, R114, UR6 ;  /* 0x0000000672727c36 */ /* 0x002fe20008000000 */
[----:B------:R-:W-:Y:S01]  /*f9e70*/  ISETP.LT.AND P0, PT, R179, UR58, !P0 ;  /* 0x0000003ab3007c0c */ /* 0x000fe2000c701270 */
[----:B------:R-:W-:Y:S01]  /*f9e80*/  ULDC UR58, c[0x0][0x228] ;  /* 0x00008a00003a7ab9 */ /* 0x000fe20000000800 */
[----:B------:R-:W-:Y:S01]  /*f9e90*/  @P2 LOP3.LUT R84, R84, 0x8000, RZ, 0xfc, !PT ;  /* 0x0000800054542812 */ /* 0x000fe200078efcff */
[----:B------:R-:W-:Y:S01]  /*f9ea0*/  ULDC UR59, c[0x0][0x228] ;  /* 0x00008a00003b7ab9 */ /* 0x000fe20000000800 */
[----:B------:R-:W-:-:S02]  /*f9eb0*/  ULDC UR6, c[0x0][0x228] ;  /* 0x00008a0000067ab9 */ /* 0x000fc40000000800 */
        /* <DEDUP_REMOVED lines=13> */
[----:B------:R-:W-:Y:S01]  /*f9f90*/  LOP3.LUT R74, R74, 0x7fffffff, RZ, 0xc0, !PT ;  /* 0x7fffffff4a4a7812 */ /* 0x000fe200078ec0ff */
[----:B------:R-:W-:-:S06]  /*f9fa0*/  ULDC UR18, c[0x0][0x228] ;  /* 0x00008a0000127ab9 */ /* 0x000fcc0000000800 */
[----:B------:R-:W-:-:S04]  /*f9fb0*/  @P1 LOP3.LUT R84, R84, 0x200, RZ, 0xfc, !PT ;  /* 0x0000020054541812 */ /* 0x000fc800078efcff */
[----:B------:R-:W-:-:S04]  /*f9fc0*/  LOP3.LUT R84, R84, 0xffffefff, RZ, 0xc0, !PT ;  /* 0xffffefff54547812 */ /* 0x000fc800078ec0ff */
[----:B------:R-:W-:Y:S02]  /*f9fd0*/  @P3 LOP3.LUT R84, R84, 0x1000, RZ, 0xfc, !PT ;  /* 0x0000100054543812 */ /* 0x000fe400078efcff */
[----:B------:R-:W-:Y:S01]  /*f9fe0*/  ISETP.LT.AND P1, PT, R176, UR31, !P0 ;  /* 0x0000001fb0007c0c */ /* 0x000fe2000c721270 */
[----:B------:R-:W-:Y:S01]  /*f9ff0*/  ULDC.64 UR30, c[0x0][0x228] ;  /* 0x00008a00001e7ab9 */ /* 0x000fe20000000a00 */
        /* <DEDUP_REMOVED lines=11> */
[----:B------:R-:W-:Y:S01]  /*fa0b0*/  VIADD R123, R178, 0xc1 ;  /* 0x000000c1b27b7836 */ /* 0x000fe20000000000 */
        /* <DEDUP_REMOVED lines=13> */
[----:B------:R-:W-:Y:S01]  /*fa190*/  ULDC UR13, c[0x0][0x248] ;  /* 0x00009200000d7ab9 */ /* 0x000fe20000000800 */
        /* <DEDUP_REMOVED lines=15> */
[----:B------:R-:W-:Y:S02]  /*fa290*/  ISETP.LT.AND P2, PT, R173, UR26, !P0 ;  /* 0x0000001aad007c0c */ /* 0x000fe4000c741270 */
[----:B------:R-:W-:-:S04]  /*fa2a0*/  LOP3.LUT R84, R84, 0xfffffffb, RZ, 0xc0, !PT ;  /* 0xfffffffb54547812 */ /* 0x000fc800078ec0ff */
[----:B------:R-:W-:Y:S02]  /*fa2b0*/  @P1 LOP3.LUT R84, R84, 0x4, RZ, 0xfc, !PT ;  /* 0x0000000454541812 */ /* 0x000fe400078efcff */
[----:B------:R-:W-:Y:S01]  /*fa2c0*/  ISETP.LT.AND P1, PT, R180, UR27, !P0 ;  /* 0x0000001bb4007c0c */ /* 0x000fe2000c721270 */
[----:B------:R-:W-:Y:S01]  /*fa2d0*/  ULDC.64 UR26, c[0x0][0x228] ;  /* 0x00008a00001a7ab9 */ /* 0x000fe20000000a00 */
        /* <DEDUP_REMOVED lines=13> */
[----:B------:R-:W-:Y:S02]  /*fa3b0*/  LOP3.LUT R84, R84, 0xfffffffe, RZ, 0xc0, !PT ;  /* 0xfffffffe54547812 */ /* 0x000fe400078ec0ff */
[----:B------:R-:W-:Y:S02]  /*fa3c0*/  LOP3.LUT R83, R83, 0xfeffffff, RZ, 0xc0, !PT ;  /* 0xfeffffff53537812 */ /* 0x000fe400078ec0ff */
[----:B------:R-:W-:Y:S02]  /*fa3d0*/  @P3 LOP3.LUT R84, R84, 0x1, RZ, 0xfc, !PT ;  /* 0x0000000154543812 */ /* 0x000fe400078efcff */
[----:B------:R-:W-:Y:S01]  /*fa3e0*/  ISETP.LT.AND P3, PT, R181, UR20, !P0 ;  /* 0x00000014b5007c0c */ /* 0x000fe2000c761270 */
[----:B------:R-:W-:Y:S01]  /*fa3f0*/  ULDC UR20, c[0x0][0x248] ;  /* 0x0000920000147ab9 */ /* 0x000fe20000000800 */
[----:B------:R-:W-:-:S03]  /*fa400*/  ISETP.LT.AND P2, PT, R177, UR21, !P0 ;  /* 0x00000015b1007c0c */ /* 0x000fc6000c741270 */
[----:B------:R-:W-:Y:S02]  /*fa410*/  @P1 LOP3.LUT R83, R83, 0x1000000, RZ, 0xfc, !PT ;  /* 0x0100000053531812 */ /* 0x000fe400078efcff */
[----:B------:R-:W-:Y:S01]  /*fa420*/  IADD3 R0, R178, 0x4a, RZ ;  /* 0x0000004ab2007810 */ /* 0x000fe20007ffe0ff */
        /* <DEDUP_REMOVED lines=37> */
[----:B------:R-:W-:Y:S01]  /*fa680*/  ULDC.64 UR32, c[0x0][0x228] ;  /* 0x00008a0000207ab9 */ /* 0x000fe20000000a00 */
        /* <DEDUP_REMOVED lines=12> */
[----:B------:R-:W-:Y:S01]  /*fa750*/  VIADD R116, R114, UR28 ;  /* 0x0000001c72747c36 */ /* 0x000fe20008000000 */
[----:B------:R-:W-:Y:S01]  /*fa760*/  ISETP.LT.AND P2, PT, R173, UR48, !P0 ;  /* 0x00000030ad007c0c */ /* 0x000fe2000c741270 */
[----:B------:R-:W-:Y:S01]  /*fa770*/  ULDC UR47, c[0x0][0x228] ;  /* 0x00008a00002f7ab9 */ /* 0x000fe20000000800 */
[----:B------:R-:W-:Y:S01]  /*fa780*/  @P1 LOP3.LUT R83, R83, 0x40000, RZ, 0xfc, !PT ;  /* 0x0004000053531812 */ /* 0x000fe200078efcff */
[----:B------:R-:W-:-:S03]  /*fa790*/  ULDC UR48, c[0x0][0x228] ;  /* 0x00008a0000307ab9 */ /* 0x000fc60000000800 */
[----:B------:R-:W-:-:S04]  /*fa7a0*/  LOP3.LUT R83, R83, 0xfffeffff, RZ, 0xc0, !PT ;  /* 0xfffeffff53537812 */ /* 0x000fc800078ec0ff */
[----:B------:R-:W-:Y:S02]  /*fa7b0*/  @P3 LOP3.LUT R83, R83, 0x10000, RZ, 0xfc, !PT ;  /* 0x0001000053533812 */ /* 0x000fe400078efcff */
[----:B------:R-:W-:Y:S01]  /*fa7c0*/  ISETP.LT.AND P1, PT, R180, UR49, !P0 ;  /* 0x00000031b4007c0c */ /* 0x000fe2000c721270 */
[----:B-1----:R-:W-:Y:S01]  /*fa7d0*/  VIADD R114, R178, 0x46 ;  /* 0x00000046b2727836 */ /* 0x002fe20000000000 */
        /* <DEDUP_REMOVED lines=38> */
[----:B------:R-:W-:Y:S01]  /*faa40*/  VIADD R125, R116, UR37 ;  /* 0x00000025747d7c36 */ /* 0x000fe20008000000 */
[----:B------:R-:W-:Y:S01]  /*faa50*/  LOP3.LUT R83, R83, 0xffffffbf, RZ, 0xc0, !PT ;  /* 0xffffffbf53537812 */ /* 0x000fe200078ec0ff */
[----:B------:R-:W-:-:S03]  /*faa60*/  ULDC.64 UR42, c[0x0][0x228] ;  /* 0x00008a00002a7ab9 */ /* 0x000fc60000000a00 */
        /* <DEDUP_REMOVED lines=12> */
[----:B------:R-:W-:Y:S01]  /*fab30*/  ULDC.64 UR28, c[0x0][0x228] ;  /* 0x00008a00001c7ab9 */ /* 0x000fe20000000a00 */
[----:B------:R-:W-:-:S06]  /*fab40*/  ULDC UR26, c[0x0][0x248] ;  /* 0x00009200001a7ab9 */ /* 0x000fcc0000000800 */
[----:B------:R-:W-:-:S04]  /*fab50*/  @P3 LOP3.LUT R83, R83, 0x2, RZ, 0xfc, !PT ;  /* 0x0000000253533812 */ /* 0x000fc800078efcff */
[----:B------:R-:W-:-:S04]  /*fab60*/  LOP3.LUT R83, R83, 0xffffffef, RZ, 0xc0, !PT ;  /* 0xffffffef53537812 */ /* 0x000fc800078ec0ff */
[----:B------:R-:W-:-:S04]  /*fab70*/  @P2 LOP3.LUT R83, R83, 0x10, RZ, 0xfc, !PT ;  /* 0x0000001053532812 */ /* 0x000fc800078efcff */
[----:B------:R-:W-:-:S04]  /*fab80*/  LOP3.LUT R83, R83, 0xfffffff7, RZ, 0xc0, !PT ;  /* 0xfffffff753537812 */ /* 0x000fc800078ec0ff */
[----:B------:R-:W-:Y:S02]  /*fab90*/  @P1 LOP3.LUT R83, R83, 0x8, RZ, 0xfc, !PT ;  /* 0x0000000853531812 */ /* 0x000fe400078efcff */
[----:B------:R-:W-:Y:S02]  /*faba0*/  ISETP.LT.AND P1, PT, R176, UR31, !P0 ;  /* 0x0000001fb0007c0c */ /* 0x000fe4000c721270 */
[----:B------:R-:W-:Y:S01]  /*fabb0*/  ISETP.LT.AND P2, PT, R173, UR58, !P0 ;  /* 0x0000003aad007c0c */ /* 0x000fe2000c741270 */
[----:B------:R-:W-:Y:S01]  /*fabc0*/  STL [R1+0x286c], R125 ;  /* 0x00286c7d01007387 */ /* 0x000fe20000100800 */
[----:B------:R-:W-:Y:S01]  /*fabd0*/  LOP3.LUT R83, R83, 0xfffffffb, RZ, 0xc0, !PT ;  /* 0xfffffffb53537812 */ /* 0x000fe200078ec0ff */
[----:B-1----:R-:W-:Y:S01]  /*fabe0*/  IMAD.MOV.U32 R116, RZ, RZ, R72 ;  /* 0x000000ffff747224 */ /* 0x002fe200078e0048 */
[----:B------:R-:W-:Y:S01]  /*fabf0*/  ISETP.LT.AND P3, PT, R174, UR30, !P0 ;  /* 0x0000001eae007c0c */ /* 0x000fe2000c761270 */
[----:B------:R-:W-:Y:S01]  /*fac00*/  ULDC.64 UR30, c[0x0][0x228] ;  /* 0x00008a00001e7ab9 */ /* 0x000fe20000000a00 */
[----:B------:R-:W2:Y:S01]  /*fac10*/  LDL.LU R118, [R1+0x1170] ;  /* 0x0011700001767983 */ /* 0x000ea20000300800 */
[----:B------:R-:W-:Y:S01]  /*fac20*/  ISETP.GE.AND P4, PT, R123, UR29, PT ;  /* 0x0000001d7b007c0c */ /* 0x000fe2000bf86270 */
[----:B------:R-:W-:Y:S01]  /*fac30*/  VIADD R124, R178, 0x41 ;  /* 0x00000041b27c7836 */ /* 0x000fe20000000000 */
[----:B------:R-:W-:Y:S01]  /*fac40*/  ULDC UR58, c[0x0][0x228] ;  /* 0x00008a00003a7ab9 */ /* 0x000fe20000000800 */
[----:B------:R-:W2:Y:S01]  /*fac50*/  LDL.LU R119, [R1+0x1178] ;  /* 0x0011780001777983 */ /* 0x000ea20000300800 */
[----:B------:R-:W-:-:S02]  /*fac60*/  @P1 LOP3.LUT R83, R83, 0x4, RZ, 0xfc, !PT ;  /* 0x0000000453531812 */ /* 0x000fc400078efcff */
[----:B------:R-:W-:Y:S01]  /*fac70*/  ISETP.LT.AND P1, PT, R180, UR59, !P0 ;  /* 0x0000003bb4007c0c */ /* 0x000fe2000c721270 */
[----:B------:R-:W-:Y:S01]  /*fac80*/  ULDC UR59, c[0x0][0x228] ;  /* 0x00008a00003b7ab9 */ /* 0x000fe20000000800 */
[----:B------:R-:W-:Y:S02]  /*fac90*/  @P2 LOP3.LUT R82, R82, 0x80000000, RZ, 0xfc, !PT ;  /* 0x8000000052522812 */ /* 0x000fe400078efcff */
[----:B------:R-:W-:Y:S01]  /*faca0*/  ISETP.LT.AND P0, PT, R179, UR57, !P0 ;  /* 0x00000039b3007c0c */ /* 0x000fe2000c701270 */
[----:B------:R-:W-:Y:S01]  /*facb0*/  ULDC UR57, c[0x0][0x228] ;  /* 0x00008a0000397ab9 */ /* 0x000fe20000000800 */
[----:B------:R-:W-:-:S07]  /*facc0*/  LOP3.LUT R82, R82, 0xbfffffff, RZ, 0xc0, !PT ;  /* 0xbfffffff52527812 */ /* 0x000fce00078ec0ff */
[----:B------:R-:W-:-:S04]  /*facd0*/  @P1 LOP3.LUT R82, R82, 0x40000000, RZ, 0xfc, !PT ;  /* 0x4000000052521812 */ /* 0x000fc800078efcff */
[----:B------:R-:W-:Y:S02]  /*face0*/  LOP3.LUT R82, R82, 0xdfffffff, RZ, 0xc0, !PT ;  /* 0xdfffffff52527812 */ /* 0x000fe400078ec0ff */
[----:B------:R-:W-:Y:S02]  /*facf0*/  LOP3.LUT R83, R83, 0xfffffffe, RZ, 0xc0, !PT ;  /* 0xfffffffe53537812 */ /* 0x000fe400078ec0ff */
[----:B------:R-:W-:Y:S02]  /*fad00*/  @P0 LOP3.LUT R82, R82, 0x20000000, RZ, 0xfc, !PT ;  /* 0x2000000052520812 */ /* 0x000fe400078efcff */
[----:B------:R-:W-:Y:S02]  /*fad10*/  ISETP.GE.AND P0, PT, R0, UR33, PT ;  /* 0x0000002100007c0c */ /* 0x000fe4000bf06270 */
[----:B------:R-:W-:Y:S02]  /*fad20*/  @P3 LOP3.LUT R83, R83, 0x1, RZ, 0xfc, !PT ;  /* 0x0000000153533812 */ /* 0x000fe400078efcff */
[----:B------:R-:W-:Y:S01]  /*fad30*/  ISETP.LT.AND P3, PT, R175, UR30, !P0 ;  /* 0x0000001eaf007c0c */ /* 0x000fe2000c761270 */
[----:B------:R-:W-:Y:S01]  /*fad40*/  ULDC UR30, c[0x0][0x228] ;  /* 0x00008a00001e7ab9 */ /* 0x000fe20000000800 */
[----:B------:R-:W-:Y:S01]  /*fad50*/  ISETP.LT.AND P2, PT, R181, UR39, !P0 ;  /* 0x00000027b5007c0c */ /* 0x000fe2000c741270 */
[----:B------:R-:W-:Y:S01]  /*fad60*/  ULDC UR39, c[0x0][0x228] ;  /* 0x00008a0000277ab9 */ /* 0x000fe20000000800 */
[----:B------:R-:W-:-:S02]  /*fad70*/  LOP3.LUT R82, R82, 0xfdffffff, RZ, 0xc0, !PT ;  /* 0xfdffffff52527812 */ /* 0x000fc400078ec0ff */
[----:B------:R-:W-:Y:S01]  /*fad80*/  ISETP.LT.AND P1, PT, R177, UR32, !P0 ;  /* 0x00000020b1007c0c */ /* 0x000fe2000c721270 */
        /* <DEDUP_REMOVED lines=8> */
[----:B------:R-:W-:Y:S01]  /*fae10*/  VIADD R0, R125, UR38 ;  /* 0x000000267d007c36 */ /* 0x000fe20008000000 */
[----:B------:R-:W-:Y:S01]  /*fae20*/  LOP3.LUT R82, R82, 0xfbffffff, RZ, 0xc0, !PT ;  /* 0xfbffffff52527812 */ /* 0x000fe200078ec0ff */
[----:B------:R-:W-:Y:S01]  /*fae30*/  ULDC.64 UR40, c[0x0][0x228] ;  /* 0x00008a0000287ab9 */ /* 0x000fe20000000a00 */
[----:B------:R-:W-:Y:S01]  /*fae40*/  ISETP.LT.AND P2, PT, R173, UR39, !P0 ;  /* 0x00000027ad007c0c */ /* 0x000fe2000c741270 */
[----:B------:R-:W-:-:S06]  /*fae50*/  ULDC.64 UR38, c[0x0][0x228] ;  /* 0x00008a0000267ab9 */ /* 0x000fcc0000000a00 */
        /* <DEDUP_REMOVED lines=19> */
[----:B------:R-:W-:-:S09]  /*faf90*/  LOP3.LUT R82, R82, 0xfffdffff, RZ, 0xc0, !PT ;  /* 0xfffdffff52527812 */ /* 0x000fd200078ec0ff */
[----:B------:R-:W-:-:S04]  /*fafa0*/  @P2 LOP3.LUT R82, R82, 0x20000, RZ, 0xfc, !PT ;  /* 0x0002000052522812 */ /* 0x000fc800078efcff */
[----:B------:R-:W-:-:S04]  /*fafb0*/  LOP3.LUT R82, R82, 0xffefffff, RZ, 0xc0, !PT ;  /* 0xffefffff52527812 */ /* 0x000fc800078ec0ff */
[----:B------:R-:W-:Y:S02]  /*fafc0*/  @P1 LOP3.LUT R82, R82, 0x100000, RZ, 0xfc, !PT ;  /* 0x0010000052521812 */ /* 0x000fe400078efcff */
[----:B------:R-:W-:Y:S01]  /*fafd0*/  ISETP.LT.AND P1, PT, R177, UR61, !P0 ;  /* 0x0000003db1007c0c */ /* 0x000fe2000c721270 */
[----:B------:R-:W-:Y:S01]  /*fafe0*/  ULDC UR61, c[0x0][0x228] ;  /* 0x00008a00003d7ab9 */ /* 0x000fe20000000800 */
[----:B------:R-:W-:Y:S02]  /*faff0*/  ISETP.LT.AND P2, PT, R176, UR32, !P0 ;  /* 0x00000020b0007c0c */ /* 0x000fe4000c741270 */
[----:B------:R-:W-:-:S09]  /*fb000*/  LOP3.LUT R82, R82, 0xfff7ffff, RZ, 0xc0, !PT ;  /* 0xfff7ffff52527812 */ /* 0x000fd200078ec0ff */
[----:B------:R-:W-:Y:S02]  /*fb010*/  @P1 LOP3.LUT R82, R82, 0x80000, RZ, 0xfc, !PT ;  /* 0x0008000052521812 */ /* 0x000fe400078efcff */
[----:B------:R-:W-:Y:S02]  /*fb020*/  ISETP.LT.AND P1, PT, R174, UR27, !P0 ;  /* 0x0000001bae007c0c */ /* 0x000fe4000c721270 */
[----:B------:R-:W-:-:S04]  /*fb030*/  LOP3.LUT R82, R82, 0xfffbffff, RZ, 0xc0, !PT ;  /* 0xfffbffff52527812 */ /* 0x000fc800078ec0ff */
        /* <DEDUP_REMOVED lines=8> */
[----:B------:R-:W-:Y:S02]  /*fb0c0*/  LOP3.LUT R82, R82, 0xffffbfff, RZ, 0xc0, !PT ;  /* 0xffffbfff52527812 */ /* 0x000fe400078ec0ff */
[----:B------:R-:W-:Y:S02]  /*fb0d0*/  ISETP.GE.AND P0, PT, R115, UR31, PT ;  /* 0x0000001f73007c0c */ /* 0x000fe4000bf06270 */
[----:B------:R-:W-:Y:S02]  /*fb0e0*/  @P2 LOP3.LUT R82, R82, 0x4000, RZ, 0xfc, !PT ;  /* 0x0000400052522812 */ /* 0x000fe400078efcff */
[----:B------:R-:W-:-:S02]  /*fb0f0*/  ISETP.LT.AND P2, PT, R175, UR36, !P0 ;  /* 0x00000024af007c0c */ /* 0x000fc4000c741270 */
        /* <DEDUP_REMOVED lines=37> */
[----:B------:R-:W-:Y:S02]  /*fb350*/  ISETP.LT.AND P1, PT, R174, UR15, !P0 ;  /* 0x0000000fae007c0c */ /* 0x000fe4000c721270 */
[----:B------:R-:W-:-:S04]  /*fb360*/  LOP3.LUT R82, R82, 0xfffffffb, RZ, 0xc0, !PT ;  /* 0xfffffffb52527812 */ /* 0x000fc800078ec0ff */
[----:B------:R-:W-:Y:S02]  /*fb370*/  @P2 LOP3.LUT R82, R82, 0x4, RZ, 0xfc, !PT ;  /* 0x0000000452522812 */ /* 0x000fe400078efcff */
[----:B------:R-:W-:Y:S02]  /*fb380*/  ISETP.LT.AND P2, PT, R180, UR17, !P0 ;  /* 0x00000011b4007c0c */ /* 0x000fe4000c741270 */
[----:B------:R-:W-:Y:S02]  /*fb390*/  LOP3.LUT R82, R82, 0xfffffffe, RZ, 0xc0, !PT ;  /* 0xfffffffe52527812 */ /* 0x000fe400078ec0ff */
[----:B------:R-:W-:Y:S02]  /*fb3a0*/  @P3 LOP3.LUT R74, R74, 0x80000000, RZ, 0xfc, !PT ;  /* 0x800000004a4a3812 */ /* 0x000fe400078efcff */
[----:B------:R-:W-:Y:S02]  /*fb3b0*/  @P1 LOP3.LUT R82, R82, 0x1, RZ, 0xfc, !PT ;  /* 0x0000000152521812 */ /* 0x000fe400078efcff */
[----:B------:R-:W-:-:S02]  /*fb3c0*/  ISETP.LT.AND P1, PT, R179, UR18, !P0 ;  /* 0x00000012b3007c0c */ /* 0x000fc4000c721270 */
[----:B------:R-:W-:Y:S02]  /*fb3d0*/  LOP3.LUT R74, R74, 0xbfffffff, RZ, 0xc0, !PT ;  /* 0xbfffffff4a4a7812 */ /* 0x000fe400078ec0ff */
[----:B------:R-:W-:Y:S02]  /*fb3e0*/  ISETP.GE.AND P0, PT, R121, UR37, PT ;  /* 0x0000002579007c0c */ /* 0x000fe4000bf06270 */
        /* <DEDUP_REMOVED lines=25> */
[----:B------:R-:W-:Y:S02]  /*fb580*/  ISETP.GE.AND P0, PT, R122, UR39, PT ;  /* 0x000000277a007c0c */ /* 0x000fe4000bf06270 */
[----:B------:R-:W-:-:S04]  /*fb590*/  LOP3.LUT R74, R74, 0xffdfffff, RZ, 0xc0, !PT ;  /* 0xffdfffff4a4a7812 */ /* 0x000fc800078ec0ff */
[----:B------:R-:W-:Y:S02]  /*fb5a0*/  @P1 LOP3.LUT R74, R74, 0x200000, RZ, 0xfc, !PT ;  /* 0x002000004a4a1812 */ /* 0x000fe400078efcff */
[----:B------:R-:W-:Y:S02]  /*fb5b0*/  ISETP.LT.AND P1, PT, R181, UR46, !P0 ;  /* 0x0000002eb5007c0c */ /* 0x000fe4000c721270 */
[----:B------:R-:W-:Y:S02]  /*fb5c0*/  ISETP.LT.AND P3, PT, R177, UR47, !P0 ;  /* 0x0000002fb1007c0c */ /* 0x000fe4000c761270 */
[----:B------:R-:W-:Y:S02]  /*fb5d0*/  LOP3.LUT R74, R74, 0xffefffff, RZ, 0xc0, !PT ;  /* 0xffefffff4a4a7812 */ /* 0x000fe400078ec0ff */
[----:B------:R-:W-:-:S07]  /*fb5e0*/  ISETP.LT.AND P2, PT, R176, UR48, !P0 ;  /* 0x00000030b0007c0c */ /* 0x000fce000c741270 */
[----:B------:R-:W-:-:S04]  /*fb5f0*/  @P1 LOP3.LUT R74, R74, 0x100000, RZ, 0xfc, !PT ;  /* 0x001000004a4a1812 */ /* 0x000fc800078efcff */
        /* <DEDUP_REMOVED lines=12> */
[----:B------:R-:W-:Y:S01]  /*fb6c0*/  LOP3.LUT R74, R74, 0xffffefff, RZ, 0xc0, !PT ;  /* 0xffffefff4a4a7812 */ /* 0x000fe200078ec0ff */
[----:B------:R1:W-:Y:S03]  /*fb6d0*/  STL [R1+0x2868], R0 ;  /* 0x0028680001007387 */ /* 0x0003e60000100800 */
[----:B------:R-:W-:Y:S02]  /*fb6e0*/  @P2 LOP3.LUT R74, R74, 0x1000, RZ, 0xfc, !PT ;  /* 0x000010004a4a2812 */ /* 0x000fe400078efcff */
[----:B------:R-:W-:Y:S01]  /*fb6f0*/  ISETP.LT.AND P0, PT, R179, UR52, !P0 ;  /* 0x00000034b3007c0c */ /* 0x000fe2000c701270 */
[----:B-1----:R-:W-:Y:S01]  /*fb700*/  VIADD R0, R0, UR56 ;  /* 0x0000003800007c36 */ /* 0x002fe20008000000 */
[----:B------:R-:W-:-:S04]  /*fb710*/  LOP3.LUT R74, R74, 0xfffff7ff, RZ, 0xc0, !PT ;  /* 0xfffff7ff4a4a7812 */ /* 0x000fc800078ec0ff */
[----:B------:R1:W-:Y:S01]  /*fb720*/  STL [R1+0x2864], R0 ;  /* 0x0028640001007387 */ /* 0x0003e20000100800 */
[----:B------:R-:W-:Y:S02]  /*fb730*/  @P1 LOP3.LUT R74, R74, 0x800, RZ, 0xfc, !PT ;  /* 0x000008004a4a1812 */ /* 0x000fe400078efcff */
[----:B------:R-:W-:Y:S01]  /*fb740*/  ISETP.LT.AND P1, PT, R173, UR28, !P4 ;  /* 0x0000001cad007c0c */ /* 0x000fe2000e721270 */
[----:B-1----:R-:W-:Y:S01]  /*fb750*/  VIADD R0, R0, UR55 ;  /* 0x0000003700007c36 */ /* 0x002fe20008000000 */
[----:B------:R-:W-:-:S04]  /*fb760*/  LOP3.LUT R74, R74, 0xfffffbff, RZ, 0xc0, !PT ;  /* 0xfffffbff4a4a7812 */ /* 0x000fc800078ec0ff */
[----:B------:R1:W-:Y:S01]  /*fb770*/  STL [R1+0x2860], R0 ;  /* 0x0028600001007387 */ /* 0x0003e20000100800 */
[----:B------:R-:W-:Y:S02]  /*fb780*/  @P0 LOP3.LUT R74, R74, 0x400, RZ, 0xfc, !PT ;  /* 0x000004004a4a0812 */ /* 0x000fe400078efcff */
[----:B------:R-:W-:Y:S01]  /*fb790*/  ISETP.GE.AND P2, PT, R180, UR24, PT ;  /* 0x00000018b4007c0c */ /* 0x000fe2000bf46270 */
[----:B-1----:R-:W-:Y:S01]  /*fb7a0*/  VIADD R0, R0, UR54 ;  /* 0x0000003600007c36 */ /* 0x002fe20008000000 */
[----:B------:R-:W-:-:S04]  /*fb7b0*/  ISETP.LT.AND P3, PT, R180, UR57, !P4 ;  /* 0x00000039b4007c0c */ /* 0x000fc8000e761270 */
[----:B------:R1:W-:Y:S01]  /*fb7c0*/  STL [R1+0x285c], R0 ;  /* 0x00285c0001007387 */ /* 0x0003e20000100800 */
[----:B------:R-:W-:Y:S01]  /*fb7d0*/  LOP3.LUT R74, R74, 0xfff7ffff, RZ, 0xc0, !PT ;  /* 0xfff7ffff4a4a7812 */ /* 0x000fe200078ec0ff */
[----:B-1----:R-:W-:-:S03]  /*fb7e0*/  VIADD R0, R0, UR53 ;  /* 0x0000003500007c36 */ /* 0x002fc60008000000 */
[----:B------:R-:W-:Y:S02]  /*fb7f0*/  @P1 LOP3.LUT R74, R74, 0x80000, RZ, 0xfc, !PT ;  /* 0x000800004a4a1812 */ /* 0x000fe400078efcff */
[----:B------:R1:W-:Y:S01]  /*fb800*/  STL [R1+0x2858], R0 ;  /* 0x0028580001007387 */ /* 0x0003e20000100800 */
[----:B------:R-:W-:Y:S02]  /*fb810*/  LOP3.LUT R72, R72, 0xfffffffe, RZ, 0xc0, !PT ;  /* 0xfffffffe48487812 */ /* 0x000fe400078ec0ff */
[----:B------:R-:W-:Y:S01]  /*fb820*/  LOP3.LUT R74, R74, 0xfffbffff, RZ, 0xc0, !PT ;  /* 0xfffbffff4a4a7812 */ /* 0x000fe200078ec0ff */
[----:B-1----:R-:W-:Y:S01]  /*fb830*/  VIADD R0, R0, UR26 ;  /* 0x0000001a00007c36 */ /* 0x002fe20008000000 */
[----:B------:R-:W-:-:S04]  /*fb840*/  @P2 LOP3.LUT R72, R72, 0x1, RZ, 0xfc, !PT ;  /* 0x0000000148482812 */ /* 0x000fc800078efcff */
[----:B------:R1:W-:Y:S01]  /*fb850*/  STL [R1+0x2abc], R0 ;  /* 0x002abc0001007387 */ /* 0x0003e20000100800 */
[----:B------:R-:W-:Y:S02]  /*fb860*/  ISETP.GE.AND P0, PT, R124, UR41, PT ;  /* 0x000000297c007c0c */ /* 0x000fe4000bf06270 */
[----:B------:R-:W-:Y:S02]  /*fb870*/  ISETP.LT.AND P2, PT, R179, UR58, !P4 ;  /* 0x0000003ab3007c0c */ /* 0x000fe4000e741270 */
[----:B------:R-:W-:Y:S02]  /*fb880*/  @P3 LOP3.LUT R74, R74, 0x40000, RZ, 0xfc, !PT ;  /* 0x000400004a4a3812 */ /* 0x000fe400078efcff */
[----:B------:R-:W-:Y:S02]  /*fb890*/  ISETP.LT.AND P1, PT, R181, UR59, !P0 ;  /* 0x0000003bb5007c0c */ /* 0x000fe4000c721270 */
[----:B------:R-:W-:-:S04]  /*fb8a0*/  LOP3.LUT R74, R74, 0xfffffdff, RZ, 0xc0, !PT ;  /* 0xfffffdff4a4a7812 */ /* 0x000fc800078ec0ff */
[----:B------:R-:W-:-:S04]  /*fb8b0*/  LOP3.LUT R74, R74, 0xfffdffff, RZ, 0xc0, !PT ;  /* 0xfffdffff4a4a7812 */ /* 0x000fc800078ec0ff */
[----:B------:R-:W-:Y:S02]  /*fb8c0*/  @P2 LOP3.LUT R74, R74, 0x20000, RZ, 0xfc, !PT ;  /* 0x000200004a4a2812 */ /* 0x000fe400078efcff */
[----:B------:R-:W-:Y:S02]  /*fb8d0*/  ISETP.GE.AND P5, PT, R179, UR22, PT ;  /* 0x00000016b3007c0c */ /* 0x000fe4000bfa6270 */
[----:B------:R-:W-:Y:S01]  /*fb8e0*/  @P1 LOP3.LUT R74, R74, 0x200, RZ, 0xfc, !PT ;  /* 0x000002004a4a1812 */ /* 0x000fe200078efcff */
[----:B------:R-:W3:Y:S01]  /*fb8f0*/  S2R R125, SR_TID.X ;  /* 0x00000000007d7919 */ /* 0x000ee20000002100 */
[----:B------:R-:W-:Y:S01]  /*fb900*/  ULDC UR60, c[0x0][0x228] ;  /* 0x00008a00003c7ab9 */ /* 0x000fe20000000800 */
[----:B------:R-:W-:Y:S01]  /*fb910*/  ULDC UR59, c[0x0][0x228] ;  /* 0x00008a00003b7ab9 */ /* 0x000fe20000000800 */
[----:B------:R-:W-:Y:S01]  /*fb920*/  ULDC UR9, c[0x0][0x228] ;  /* 0x00008a0000097ab9 */ /* 0x000fe20000000800 */
[----:B------:R-:W4:Y:S01]  /*fb930*/  LDL.LU R124, [R1+0x450] ;  /* 0x00045000017c7983 */ /* 0x000f220000300800 */
        /* <DEDUP_REMOVED lines=27> */
[----:B---3--:R-:W-:Y:S01]  /*fbaf0*/  LOP3.LUT R125, R125, 0x1f, RZ, 0xc0, !PT ;  /* 0x0000001f7d7d7812 */ /* 0x008fe200078ec0ff */
[----:B------:R-:W-:Y:S01]  /*fbb00*/  ULDC UR44, c[0x0][0x228] ;  /* 0x00008a00002c7ab9 */ /* 0x000fe20000000800 */
[----:B------:R-:W-:Y:S01]  /*fbb10*/  ULDC UR45, c[0x0][0x228] ;  /* 0x00008a00002d7ab9 */ /* 0x000fe20000000800 */
[----:B------:R-:W-:Y:S01]  /*fbb20*/  ULDC UR56, c[0x0][0x228] ;  /* 0x00008a0000387ab9 */ /* 0x000fe20000000800 */
[----:B-1----:R-:W-:Y:S01]  /*fbb30*/  LEA R0, R125, UR4, 0x4 ;  /* 0x000000047d007c11 */ /* 0x002fe2000f8e20ff */
[----:B------:R-:W-:Y:S01]  /*fbb40*/  ULDC.64 UR4, c[0x0][0x228] ;  /* 0x00008a0000047ab9 */ /* 0x000fe20000000a00 */
[----:B------:R-:W4:Y:S01]  /*fbb50*/  LDL.LU R125, [R1+0x458] ;  /* 0x00045800017d7983 */ /* 0x000f220000300800 */
[----:B------:R-:W-:Y:S01]  /*fbb60*/  VIADD R128, R178, 0x3c ;  /* 0x0000003cb2807836 */ /* 0x000fe20000000000 */
[----:B------:R-:W-:Y:S01]  /*fbb70*/  ULDC UR33, c[0x0][0x228] ;  /* 0x00008a0000217ab9 */ /* 0x000fe20000000800 */
[----:B------:R-:W-:Y:S01]  /*fbb80*/  ULDC UR37, c[0x0][0x228] ;  /* 0x00008a0000257ab9 */ /* 0x000fe20000000800 */
[----:B--2---:R-:W-:Y:S01]  /*fbb90*/  STSM.16.M88.4 [R0], R116 ;  /* 0x0000007400007844 */ /* 0x004fe20000000200 */
[----:B------:R-:W-:-:S03]  /*fbba0*/  NOP ;  /* 0x0000000000007918 */ /* 0x000fc60000000000 */
[----:B------:R-:W4:Y:S01]  /*fbbb0*/  LDL.LU R126, [R1+0x15b0] ;  /* 0x0015b000017e7983 */ /* 0x000f220000300800 */
[----:B------:R-:W-:Y:S01]  /*fbbc0*/  ULDC UR36, c[0x0][0x228] ;  /* 0x00008a0000247ab9 */ /* 0x000fe20000000800 */
[----:B------:R-:W-:Y:S01]  /*fbbd0*/  ULDC UR38, c[0x0][0x228] ;  /* 0x00008a0000267ab9 */ /* 0x000fe20000000800 */
[----:B------:R-:W-:Y:S01]  /*fbbe0*/  ULDC UR32, c[0x0][0x228] ;  /* 0x00008a0000207ab9 */ /* 0x000fe20000000800 */
[----:B------:R-:W1:Y:S01]  /*fbbf0*/  LDS.128 R116, [R0] ;  /* 0x0000000000747984 */ /* 0x000e620000000c00 */
[----:B------:R-:W-:Y:S01]  /*fbc00*/  ULDC UR31, c[0x0][0x228] ;  /* 0x00008a00001f7ab9 */ /* 0x000fe20000000800 */
[----:B------:R-:W-:Y:S01]  /*fbc10*/  ULDC UR30, c[0x0][0x228] ;  /* 0x00008a00001e7ab9 */ /* 0x000fe20000000800 */
[----:B------:R-:W-:Y:S01]  /*fbc20*/  VIADD R129, R178, 0x3b ;  /* 0x0000003bb2817836 */ /* 0x000fe20000000000 */
[----:B------:R-:W4:Y:S01]  /*fbc30*/  LDL.LU R127, [R1+0x15b8] ;  /* 0x0015b800017f7983 */ /* 0x000f220000300800 */
[----:B------:R-:W-:-:S03]  /*fbc40*/  NOP ;  /* 0x0000000000007918 */ /* 0x000fc60000000000 */
[----:B------:R-:W2:Y:S01]  /*fbc50*/  LDL.LU R120, [R1+0x640] ;  /* 0x0006400001787983 */ /* 0x000ea20000300800 */
[----:B------:R-:W-:Y:S01]  /*fbc60*/  ULDC UR22, c[0x0][0x228] ;  /* 0x00008a0000167ab9 */ /* 0x000fe20000000800 */
[----:B------:R-:W-:Y:S01]  /*fbc70*/  ULDC UR23, c[0x0][0x228] ;  /* 0x00008a0000177ab9 */ /* 0x000fe20000000800 */
[----:B------:R-:W-:Y:S01]  /*fbc80*/  ULDC UR26, c[0x0][0x228] ;  /* 0x00008a00001a7ab9 */ /* 0x000fe20000000800 */
[----:B------:R-:W2:Y:S01]  /*fbc90*/  LDL.LU R121, [R1+0x648] ;  /* 0x0006480001797983 */ /* 0x000ea20000300800 */
[----:B------:R-:W-:Y:S01]  /*fbca0*/  ULDC UR27, c[0x0][0x228] ;  /* 0x00008a00001b7ab9 */ /* 0x000fe20000000800 */
[----:B------:R-:W-:Y:S01]  /*fbcb0*/  ULDC UR21, c[0x0][0x228] ;  /* 0x00008a0000157ab9 */ /* 0x000fe20000000800 */
[----:B------:R-:W-:Y:S01]  /*fbcc0*/  ULDC UR20, c[0x0][0x228] ;  /* 0x00008a0000147ab9 */ /* 0x000fe20000000800 */
[----:B------:R-:W-:Y:S01]  /*fbcd0*/  ULDC UR13, c[0x0][0x228] ;  /* 0x00008a00000d7ab9 */ /* 0x000fe20000000800 */
[----:B------:R-:W-:Y:S01]  /*fbce0*/  VIADD R130, R178, 0x3a ;  /* 0x0000003ab2827836 */ /* 0x000fe20000000000 */
[----:B------:R-:W-:Y:S01]  /*fbcf0*/  ULDC UR10, c[0x0][0x228] ;  /* 0x00008a00000a7ab9 */ /* 0x000fe20000000800 */
[----:B------:R-:W-:Y:S01]  /*fbd00*/  ULDC UR11, c[0x0][0x228] ;  /* 0x00008a00000b7ab9 */ /* 0x000fe20000000800 */
[----:B------:R-:W-:Y:S01]  /*fbd10*/  ULDC UR12, c[0x0][0x228] ;  /* 0x00008a00000c7ab9 */ /* 0x000fe20000000800 */
[----:B------:R-:W-:Y:S01]  /*fbd20*/  ULDC UR24, c[0x0][0x228] ;  /* 0x00008a0000187ab9 */ /* 0x000fe20000000800 */
[----:B------:R-:W-:Y:S01]  /*fbd30*/  ULDC UR28, c[0x0][0x228] ;  /* 0x00008a00001c7ab9 */ /* 0x000fe20000000800 */
[----:B------:R-:W-:Y:S01]  /*fbd40*/  ULDC UR29, c[0x0][0x228] ;  /* 0x00008a00001d7ab9 */ /* 0x000fe20000000800 */
[----:B-1----:R-:W-:Y:S04]  /*fbd50*/  STL.64 [R1+0xae0], R116 ;  /* 0x000ae07401007387 */ /* 0x002fe80000100a00 */
[----:B------:R-:W-:Y:S04]  /*fbd60*/  STL.64 [R1+0xae8], R118 ;  /* 0x000ae87601007387 */ /* 0x000fe80000100a00 */
[----:B------:R-:W2:Y:S04]  /*fbd70*/  LDL.LU R122, [R1+0x1fa0] ;  /* 0x001fa000017a7983 */ /* 0x000ea80000300800 */
[----:B------:R-:W2:Y:S04]  /*fbd80*/  LDL.LU R123, [R1+0x1fa8] ;  /* 0x001fa800017b7983 */ /* 0x000ea80000300800 */
[----:B----4-:R1:W-:Y:S01]  /*fbd90*/  STSM.16.M88.4 [R0], R124 ;  /* 0x0000007c00007844 */ /* 0x0103e20000000200 */
[----:B------:R-:W-:-:S03]  /*fbda0*/  NOP ;  /* 0x0000000000007918 */ /* 0x000fc60000000000 */
[----:B------:R-:W3:Y:S01]  /*fbdb0*/  LDS.128 R116, [R0] ;  /* 0x0000000000747984 */ /* 0x000ee20000000c00 */
[----:B------:R-:W-:-:S03]  /*fbdc0*/  NOP ;  /* 0x0000000000007918 */ /* 0x000fc60000000000 */
[----:B-1----:R-:W4:Y:S04]  /*fbdd0*/  LDL.LU R124, [R1+0x830] ;  /* 0x00083000017c7983 */ /* 0x002f280000300800 */
[----:B------:R-:W4:Y:S04]  /*fbde0*/  LDL.LU R125, [R1+0x838] ;  /* 0x00083800017d7983 */ /* 0x000f280000300800 */
[----:B---3--:R1:W-:Y:S04]  /*fbdf0*/  STL.64 [R1+0xad0], R116 ;  /* 0x000ad07401007387 */ /* 0x0083e80000100a00 */
[----:B--2---:R-:W-:Y:S01]  /*fbe00*/  STSM.16.M88.4 [R0], R120 ;  /* 0x0000007800007844 */ /* 0x004fe20000000200 */
[----:B------:R-:W-:-:S03]  /*fbe10*/  NOP ;  /* 0x0000000000007918 */ /* 0x000fc60000000000 */
[----:B------:R-:W-:Y:S04]  /*fbe20*/  STL.64 [R1+0xad8], R118 ;  /* 0x000ad87601007387 */ /* 0x000fe80000100a00 */
[----:B------:R-:W4:Y:S04]  /*fbe30*/  LDL.LU R126, [R1+0x2330] ;  /* 0x00233000017e7983 */ /* 0x000f280000300800 */
[----:B------:R-:W2:Y:S04]  /*fbe40*/  LDS.128 R120, [R0] ;  /* 0x0000000000787984 */ /* 0x000ea80000000c00 */
[----:B------:R-:W4:Y:S01]  /*fbe50*/  LDL.LU R127, [R1+0x2338] ;  /* 0x00233800017f7983 */ /* 0x000f220000300800 */
[----:B------:R-:W-:-:S03]  /*fbe60*/  NOP ;  /* 0x0000000000007918 */ /* 0x000fc60000000000 */
[----:B-1----:R-:W3:Y:S04]  /*fbe70*/  LDL.LU R116, [R1+0x8b0] ;  /* 0x0008b00001747983 */ /* 0x002ee80000300800 */
[----:B------:R-:W3:Y:S04]  /*fbe80*/  LDL.LU R117, [R1+0x8b8] ;  /* 0x0008b80001757983 */ /* 0x000ee80000300800 */
[----:B--2---:R1:W-:Y:S04]  /*fbe90*/  STL.64 [R1+0xac0], R120 ;  /* 0x000ac07801007387 */ /* 0x0043e80000100a00 */
[----:B------:R-:W-:Y:S04]  /*fbea0*/  STL.64 [R1+0xac8], R122 ;  /* 0x000ac87a01007387 */ /* 0x000fe80000100a00 */
[----:B------:R-:W3:Y:S04]  /*fbeb0*/  LDL.LU R118, [R1+0x2580] ;  /* 0x0025800001767983 */ /* 0x000ee80000300800 */
[----:B------:R-:W3:Y:S04]  /*fbec0*/  LDL.LU R119, [R1+0x2588] ;  /* 0x0025880001777983 */ /* 0x000ee80000300800 */
[----:B-1----:R-:W2:Y:S04]  /*fbed0*/  LDL.LU R120, [R1+0x9c0] ;  /* 0x0009c00001787983 */ /* 0x002ea80000300800 */
[----:B------:R-:W2:Y:S04]  /*fbee0*/  LDL.LU R121, [R1+0x9c8] ;  /* 0x0009c80001797983 */ /* 0x000ea80000300800 */
[----:B----4-:R-:W-:Y:S01]  /*fbef0*/  STSM.16.M88.4 [R0], R124 ;  /* 0x0000007c00007844 */ /* 0x010fe20000000200 */
[----:B------:R-:W-:-:S03]  /*fbf00*/  NOP ;  /* 0x0000000000007918 */ /* 0x000fc60000000000 */
[----:B------:R-:W1:Y:S01]  /*fbf10*/  LDS.128 R124, [R0] ;  /* 0x00000000007c7984 */ /* 0x000e620000000c00 */
[----:B------:R-:W-:-:S03]  /*fbf20*/  NOP ;  /* 0x0000000000007918 */ /* 0x000fc60000000000 */
[----:B-1----:R-:W-:Y:S04]  /*fbf30*/  STL.64 [R1+0xab0], R124 ;  /* 0x000ab07c01007387 */ /* 0x002fe80000100a00 */
[----:B---3--:R1:W-:Y:S04]  /*fbf40*/  STSM.16.M88.4 [R0], R116 ;  /* 0x0000007400007844 */ /* 0x0083e80000000200 */
[----:B------:R-:W-:Y:S01]  /*fbf50*/  STL.64 [R1+0xab8], R126 ;  /* 0x000ab87e01007387 */ /* 0x000fe20000100a00 */
[----:B------:R-:W-:-:S03]  /*fbf60*/  NOP ;  /* 0x0000000000007918 */ /* 0x000fc60000000000 */
[----:B------:R-:W2:Y:S04]  /*fbf70*/  LDL.LU R122, [R1+0x2940] ;  /* 0x00294000017a7983 */ /* 0x000ea80000300800 */
[----:B------:R-:W3:Y:S04]  /*fbf80*/  LDS.128 R124, [R0] ;  /* 0x00000000007c7984 */ /* 0x000ee80000000c00 */
[----:B------:R-:W2:Y:S01]  /*fbf90*/  LDL.LU R123, [R1+0x2948] ;  /* 0x00294800017b7983 */ /* 0x000ea20000300800 */
[----:B------:R-:W-:-:S03]  /*fbfa0*/  NOP ;  /* 0x0000000000007918 */ /* 0x000fc60000000000 */
[----:B-1----:R-:W4:Y:S04]  /*fbfb0*/  LDL.LU R116, [R1+0x1bf0] ;  /* 0x001bf00001747983 */ /* 0x002f280000300800 */
[----:B------:R-:W4:Y:S04]  /*fbfc0*/  LDL.LU R117, [R1+0x1bf8] ;  /* 0x001bf80001757983 */ /* 0x000f280000300800 */
[----:B---3--:R-:W-:Y:S04]  /*fbfd0*/  STL.64 [R1+0xaa0], R124 ;  /* 0x000aa07c01007387 */ /* 0x008fe80000100a00 */
[----:B------:R-:W-:Y:S04]  /*fbfe0*/  STL.64 [R1+0xaa8], R126 ;  /* 0x000aa87e01007387 */ /* 0x000fe80000100a00 */
[----:B------:R-:W4:Y:S04]  /*fbff0*/  LDL.LU R118, [R1+0x2d30] ;  /* 0x002d300001767983 */ /* 0x000f280000300800 */
[----:B------:R-:W4:Y:S04]  /*fc000*/  LDL.LU R119, [R1+0x2d38] ;  /* 0x002d380001777983 */ /* 0x000f280000300800 */
[----:B--2---:R1:W-:Y:S01]  /*fc010*/  STSM.16.M88.4 [R0], R120 ;  /* 0x0000007800007844 */ /* 0x0043e20000000200 */
[----:B------:R-:W-:-:S03]  /*fc020*/  NOP ;  /* 0x0000000000007918 */ /* 0x000fc60000000000 */
[----:B------:R-:W2:Y:S01]  /*fc030*/  LDS.128 R124, [R0] ;  /* 0x00000000007c7984 */ /* 0x000ea20000000c00 */
[----:B------:R-:W-:-:S03]  /*fc040*/  NOP ;  /* 0x0000000000007918 */ /* 0x000fc60000000000 */
[----:B-1----:R-:W3:Y:S04]  /*fc050*/  LDL.LU R120, [R1+0x1f50] ;  /* 0x001f500001787983 */ /* 0x002ee80000300800 */
[----:B------:R-:W3:Y:S04]  /*fc060*/  LDL.LU R121, [R1+0x1f58] ;  /* 0x001f580001797983 */ /* 0x000ee80000300800 */
[----:B--2---:R-:W-:Y:S04]  /*fc070*/  STL.64 [R1+0xa90], R124 ;  /* 0x000a907c01007387 */ /* 0x004fe80000100a00 */
[----:B----4-:R-:W-:Y:S04]  /*fc080*/  STSM.16.M88.4 [R0], R116 ;  /* 0x0000007400007844 */ /* 0x010fe80000000200 */
[----:B------:R-:W-:Y:S01]  /*fc090*/  STL.64 [R1+0xa98], R126 ;  /* 0x000a987e01007387 */ /* 0x000fe20000100a00 */
[----:B------:R-:W-:-:S03]  /*fc0a0*/  NOP ;  /* 0x0000000000007918 */ /* 0x000fc60000000000 */
[----:B------:R-:W3:Y:S04]  /*fc0b0*/  LDL.LU R122, [R1+0x3030] ;  /* 0x00303000017a7983 */ /* 0x000ee80000300800 */
[----:B------:R-:W1:Y:S04]  /*fc0c0*/  LDS.128 R124, [R0] ;  /* 0x00000000007c7984 */ /* 0x000e680000000c00 */
[----:B------:R-:W3:Y:S01]  /*fc0d0*/  LDL.LU R123, [R1+0x3038] ;  /* 0x00303800017b7983 */ /* 0x000ee20000300800 */
[----:B------:R-:W-:-:S03]  /*fc0e0*/  NOP ;  /* 0x0000000000007918 */ /* 0x000fc60000000000 */
[----:B-1----:R-:W-:Y:S04]  /*fc0f0*/  STL.64 [R1+0xa80], R124 ;  /* 0x000a807c01007387 */ /* 0x002fe80000100a00 */
[----:B------:R-:W-:Y:S04]  /*fc100*/  STL.64 [R1+0xa88], R126 ;  /* 0x000a887e01007387 */ /* 0x000fe80000100a00 */
[----:B------:R-:W2:Y:S04]  /*fc110*/  LDL.LU R118, [R1+0x1174] ;  /* 0x0011740001767983 */ /* 0x000ea80000300800 */
[----:B------:R-:W2:Y:S01]  /*fc120*/  LDL.LU R119, [R1+0x117c] ;  /* 0x00117c0001777983 */ /* 0x000ea20000300800 */
[----:B------:R-:W-:-:S02]  /*fc130*/  IMAD.MOV.U32 R116, RZ, RZ, R73 ;  /* 0x000000ffff747224 */ /* 0x000fc400078e0049 */
[----:B------:R-:W-:Y:S01]  /*fc140*/  IMAD.MOV.U32 R117, RZ, RZ, R75 ;  /* 0x000000ffff757224 */ /* 0x000fe200078e004b */
[----:B---3--:R1:W-:Y:S01]  /*fc150*/  STSM.16.M88.4 [R0], R120 ;  /* 0x0000007800007844 */ /* 0x0083e20000000200 */
[----:B------:R-:W-:-:S03]  /*fc160*/  NOP ;  /* 0x0000000000007918 */ /* 0x000fc60000000000 */
[----:B------:R-:W3:Y:S01]  /*fc170*/  LDS.128 R124, [R0] ;  /* 0x00000000007c7984 */ /* 0x000ee20000000c00 */
[----:B------:R-:W-:-:S03]  /*fc180*/  NOP ;  /* 0x0000000000007918 */ /* 0x000fc60000000000 */
[----:B-1----:R-:W4:Y:S04]  /*fc190*/  LDL.LU R120, [R1+0x454] ;  /* 0x0004540001787983 */ /* 0x002f280000300800 */
[----:B------:R-:W4:Y:S04]  /*fc1a0*/  LDL.LU R121, [R1+0x45c] ;  /* 0x00045c0001797983 */ /* 0x000f280000300800 */
[----:B---3--:R-:W-:Y:S04]  /*fc1b0*/  STL.64 [R1+0xa70], R124 ;  /* 0x000a707c01007387 */ /* 0x008fe80000100a00 */
[----:B--2---:R1:W-:Y:S04]  /*fc1c0*/  STSM.16.M88.4 [R0], R116 ;  /* 0x0000007400007844 */ /* 0x0043e80000000200 */
[----:B------:R-:W-:Y:S01]  /*fc1d0*/  STL.64 [R1+0xa78], R126 ;  /* 0x000a787e01007387 */ /* 0x000fe20000100a00 */
[----:B------:R-:W-:-:S03]  /*fc1e0*/  NOP ;  /* 0x0000000000007918 */ /* 0x000fc60000000000 */
[----:B------:R-:W4:Y:S04]  /*fc1f0*/  LDL.LU R122, [R1+0x15b4] ;  /* 0x0015b400017a7983 */ /* 0x000f280000300800 */
[----:B------:R-:W2:Y:S04]  /*fc200*/  LDS.128 R124, [R0] ;  /* 0x00000000007c7984 */ /* 0x000ea80000000c00 */
[----:B------:R-:W4:Y:S01]  /*fc210*/  LDL.LU R123, [R1+0x15bc] ;  /* 0x0015bc00017b7983 */ /* 0x000f220000300800 */
[----:B------:R-:W-:-:S03]  /*fc220*/  NOP ;  /* 0x0000000000007918 */ /* 0x000fc60000000000 */
[----:B-1----:R-:W3:Y:S04]  /*fc230*/  LDL.LU R116, [R1+0x644] ;  /* 0x0006440001747983 */ /* 0x002ee80000300800 */
[----:B------:R-:W3:Y:S04]  /*fc240*/  LDL.LU R117, [R1+0x64c] ;  /* 0x00064c0001757983 */ /* 0x000ee80000300800 */
[----:B--2---:R-:W-:Y:S04]  /*fc250*/  STL.64 [R1+0xa60], R124 ;  /* 0x000a607c01007387 */ /* 0x004fe80000100a00 */
[----:B------:R-:W-:Y:S04]  /*fc260*/  STL.64 [R1+0xa68], R126 ;  /* 0x000a687e01007387 */ /* 0x000fe80000100a00 */
[----:B------:R-:W3:Y:S04]  /*fc270*/  LDL.LU R118, [R1+0x1fa4] ;  /* 0x001fa40001767983 */ /* 0x000ee80000300800 */
[----:B------:R-:W3:Y:S04]  /*fc280*/  LDL.LU R119, [R1+0x1fac] ;  /* 0x001fac0001777983 */ /* 0x000ee80000300800 */
[----:B----4-:R1:W-:Y:S01]  /*fc290*/  STSM.16.M88.4 [R0], R120 ;  /* 0x0000007800007844 */ /* 0x0103e20000000200 */
[----:B------:R-:W-:-:S03]  /*fc2a0*/  NOP ;  /* 0x0000000000007918 */ /* 0x000fc60000000000 */
[----:B------:R-:W2:Y:S01]  /*fc2b0*/  LDS.128 R124, [R0] ;  /* 0x00000000007c7984 */ /* 0x000ea20000000c00 */
[----:B------:R-:W-:-:S03]  /*fc2c0*/  NOP ;  /* 0x0000000000007918 */ /* 0x000fc60000000000 */
[----:B-1----:R-:W4:Y:S04]  /*fc2d0*/  LDL.LU R120, [R1+0x834] ;  /* 0x0008340001787983 */ /* 0x002f280000300800 */
[----:B------:R-:W4:Y:S04]  /*fc2e0*/  LDL.LU R121, [R1+0x83c] ;  /* 0x00083c0001797983 */ /* 0x000f280000300800 */
[----:B--2---:R-:W-:Y:S04]  /*fc2f0*/  STL.64 [R1+0xa50], R124 ;  /* 0x000a507c01007387 */ /* 0x004fe80000100a00 */
[----:B---3--:R1:W-:Y:S04]  /*fc300*/  STSM.16.M88.4 [R0], R116 ;  /* 0x0000007400007844 */ /* 0x0083e80000000200 */
        /* <DEDUP_REMOVED lines=39> */
[----:B---3--:R-:W-:Y:S04]  /*fc580*/  STSM.16.M88.4 [R0], R116 ;  /* 0x0000007400007844 */ /* 0x008fe80000000200 */
[----:B------:R-:W-:Y:S01]  /*fc590*/  STL.64 [R1+0x838], R126 ;  /* 0x0008387e01007387 */ /* 0x000fe20000100a00 */
[----:B------:R-:W-:-:S03]  /*fc5a0*/  NOP ;  /* 0x0000000000007918 */ /* 0x000fc60000000000 */
[----:B------:R-:W4:Y:S04]  /*fc5b0*/  LDL.LU R122, [R1+0x3034] ;  /* 0x00303400017a7983 */ /* 0x000f280000300800 */
[----:B------:R-:W1:Y:S04]  /*fc5c0*/  LDS.128 R124, [R0] ;  /* 0x00000000007c7984 */ /* 0x000e680000000c00 */
[----:B------:R-:W4:Y:S01]  /*fc5d0*/  LDL.LU R123, [R1+0x303c] ;  /* 0x00303c00017b7983 */ /* 0x000f220000300800 */
[----:B------:R-:W-:-:S03]  /*fc5e0*/  NOP ;  /* 0x0000000000007918 */ /* 0x000fc60000000000 */
[----:B-1----:R-:W-:Y:S04]  /*fc5f0*/  STL.64 [R1+0x640], R124 ;  /* 0x0006407c01007387 */ /* 0x002fe80000100a00 */
[----:B------:R-:W-:Y:S04]  /*fc600*/  STL.64 [R1+0x648], R126 ;  /* 0x0006487e01007387 */ /* 0x000fe80000100a00 */
[----:B------:R-:W2:Y:S04]  /*fc610*/  LDL.LU R118, [R1+0x1160] ;  /* 0x0011600001767983 */ /* 0x000ea80000300800 */
[----:B------:R-:W2:Y:S01]  /*fc620*/  LDL.LU R119, [R1+0x1168] ;  /* 0x0011680001777983 */ /* 0x000ea20000300800 */
[----:B------:R-:W-:-:S02]  /*fc630*/  IMAD.MOV.U32 R116, RZ, RZ, R68 ;  /* 0x000000ffff747224 */ /* 0x000fc400078e0044 */
[----:B------:R-:W-:Y:S01]  /*fc640*/  IMAD.MOV.U32 R117, RZ, RZ, R70 ;  /* 0x000000ffff757224 */ /* 0x000fe200078e0046 */
[----:B----4-:R1:W-:Y:S01]  /*fc650*/  STSM.16.M88.4 [R0], R120 ;  /* 0x0000007800007844 */ /* 0x0103e20000000200 */
        /* <DEDUP_REMOVED lines=58> */
[----:B------:R-:W3:Y:S01]  /*fca00*/  LDL.LU R119, [R1+0x2d28] ;  /* 0x002d280001777983 */ /* 0x000ee20000300800 */
[----:B------:R-:W-:-:S02]  /*fca10*/  IMAD.MOV.U32 R68, RZ, RZ, R69 ;  /* 0x000000ffff447224 */ /* 0x000fc400078e0045 */
[----:B------:R-:W-:Y:S01]  /*fca20*/  IMAD.MOV.U32 R69, RZ, RZ, R71 ;  /* 0x000000ffff457224 */ /* 0x000fe200078e0047 */
[----:B----4-:R1:W-:Y:S01]  /*fca30*/  STSM.16.M88.4 [R0], R120 ;  /* 0x0000007800007844 */ /* 0x0103e20000000200 */
[----:B------:R-:W-:-:S03]  /*fca40*/  NOP ;  /* 0x0000000000007918 */ /* 0x000fc60000000000 */
[----:B------:R-:W2:Y:S01]  /*fca50*/  LDS.128 R124, [R0] ;  /* 0x00000000007c7984 */ /* 0x000ea20000000c00 */
[----:B------:R-:W-:-:S03]  /*fca60*/  NOP ;  /* 0x0000000000007918 */ /* 0x000fc60000000000 */
[----:B-1----:R-:W4:Y:S04]  /*fca70*/  LDL.LU R120, [R1+0x1f40] ;  /* 0x001f400001787983 */ /* 0x002f280000300800 */
[----:B------:R-:W4:Y:S04]  /*fca80*/  LDL.LU R121, [R1+0x1f48] ;  /* 0x001f480001797983 */ /* 0x000f280000300800 */
[----:B--2---:R-:W-:Y:S04]  /*fca90*/  STL.64 [R1+0xb40], R124 ;  /* 0x000b407c01007387 */ /* 0x004fe80000100a00 */
[----:B---3--:R-:W-:Y:S01]  /*fcaa0*/  STSM.16.M88.4 [R0], R116 ;  /* 0x0000007400007844 */ /* 0x008fe20000000200 */
[----:B------:R-:W-:-:S03]  /*fcab0*/  NOP ;  /* 0x0000000000007918 */ /* 0x000fc60000000000 */
[----:B------:R-:W-:Y:S04]  /*fcac0*/  STL.64 [R1+0xb48], R126 ;  /* 0x000b487e01007387 */ /* 0x000fe80000100a00 */
[----:B------:R-:W4:Y:S04]  /*fcad0*/  LDL.LU R122, [R1+0x3020] ;  /* 0x00302000017a7983 */ /* 0x000f280000300800 */
[----:B------:R-:W1:Y:S04]  /*fcae0*/  LDS.128 R116, [R0] ;  /* 0x0000000000747984 */ /* 0x000e680000000c00 */
[----:B------:R-:W4:Y:S01]  /*fcaf0*/  LDL.LU R123, [R1+0x3028] ;  /* 0x00302800017b7983 */ /* 0x000f220000300800 */
[----:B------:R-:W-:-:S03]  /*fcb00*/  NOP ;  /* 0x0000000000007918 */ /* 0x000fc60000000000 */
[----:B-1----:R1:W-:Y:S04]  /*fcb10*/  STL.64 [R1+0xb30], R116 ;  /* 0x000b307401007387 */ /* 0x0023e80000100a00 */
[----:B------:R-:W-:Y:S04]  /*fcb20*/  STL.64 [R1+0xb38], R118 ;  /* 0x000b387601007387 */ /* 0x000fe80000100a00 */
[----:B------:R-:W2:Y:S04]  /*fcb30*/  LDL.LU R70, [R1+0x1164] ;  /* 0x0011640001467983 */ /* 0x000ea80000300800 */
[----:B------:R-:W2:Y:S04]  /*fcb40*/  LDL.LU R71, [R1+0x116c] ;  /* 0x00116c0001477983 */ /* 0x000ea80000300800 */
[----:B-1----:R-:W3:Y:S04]  /*fcb50*/  LDL.LU R116, [R1+0x444] ;  /* 0x0004440001747983 */ /* 0x002ee80000300800 */
[----:B------:R-:W3:Y:S04]  /*fcb60*/  LDL.LU R117, [R1+0x44c] ;  /* 0x00044c0001757983 */ /* 0x000ee80000300800 */
[----:B----4-:R-:W-:Y:S01]  /*fcb70*/  STSM.16.M88.4 [R0], R120 ;  /* 0x0000007800007844 */ /* 0x010fe20000000200 */
[----:B------:R-:W-:-:S03]  /*fcb80*/  NOP ;  /* 0x0000000000007918 */ /* 0x000fc60000000000 */
[----:B------:R-:W1:Y:S01]  /*fcb90*/  LDS.128 R120, [R0] ;  /* 0x0000000000787984 */ /* 0x000e620000000c00 */
[----:B------:R-:W-:-:S03]  /*fcba0*/  NOP ;  /* 0x0000000000007918 */ /* 0x000fc60000000000 */
[----:B-1----:R-:W-:Y:S04]  /*fcbb0*/  STL.64 [R1+0xb20], R120 ;  /* 0x000b207801007387 */ /* 0x002fe80000100a00 */
[----:B--2---:R1:W-:Y:S04]  /*fcbc0*/  STSM.16.M88.4 [R0], R68 ;  /* 0x0000004400007844 */ /* 0x0043e80000000200 */
[----:B------:R-:W-:Y:S01]  /*fcbd0*/  STL.64 [R1+0xb28], R122 ;  /* 0x000b287a01007387 */ /* 0x000fe20000100a00 */
[----:B------:R-:W-:-:S03]  /*fcbe0*/  NOP ;  /* 0x0000000000007918 */ /* 0x000fc60000000000 */
[----:B------:R-:W3:Y:S04]  /*fcbf0*/  LDL.LU R118, [R1+0x15a4] ;  /* 0x0015a40001767983 */ /* 0x000ee80000300800 */
[----:B------:R-:W2:Y:S04]  /*fcc00*/  LDS.128 R120, [R0] ;  /* 0x0000000000787984 */ /* 0x000ea80000000c00 */
[----:B------:R-:W3:Y:S01]  /*fcc10*/  LDL.LU R119, [R1+0x15ac] ;  /* 0x0015ac0001777983 */ /* 0x000ee20000300800 */
[----:B------:R-:W-:-:S03]  /*fcc20*/  NOP ;  /* 0x0000000000007918 */ /* 0x000fc60000000000 */
[----:B-1----:R-:W4:Y:S04]  /*fcc30*/  LDL.LU R68, [R1+0x634] ;  /* 0x0006340001447983 */ /* 0x002f280000300800 */
[----:B------:R-:W4:Y:S04]  /*fcc40*/  LDL.LU R69, [R1+0x63c] ;  /* 0x00063c0001457983 */ /* 0x000f280000300800 */
[----:B--2---:R-:W-:Y:S04]  /*fcc50*/  STL.64 [R1+0xb10], R120 ;  /* 0x000b107801007387 */ /* 0x004fe80000100a00 */
[----:B------:R-:W-:Y:S04]  /*fcc60*/  STL.64 [R1+0xb18], R122 ;  /* 0x000b187a01007387 */ /* 0x000fe80000100a00 */
[----:B------:R-:W4:Y:S04]  /*fcc70*/  LDL.LU R70, [R1+0x1f84] ;  /* 0x001f840001467983 */ /* 0x000f280000300800 */
[----:B------:R-:W4:Y:S04]  /*fcc80*/  LDL.LU R71, [R1+0x1f8c] ;  /* 0x001f8c0001477983 */ /* 0x000f280000300800 */
[----:B---3--:R1:W-:Y:S01]  /*fcc90*/  STSM.16.M88.4 [R0], R116 ;  /* 0x0000007400007844 */ /* 0x0083e20000000200 */
[----:B------:R-:W-:-:S03]  /*fcca0*/  NOP ;  /* 0x0000000000007918 */ /* 0x000fc60000000000 */
[----:B------:R-:W2:Y:S01]  /*fccb0*/  LDS.128 R120, [R0] ;  /* 0x0000000000787984 */ /* 0x000ea20000000c00 */
[----:B------:R-:W-:-:S03]  /*fccc0*/  NOP ;  /* 0x0000000000007918 */ /* 0x000fc60000000000 */
[----:B-1----:R-:W3:Y:S04]  /*fccd0*/  LDL.LU R116, [R1+0x824] ;  /* 0x0008240001747983 */ /* 0x002ee80000300800 */
[----:B------:R-:W3:Y:S04]  /*fcce0*/  LDL.LU R117, [R1+0x82c] ;  /* 0x00082c0001757983 */ /* 0x000ee80000300800 */
[----:B--2---:R-:W-:Y:S04]  /*fccf0*/  STL.64 [R1+0xb00], R120 ;  /* 0x000b007801007387 */ /* 0x004fe80000100a00 */
[----:B----4-:R1:W-:Y:S04]  /*fcd00*/  STSM.16.M88.4 [R0], R68 ;  /* 0x0000004400007844 */ /* 0x0103e80000000200 */
        /* <DEDUP_REMOVED lines=50> */
[----:B------:R-:W-:Y:S01]  /*fd030*/  IMAD.MOV.U32 R68, RZ, RZ, R64 ;  /* 0x000000ffff447224 */ /* 0x000fe200078e0040 */
[----:B------:R-:W-:-:S02]  /*fd040*/  MOV R69, R66 ;  /* 0x0000004200457202 */ /* 0x000fc40000000f00 */
        /* <DEDUP_REMOVED lines=2150> */
[----:B------:R-:W2:Y:S04]  /*1056b0*/  LDL.LU R71, [R1+0x3078] ;  /* 0x0030780001477983 */ /* 0x000ea80000300800 */
[----:B-1----:R-:W4:Y:S04]  /*1056c0*/  LDL.LU R64, [R1+0x194] ;  /* 0x0001940001407983 */ /* 0x002f280000300800 */
[----:B------:R-:W4:Y:S04]  /*1056d0*/  LDL.LU R65, [R1+0x19c] ;  /* 0x00019c0001417983 */ /* 0x000f280000300800 */
[----:B---3--:R-:W-:Y:S04]  /*1056e0*/  STL.64 [R1+0x1560], R116 ;  /* 0x0015607401007387 */ /* 0x008fe80000100a00 */
[----:B------:R-:W-:Y:S01]  /*1056f0*/  STL.64 [R1+0x1568], R118 ;  /* 0x0015687601007387 */ /* 0x000fe20000100a00 */
[----:B------:R-:W-:Y:S01]  /*105700*/  IMAD.MOV.U32 R68, RZ, RZ, R228 ;  /* 0x000000ffff447224 */ /* 0x000fe200078e00e4 */
[----:B------:R-:W-:-:S02]  /*105710*/  NOP ;  /* 0x0000000000007918 */ /* 0x000fc40000000000 */
[----:B------:R-:W4:Y:S04]  /*105720*/  LDL.LU R66, [R1+0x1404] ;  /* 0x0014040001427983 */ /* 0x000f280000300800 */
[----:B------:R-:W4:Y:S01]  /*105730*/  LDL.LU R67, [R1+0x140c] ;  /* 0x00140c0001437983 */ /* 0x000f220000300800 */
[----:B------:R-:W-:-:S05]  /*105740*/  IMAD.MOV.U32 R69, RZ, RZ, R230 ;  /* 0x000000ffff457224 */ /* 0x000fca00078e00e6 */
[----:B--2---:R1:W-:Y:S01]  /*105750*/  STSM.16.M88.4 [R0], R68 ;  /* 0x0000004400007844 */ /* 0x0043e20000000200 */
[----:B------:R-:W-:-:S03]  /*105760*/  NOP ;  /* 0x0000000000007918 */ /* 0x000fc60000000000 */
[----:B------:R-:W2:Y:S01]  /*105770*/  LDS.128 R116, [R0] ;  /* 0x0000000000747984 */ /* 0x000ea20000000c00 */
[----:B------:R-:W-:-:S03]  /*105780*/  NOP ;  /* 0x0000000000007918 */ /* 0x000fc60000000000 */
[----:B-1----:R-:W3:Y:S04]  /*105790*/  LDL.LU R68, [R1+0x364] ;  /* 0x0003640001447983 */ /* 0x002ee80000300800 */
[----:B------:R-:W3:Y:S04]  /*1057a0*/  LDL.LU R69, [R1+0x36c] ;  /* 0x00036c0001457983 */ /* 0x000ee80000300800 */
[----:B--2---:R-:W-:Y:S04]  /*1057b0*/  STL.64 [R1+0x1550], R116 ;  /* 0x0015507401007387 */ /* 0x004fe80000100a00 */
[----:B------:R-:W-:Y:S04]  /*1057c0*/  STL.64 [R1+0x1558], R118 ;  /* 0x0015587601007387 */ /* 0x000fe80000100a00 */
[----:B----4-:R1:W-:Y:S01]  /*1057d0*/  STSM.16.M88.4 [R0], R64 ;  /* 0x0000004000007844 */ /* 0x0103e20000000200 */
        /* <DEDUP_REMOVED lines=51> */
[----:B---3--:R-:W-:Y:S01]  /*105b10*/  STSM.16.M88.4 [R0], R68 ;  /* 0x0000004400007844 */ /* 0x008fe20000000200 */
[----:B------:R-:W-:-:S03]  /*105b20*/  NOP ;  /* 0x0000000000007918 */ /* 0x000fc60000000000 */
[----:B------:R-:W1:Y:S01]  /*105b30*/  LDS.128 R116, [R0] ;  /* 0x0000000000747984 */ /* 0x000e620000000c00 */
[----:B------:R-:W-:-:S03]  /*105b40*/  NOP ;  /* 0x0000000000007918 */ /* 0x000fc60000000000 */
[----:B-1----:R-:W-:Y:S04]  /*105b50*/  STL.64 [R1+0x550], R116 ;  /* 0x0005507401007387 */ /* 0x002fe80000100a00 */
[----:B----4-:R1:W-:Y:S04]  /*105b60*/  STSM.16.M88.4 [R0], R64 ;  /* 0x0000004000007844 */ /* 0x0103e80000000200 */
        /* <DEDUP_REMOVED lines=490> */
[----:B------:R-:W-:Y:S01]  /*107a10*/  MOV R69, R207 ;  /* 0x000000cf00457202 */ /* 0x000fe20000000f00 */
[----:B------:R-:W-:Y:S01]  /*107a20*/  NOP ;  /* 0x0000000000007918 */ /* 0x000fe20000000000 */
        /* <DEDUP_REMOVED lines=522> */
[----:B------:R-:W-:Y:S01]  /*109ad0*/  ISETP.LT.AND P1, PT, R177, UR60, !P0 ;  /* 0x0000003cb1007c0c */ /* 0x000fe2000c721270 */
[----:B------:R-:W-:Y:S01]  /*109ae0*/  ULDC UR60, c[0x0][0x228] ;  /* 0x00008a00003c7ab9 */ /* 0x000fe20000000800 */
[----:B------:R-:W-:Y:S02]  /*109af0*/  ISETP.LT.AND P2, PT, R175, UR4, !P0 ;  /* 0x00000004af007c0c */ /* 0x000fe4000c741270 */
[----:B------:R-:W-:-:S09]  /*109b00*/  LOP3.LUT R74, R74, 0xfffffeff, RZ, 0xc0, !PT ;  /* 0xfffffeff4a4a7812 */ /* 0x000fd200078ec0ff */
[----:B------:R-:W-:Y:S02]  /*109b10*/  @P1 LOP3.LUT R74, R74, 0x100, RZ, 0xfc, !PT ;  /* 0x000001004a4a1812 */ /* 0x000fe400078efcff */
[----:B------:R-:W-:Y:S02]  /*109b20*/  ISETP.LT.AND P1, PT, R176, UR60, !P0 ;  /* 0x0000003cb0007c0c */ /* 0x000fe4000c721270 */
[----:B------:R-:W-:Y:S01]  /*109b30*/  ISETP.LT.AND P3, PT, R174, UR59, !P0 ;  /* 0x0000003bae007c0c */ /* 0x000fe2000c761270 */
[----:B------:R-:W-:Y:S01]  /*109b40*/  VIADD R124, R178, 0x40 ;  /* 0x00000040b27c7836 */ /* 0x000fe20000000000 */
[----:B------:R-:W-:Y:S01]  /*109b50*/  LOP3.LUT R74, R74, 0xffffffbf, RZ, 0xc0, !PT ;  /* 0xffffffbf4a4a7812 */ /* 0x000fe200078ec0ff */
[----:B------:R-:W-:Y:S01]  /*109b60*/  VIADD R125, R178, 0x3f ;  /* 0x0000003fb27d7836 */ /* 0x000fe20000000000 */
[----:B------:R-:W-:Y:S01]  /*109b70*/  LOP3.LUT R62, R62, 0xbfffffff, RZ, 0xc0, !PT ;  /* 0xbfffffff3e3e7812 */ /* 0x000fe200078ec0ff */
[----:B------:R-:W-:Y:S01]  /*109b80*/  VIADD R126, R178, 0x3e ;  /* 0x0000003eb27e7836 */ /* 0x000fe20000000000 */
[----:B------:R-:W-:Y:S01]  /*109b90*/  @P2 LOP3.LUT R74, R74, 0x40, RZ, 0xfc, !PT ;  /* 0x000000404a4a2812 */ /* 0x000fe200078efcff */
[----:B------:R-:W-:Y:S01]  /*109ba0*/  VIADD R127, R178, 0x3d ;  /* 0x0000003db27f7836 */ /* 0x000fe20000000000 */
[----:B------:R-:W-:Y:S01]  /*109bb0*/  LOP3.LUT R61, R61, 0xbfffffff, RZ, 0xc0, !PT ;  /* 0xbfffffff3d3d7812 */ /* 0x000fe200078ec0ff */
[----:B------:R-:W-:Y:S01]  /*109bc0*/  ULDC UR59, c[0x0][0x228] ;  /* 0x00008a00003b7ab9 */ /* 0x000fe20000000800 */
[----:B------:R-:W-:Y:S01]  /*109bd0*/  LOP3.LUT R74, R74, 0xffffff7f, RZ, 0xc0, !PT ;  /* 0xffffff7f4a4a7812 */ /* 0x000fe200078ec0ff */
[----:B------:R-:W-:Y:S01]  /*109be0*/  VIADD R131, R178, 0x39 ;  /* 0x00000039b2837836 */ /* 0x000fe20000000000 */
[----:B------:R-:W-:-:S02]  /*109bf0*/  ULDC UR60, c[0x0][0x228] ;  /* 0x00008a00003c7ab9 */ /* 0x000fc40000000800 */
        /* <DEDUP_REMOVED lines=10> */
[----:B------:R-:W-:Y:S01]  /*109ca0*/  LOP3.LUT R74, R74, 0xfffffff7, RZ, 0xc0, !PT ;  /* 0xfffffff74a4a7812 */ /* 0x000fe200078ec0ff */
        /* <DEDUP_REMOVED lines=13> */
[----:B------:R-:W-:Y:S01]  /*109d80*/  @P1 LOP3.LUT R74, R74, 0x8, RZ, 0xfc, !PT ;  /* 0x000000084a4a1812 */ /* 0x000fe200078efcff */
[----:B------:R-:W-:-:S02]  /*109d90*/  NOP ;  /* 0x0000000000007918 */ /* 0x000fc40000000000 */
[----:B-1----:R-:W3:Y:S04]  /*109da0*/  LDL.LU R64, [R1+0x1a30] ;  /* 0x001a300001407983 */ /* 0x002ee80000300800 */
[----:B------:R-:W3:Y:S04]  /*109db0*/  LDL.LU R65, [R1+0x1a38] ;  /* 0x001a380001417983 */ /* 0x000ee80000300800 */
[----:B--2---:R-:W-:Y:S04]  /*109dc0*/  STL.64 [R1+0x1b00], R116 ;  /* 0x001b007401007387 */ /* 0x004fe80000100a00 */
[----:B------:R-:W-:Y:S04]  /*109dd0*/  STL.64 [R1+0x1b08], R118 ;  /* 0x001b087601007387 */ /* 0x000fe80000100a00 */
[----:B------:R-:W3:Y:S04]  /*109de0*/  LDL.LU R66, [R1+0x2d40] ;  /* 0x002d400001427983 */ /* 0x000ee80000300800 */
[----:B------:R-:W3:Y:S01]  /*109df0*/  LDL.LU R67, [R1+0x2d48] ;  /* 0x002d480001437983 */ /* 0x000ee20000300800 */
[----:B------:R-:W-:-:S04]  /*109e00*/  LOP3.LUT R74, R74, 0xfffffffb, RZ, 0xc0, !PT ;  /* 0xfffffffb4a4a7812 */ /* 0x000fc800078ec0ff */
[----:B------:R-:W-:Y:S02]  /*109e10*/  @P0 LOP3.LUT R74, R74, 0x4, RZ, 0xfc, !PT ;  /* 0x000000044a4a0812 */ /* 0x000fe400078efcff */
[----:B------:R-:W-:Y:S01]  /*109e20*/  ISETP.GE.AND P0, PT, R124, UR43, PT ;  /* 0x0000002b7c007c0c */ /* 0x000fe2000bf06270 */
[----:B------:R-:W-:Y:S01]  /*109e30*/  VIADD R132, R178, 0x38 ;  /* 0x00000038b2847836 */ /* 0x000fe20000000000 */
[----:B------:R-:W-:Y:S01]  /*109e40*/  LOP3.LUT R74, R74, 0xfffffffd, RZ, 0xc0, !PT ;  /* 0xfffffffd4a4a7812 */ /* 0x000fe200078ec0ff */
[C---:B------:R-:W-:Y:S01]  /*109e50*/  VIADD R133, R178.reuse, 0x37 ;  /* 0x00000037b2857836 */ /* 0x040fe20000000000 */
[----:B------:R-:W-:Y:S01]  /*109e60*/  ISETP.LT.AND P1, PT, R175, UR8, !P0 ;  /* 0x00000008af007c0c */ /* 0x000fe2000c721270 */
[C---:B------:R-:W-:Y:S01]  /*109e70*/  VIADD R134, R178.reuse, 0x36 ;  /* 0x00000036b2867836 */ /* 0x040fe20000000000 */
[----:B------:R-:W-:Y:S01]  /*109e80*/  ISETP.LT.AND P3, PT, R181, UR6, !P0 ;  /* 0x00000006b5007c0c */ /* 0x000fe2000c761270 */
[----:B------:R-:W-:Y:S01]  /*109e90*/  VIADD R135, R178, 0x35 ;  /* 0x00000035b2877836 */ /* 0x000fe20000000000 */
[----:B------:R-:W-:Y:S01]  /*109ea0*/  ISETP.LT.AND P2, PT, R177, UR7, !P0 ;  /* 0x00000007b1007c0c */ /* 0x000fe2000c741270 */
[----:B------:R-:W-:Y:S01]  /*109eb0*/  ULDC.64 UR6, c[0x0][0x228] ;  /* 0x00008a0000067ab9 */ /* 0x000fe20000000a00 */
[----:B------:R-:W-:Y:S01]  /*109ec0*/  LOP3.LUT R60, R60, 0xbfffffff, RZ, 0xc0, !PT ;  /* 0xbfffffff3c3c7812 */ /* 0x000fe200078ec0ff */
[----:B------:R-:W-:-:S06]  /*109ed0*/  ULDC UR43, c[0x0][0x228] ;  /* 0x00008a00002b7ab9 */ /* 0x000fcc0000000800 */
[----:B------:R-:W-:Y:S02]  /*109ee0*/  @P1 LOP3.LUT R62, R62, 0x40000000, RZ, 0xfc, !PT ;  /* 0x400000003e3e1812 */ /* 0x000fe400078efcff */
[----:B------:R-:W-:Y:S01]  /*109ef0*/  ISETP.LT.AND P1, PT, R176, UR53, !P0 ;  /* 0x00000035b0007c0c */ /* 0x000fe2000c721270 */
[----:B------:R-:W-:Y:S01]  /*109f00*/  ULDC UR53, c[0x0][0x228] ;  /* 0x00008a0000357ab9 */ /* 0x000fe20000000800 */
[----:B------:R-:W-:Y:S02]  /*109f10*/  @P3 LOP3.LUT R74, R74, 0x2, RZ, 0xfc, !PT ;  /* 0x000000024a4a3812 */ /* 0x000fe400078efcff */
[----:B------:R-:W-:Y:S01]  /*109f20*/  ISETP.LT.AND P3, PT, R174, UR54, !P0 ;  /* 0x00000036ae007c0c */ /* 0x000fe2000c761270 */
[----:B------:R-:W-:Y:S01]  /*109f30*/  ULDC UR54, c[0x0][0x228] ;  /* 0x00008a0000367ab9 */ /* 0x000fe20000000800 */
[----:B------:R-:W-:Y:S02]  /*109f40*/  LOP3.LUT R62, R62, 0x7fffffff, RZ, 0xc0, !PT ;  /* 0x7fffffff3e3e7812 */ /* 0x000fe400078ec0ff */
[----:B------:R-:W-:-:S05]  /*109f50*/  LOP3.LUT R74, R74, 0xfffffffe, RZ, 0xc0, !PT ;  /* 0xfffffffe4a4a7812 */ /* 0x000fca00078ec0ff */
[----:B------:R-:W-:Y:S02]  /*109f60*/  @P1 LOP3.LUT R62, R62, 0x80000000, RZ, 0xfc, !PT ;  /* 0x800000003e3e1812 */ /* 0x000fe400078efcff */
        /* <DEDUP_REMOVED lines=8> */
[----:B------:R-:W-:Y:S01]  /*109ff0*/  VIADD R137, R178, 0x33 ;  /* 0x00000033b2897836 */ /* 0x000fe20000000000 */
[----:B------:R-:W-:Y:S02]  /*10a000*/  ULDC UR57, c[0x0][0x228] ;  /* 0x00008a0000397ab9 */ /* 0x000fe40000000800 */
[----:B------:R-:W-:Y:S02]  /*10a010*/  @P2 LOP3.LUT R62, R62, 0x10000000, RZ, 0xfc, !PT ;  /* 0x100000003e3e2812 */ /* 0x000fe400078efcff */
[----:B------:R-:W-:Y:S01]  /*10a020*/  ISETP.LT.AND P0, PT, R179, UR58, !P0 ;  /* 0x0000003ab3007c0c */ /* 0x000fe2000c701270 */
[----:B------:R-:W-:Y:S01]  /*10a030*/  VIADD R138, R178, 0x32 ;  /* 0x00000032b28a7836 */ /* 0x000fe20000000000 */
[----:B------:R-:W-:Y:S01]  /*10a040*/  LOP3.LUT R62, R62, 0xf7ffffff, RZ, 0xc0, !PT ;  /* 0xf7ffffff3e3e7812 */ /* 0x000fe200078ec0ff */
[----:B------:R-:W-:Y:S01]  /*10a050*/  VIADD R139, R178, 0x31 ;  /* 0x00000031b28b7836 */ /* 0x000fe20000000000 */
[----:B------:R-:W-:-:S02]  /*10a060*/  ULDC UR58, c[0x0][0x228] ;  /* 0x00008a00003a7ab9 */ /* 0x000fc40000000800 */
        /* <DEDUP_REMOVED lines=58> */
[----:B------:R-:W-:Y:S01]  /*10a410*/  @P3 LOP3.LUT R62, R62, 0x2000, RZ, 0xfc, !PT ;  /* 0x000020003e3e3812 */ /* 0x000fe200078efcff */
[----:B----4-:R1:W-:Y:S01]  /*10a420*/  STSM.16.M88.4 [R0], R68 ;  /* 0x0000004400007844 */ /* 0x0103e20000000200 */
[----:B------:R-:W-:-:S03]  /*10a430*/  NOP ;  /* 0x0000000000007918 */ /* 0x000fc60000000000 */
[----:B------:R-:W2:Y:S01]  /*10a440*/  LDS.128 R116, [R0] ;  /* 0x0000000000747984 */ /* 0x000ea20000000c00 */
[----:B------:R-:W-:Y:S01]  /*10a450*/  NOP ;  /* 0x0000000000007918 */ /* 0x000fe20000000000 */
[----:B------:R-:W-:Y:S01]  /*10a460*/  ISETP.LT.AND P1, PT, R180, UR48, !P0 ;  /* 0x00000030b4007c0c */ /* 0x000fe2000c721270 */
[----:B------:R-:W-:Y:S01]  /*10a470*/  ULDC UR48, c[0x0][0x228] ;  /* 0x00008a0000307ab9 */ /* 0x000fe20000000800 */
[----:B------:R-:W-:-:S04]  /*10a480*/  LOP3.LUT R62, R62, 0xffffefff, RZ, 0xc0, !PT ;  /* 0xffffefff3e3e7812 */ /* 0x000fc800078ec0ff */
[----:B------:R-:W-:Y:S02]  /*10a490*/  @P2 LOP3.LUT R62, R62, 0x1000, RZ, 0xfc, !PT ;  /* 0x000010003e3e2812 */ /* 0x000fe400078efcff */
[----:B------:R-:W-:Y:S01]  /*10a4a0*/  ISETP.LT.AND P0, PT, R179, UR49, !P0 ;  /* 0x00000031b3007c0c */ /* 0x000fe2000c701270 */
[----:B-1----:R-:W-:Y:S01]  /*10a4b0*/  IMAD.MOV.U32 R68, RZ, RZ, R188 ;  /* 0x000000ffff447224 */ /* 0x002fe200078e00bc */
[----:B------:R-:W-:Y:S01]  /*10a4c0*/  LOP3.LUT R62, R62, 0xfffff7ff, RZ, 0xc0, !PT ;  /* 0xfffff7ff3e3e7812 */ /* 0x000fe200078ec0ff */
[----:B------:R-:W-:Y:S01]  /*10a4d0*/  IMAD.MOV.U32 R69, RZ, RZ, R190 ;  /* 0x000000ffff457224 */ /* 0x000fe200078e00be */
[----:B------:R-:W-:Y:S01]  /*10a4e0*/  ULDC UR49, c[0x0][0x228] ;  /* 0x00008a0000317ab9 */ /* 0x000fe20000000800 */
[----:B--2---:R-:W-:Y:S04]  /*10a4f0*/  STL.64 [R1+0x1af0], R116 ;  /* 0x001af07401007387 */ /* 0x004fe80000100a00 */
[----:B---3--:R1:W-:Y:S04]  /*10a500*/  STSM.16.M88.4 [R0], R64 ;  /* 0x0000004000007844 */ /* 0x0083e80000000200 */
[----:B------:R-:W-:Y:S01]  /*10a510*/  STL.64 [R1+0x1af8], R118 ;  /* 0x001af87601007387 */ /* 0x000fe20000100a00 */
[----:B------:R-:W-:-:S03]  /*10a520*/  NOP ;  /* 0x0000000000007918 */ /* 0x000fc60000000000 */
[----:B------:R-:W2:Y:S04]  /*10a530*/  LDL.LU R70, [R1+0x3100] ;  /* 0x0031000001467983 */ /* 0x000ea80000300800 */
[----:B------:R-:W3:Y:S04]  /*10a540*/  LDS.128 R116, [R0] ;  /* 0x0000000000747984 */ /* 0x000ee80000000c00 */
[----:B------:R-:W2:Y:S01]  /*10a550*/  LDL.LU R71, [R1+0x3108] ;  /* 0x0031080001477983 */ /* 0x000ea20000300800 */
[----:B------:R-:W-:Y:S01]  /*10a560*/  @P1 LOP3.LUT R62, R62, 0x800, RZ, 0xfc, !PT ;  /* 0x000008003e3e1812 */ /* 0x000fe200078efcff */
[----:B------:R-:W-:-:S03]  /*10a570*/  NOP ;  /* 0x0000000000007918 */ /* 0x000fc60000000000 */
[----:B------:R-:W-:Y:S01]  /*10a580*/  LOP3.LUT R62, R62, 0xfffffbff, RZ, 0xc0, !PT ;  /* 0xfffffbff3e3e7812 */ /* 0x000fe200078ec0ff */
[----:B-1----:R-:W4:Y:S03]  /*10a590*/  LDL.LU R64, [R1+0xa4] ;  /* 0x0000a40001407983 */ /* 0x002f260000300800 */
[----:B------:R-:W-:Y:S01]  /*10a5a0*/  @P0 LOP3.LUT R62, R62, 0x400, RZ, 0xfc, !PT ;  /* 0x000004003e3e0812 */ /* 0x000fe200078efcff */
[----:B------:R-:W4:Y:S01]  /*10a5b0*/  LDL.LU R65, [R1+0xac] ;  /* 0x0000ac0001417983 */ /* 0x000f220000300800 */
[----:B------:R-:W-:Y:S01]  /*10a5c0*/  ISETP.GE.AND P0, PT, R127, UR7, PT ;  /* 0x000000077f007c0c */ /* 0x000fe2000bf06270 */
[----:B------:R-:W-:-:S03]  /*10a5d0*/  ULDC.64 UR6, c[0x0][0x228] ;  /* 0x00008a0000067ab9 */ /* 0x000fc60000000a00 */
[----:B------:R-:W-:Y:S02]  /*10a5e0*/  ISETP.LT.AND P1, PT, R175, UR8, !P0 ;  /* 0x00000008af007c0c */ /* 0x000fe4000c721270 */
[----:B------:R-:W-:Y:S01]  /*10a5f0*/  ISETP.LT.AND P3, PT, R181, UR14, !P0 ;  /* 0x0000000eb5007c0c */ /* 0x000fe2000c761270 */
[----:B------:R-:W-:Y:S01]  /*10a600*/  ULDC UR14, c[0x0][0x228] ;  /* 0x00008a00000e7ab9 */ /* 0x000fe20000000800 */
[----:B------:R-:W-:Y:S02]  /*10a610*/  LOP3.LUT R62, R62, 0xffffffbf, RZ, 0xc0, !PT ;  /* 0xffffffbf3e3e7812 */ /* 0x000fe400078ec0ff */
[----:B------:R-:W-:Y:S01]  /*10a620*/  ISETP.LT.AND P2, PT, R177, UR15, !P0 ;  /* 0x0000000fb1007c0c */ /* 0x000fe2000c741270 */
[----:B------:R-:W-:Y:S01]  /*10a630*/  ULDC UR15, c[0x0][0x228] ;  /* 0x00008a00000f7ab9 */ /* 0x000fe20000000800 */
[----:B---3--:R-:W-:Y:S04]  /*10a640*/  STL.64 [R1+0x1ae0], R116 ;  /* 0x001ae07401007387 */ /* 0x008fe80000100a00 */
[----:B------:R-:W-:Y:S04]  /*10a650*/  STL.64 [R1+0x1ae8], R118 ;  /* 0x001ae87601007387 */ /* 0x000fe80000100a00 */
[----:B------:R-:W4:Y:S04]  /*10a660*/  LDL.LU R66, [R1+0x11c4] ;  /* 0x0011c40001427983 */ /* 0x000f280000300800 */
[----:B------:R-:W4:Y:S01]  /*10a670*/  LDL.LU R67, [R1+0x11cc] ;  /* 0x0011cc0001437983 */ /* 0x000f220000300800 */
        /* <DEDUP_REMOVED lines=30> */
[----:B------:R-:W-:Y:S01]  /*10a860*/  ISETP.LT.AND P2, PT, R177, UR36, !P0 ;  /* 0x00000024b1007c0c */ /* 0x000fe2000c741270 */
[----:B------:R-:W-:Y:S01]  /*10a870*/  ULDC UR36, c[0x0][0x228] ;  /* 0x00008a0000247ab9 */ /* 0x000fe20000000800 */
[----:B------:R-:W-:-:S07]  /*10a880*/  LOP3.LUT R62, R62, 0xfffffffd, RZ, 0xc0, !PT ;  /* 0xfffffffd3e3e7812 */ /* 0x000fce00078ec0ff */
        /* <DEDUP_REMOVED lines=83> */
[----:B--2---:R1:W-:Y:S01]  /*10adc0*/  STSM.16.M88.4 [R0], R68 ;  /* 0x0000004400007844 */ /* 0x0043e20000000200 */
[----:B------:R-:W-:Y:S01]  /*10add0*/  LOP3.LUT R61, R61, 0xffffefff, RZ, 0xc0, !PT ;  /* 0xffffefff3d3d7812 */ /* 0x000fe200078ec0ff */
[----:B------:R-:W-:-:S03]  /*10ade0*/  NOP ;  /* 0x0000000000007918 */ /* 0x000fc60000000000 */
[----:B------:R-:W-:Y:S01]  /*10adf0*/  @P2 LOP3.LUT R61, R61, 0x1000, RZ, 0xfc, !PT ;  /* 0x000010003d3d2812 */ /* 0x000fe200078efcff */
[----:B------:R-:W2:Y:S01]  /*10ae00*/  LDS.128 R116, [R0] ;  /* 0x0000000000747984 */ /* 0x000ea20000000c00 */
[----:B------:R-:W-:Y:S01]  /*10ae10*/  ISETP.LT.AND P0, PT, R179, UR29, !P0 ;  /* 0x0000001db3007c0c */ /* 0x000fe2000c701270 */
[----:B------:R-:W-:Y:S01]  /*10ae20*/  ULDC UR28, c[0x0][0x228] ;  /* 0x00008a00001c7ab9 */ /* 0x000fe20000000800 */
[----:B------:R-:W-:Y:S01]  /*10ae30*/  LOP3.LUT R61, R61, 0xfffff7ff, RZ, 0xc0, !PT ;  /* 0xfffff7ff3d3d7812 */ /* 0x000fe200078ec0ff */
[----:B------:R-:W-:-:S03]  /*10ae40*/  NOP ;  /* 0x0000000000007918 */ /* 0x000fc60000000000 */
[----:B------:R-:W-:Y:S01]  /*10ae50*/  @P1 LOP3.LUT R61, R61, 0x800, RZ, 0xfc, !PT ;  /* 0x000008003d3d1812 */ /* 0x000fe200078efcff */
[----:B-1----:R-:W3:Y:S01]  /*10ae60*/  LDL.LU R68, [R1+0x2f4] ;  /* 0x0002f40001447983 */ /* 0x002ee20000300800 */
[----:B------:R-:W-:Y:S02]  /*10ae70*/  ULDC UR29, c[0x0][0x228] ;  /* 0x00008a00001d7ab9 */ /* 0x000fe40000000800 */
[----:B------:R-:W-:Y:S01]  /*10ae80*/  LOP3.LUT R61, R61, 0xfffffbff, RZ, 0xc0, !PT ;  /* 0xfffffbff3d3d7812 */ /* 0x000fe200078ec0ff */
[----:B------:R-:W3:Y:S03]  /*10ae90*/  LDL.LU R69, [R1+0x2fc] ;  /* 0x0002fc0001457983 */ /* 0x000ee60000300800 */
[----:B------:R-:W-:Y:S02]  /*10aea0*/  @P0 LOP3.LUT R61, R61, 0x400, RZ, 0xfc, !PT ;  /* 0x000004003d3d0812 */ /* 0x000fe400078efcff */
[----:B------:R-:W-:-:S04]  /*10aeb0*/  ISETP.GE.AND P0, PT, R131, UR5, PT ;  /* 0x0000000583007c0c */ /* 0x000fc8000bf06270 */
[----:B------:R-:W-:Y:S01]  /*10aec0*/  ISETP.LT.AND P2, PT, R174, UR6, !P0 ;  /* 0x00000006ae007c0c */ /* 0x000fe2000c741270 */
[----:B------:R-:W-:Y:S01]  /*10aed0*/  ULDC UR6, c[0x0][0x228] ;  /* 0x00008a0000067ab9 */ /* 0x000fe20000000800 */
[----:B------:R-:W-:Y:S01]  /*10aee0*/  ISETP.LT.AND P1, PT, R181, UR4, !P0 ;  /* 0x00000004b5007c0c */ /* 0x000fe2000c721270 */
[----:B------:R-:W-:Y:S01]  /*10aef0*/  ULDC UR4, c[0x0][0x228] ;  /* 0x00008a0000047ab9 */ /* 0x000fe20000000800 */
[----:B------:R-:W-:-:S09]  /*10af00*/  LOP3.LUT R61, R61, 0xffffffdf, RZ, 0xc0, !PT ;  /* 0xffffffdf3d3d7812 */ /* 0x000fd200078ec0ff */
[----:B------:R-:W-:Y:S02]  /*10af10*/  @P2 LOP3.LUT R61, R61, 0x20, RZ, 0xfc, !PT ;  /* 0x000000203d3d2812 */ /* 0x000fe400078efcff */
[----:B------:R-:W-:Y:S01]  /*10af20*/  ISETP.LT.AND P2, PT, R177, UR28, !P0 ;  /* 0x0000001cb1007c0c */ /* 0x000fe2000c741270 */
[----:B----4-:R1:W-:Y:S01]  /*10af30*/  STSM.16.M88.4 [R0], R64 ;  /* 0x0000004000007844 */ /* 0x0103e20000000200 */
[----:B------:R-:W-:Y:S01]  /*10af40*/  LOP3.LUT R61, R61, 0xfffffdff, RZ, 0xc0, !PT ;  /* 0xfffffdff3d3d7812 */ /* 0x000fe200078ec0ff */
[----:B------:R-:W-:Y:S02]  /*10af50*/  ULDC UR28, c[0x0][0x228] ;  /* 0x00008a00001c7ab9 */ /* 0x000fe40000000800 */
[----:B--2---:R-:W-:Y:S01]  /*10af60*/  STL.64 [R1+0x1ad0], R116 ;  /* 0x001ad07401007387 */ /* 0x004fe20000100a00 */
[----:B------:R-:W-:Y:S02]  /*10af70*/  @P1 LOP3.LUT R61, R61, 0x200, RZ, 0xfc, !PT ;  /* 0x000002003d3d1812 */ /* 0x000fe400078efcff */
[----:B------:R-:W-:Y:S01]  /*10af80*/  ISETP.LT.AND P1, PT, R176, UR24, !P0 ;  /* 0x00000018b0007c0c */ /* 0x000fe2000c721270 */
[----:B------:R-:W-:Y:S01]  /*10af90*/  STL.64 [R1+0x1ad8], R118 ;  /* 0x001ad87601007387 */ /* 0x000fe20000100a00 */
[----:B------:R-:W-:-:S03]  /*10afa0*/  NOP ;  /* 0x0000000000007918 */ /* 0x000fc60000000000 */
[----:B------:R-:W2:Y:S01]  /*10afb0*/  LDS.128 R116, [R0] ;  /* 0x0000000000747984 */ /* 0x000ea20000000c00 */
[----:B------:R-:W-:Y:S01]  /*10afc0*/  LOP3.LUT R61, R61, 0xfffffeff, RZ, 0xc0, !PT ;  /* 0xfffffeff3d3d7812 */ /* 0x000fe200078ec0ff */
[----:B------:R-:W-:Y:S01]  /*10afd0*/  ULDC UR24, c[0x0][0x228] ;  /* 0x00008a0000187ab9 */ /* 0x000fe20000000800 */
[----:B------:R-:W-:Y:S01]  /*10afe0*/  ISETP.LT.AND P3, PT, R175, UR8, !P0 ;  /* 0x00000008af007c0c */ /* 0x000fe2000c761270 */
[----:B------:R-:W3:Y:S01]  /*10aff0*/  LDL.LU R70, [R1+0x14f4] ;  /* 0x0014f40001467983 */ /* 0x000ee20000300800 */
[----:B------:R-:W-:Y:S01]  /*10b000*/  @P2 LOP3.LUT R61, R61, 0x100, RZ, 0xfc, !PT ;  /* 0x000001003d3d2812 */ /* 0x000fe200078efcff */
[----:B------:R-:W-:Y:S02]  /*10b010*/  ULDC UR8, c[0x0][0x228] ;  /* 0x00008a0000087ab9 */ /* 0x000fe40000000800 */
[----:B------:R-:W3:Y:S01]  /*10b020*/  LDL.LU R71, [R1+0x14fc] ;  /* 0x0014fc0001477983 */ /* 0x000ee20000300800 */
[----:B------:R-:W-:Y:S01]  /*10b030*/  LOP3.LUT R61, R61, 0xffffff7f, RZ, 0xc0, !PT ;  /* 0xffffff7f3d3d7812 */ /* 0x000fe200078ec0ff */
[----:B------:R-:W-:-:S03]  /*10b040*/  NOP ;  /* 0x0000000000007918 */ /* 0x000fc60000000000 */
[----:B------:R-:W-:Y:S01]  /*10b050*/  @P1 LOP3.LUT R61, R61, 0x80, RZ, 0xfc, !PT ;  /* 0x000000803d3d1812 */ /* 0x000fe200078efcff */
[----:B-1----:R-:W4:Y:S01]  /*10b060*/  LDL.LU R64, [R1+0x4e4] ;  /* 0x0004e40001407983 */ /* 0x002f220000300800 */
[----:B------:R-:W-:Y:S01]  /*10b070*/  ISETP.LT.AND P2, PT, R173, UR4, !P0 ;  /* 0x00000004ad007c0c */ /* 0x000fe2000c741270 */
[----:B------:R-:W-:Y:S01]  /*10b080*/  ULDC.64 UR4, c[0x0][0x228] ;  /* 0x00008a0000047ab9 */ /* 0x000fe20000000a00 */
[----:B------:R-:W-:Y:S01]  /*10b090*/  LOP3.LUT R61, R61, 0xffffffbf, RZ, 0xc0, !PT ;  /* 0xffffffbf3d3d7812 */ /* 0x000fe200078ec0ff */
[----:B------:R-:W4:Y:S03]  /*10b0a0*/  LDL.LU R65, [R1+0x4ec] ;  /* 0x0004ec0001417983 */ /* 0x000f260000300800 */
        /* <DEDUP_REMOVED lines=9> */
[----:B--2---:R-:W-:Y:S03]  /*10b140*/  STL.64 [R1+0x1ac0], R116 ;  /* 0x001ac07401007387 */ /* 0x004fe60000100a00 */
[----:B------:R-:W-:Y:S01]  /*10b150*/  LOP3.LUT R61, R61, 0xfffffffb, RZ, 0xc0, !PT ;  /* 0xfffffffb3d3d7812 */ /* 0x000fe200078ec0ff */
[----:B------:R-:W-:Y:S04]  /*10b160*/  STL.64 [R1+0x1ac8], R118 ;  /* 0x001ac87601007387 */ /* 0x000fe80000100a00 */
[----:B------:R-:W4:Y:S01]  /*10b170*/  LDL.LU R66, [R1+0x1fb4] ;  /* 0x001fb40001427983 */ /* 0x000f220000300800 */
[----:B------:R-:W-:-:S03]  /*10b180*/  @P0 LOP3.LUT R61, R61, 0x4, RZ, 0xfc, !PT ;  /* 0x000000043d3d0812 */ /* 0x000fc600078efcff */
[----:B------:R-:W4:Y:S01]  /*10b190*/  LDL.LU R67, [R1+0x1fbc] ;  /* 0x001fbc0001437983 */ /* 0x000f220000300800 */
[----:B------:R-:W-:-:S04]  /*10b1a0*/  ISETP.GE.AND P0, PT, R132, UR9, PT ;  /* 0x0000000984007c0c */ /* 0x000fc8000bf06270 */
[----:B------:R-:W-:Y:S01]  /*10b1b0*/  ISETP.LT.AND P1, PT, R175, UR4, !P0 ;  /* 0x00000004af007c0c */ /* 0x000fe2000c721270 */
[----:B------:R-:W-:Y:S01]  /*10b1c0*/  ULDC UR4, c[0x0][0x228] ;  /* 0x00008a0000047ab9 */ /* 0x000fe20000000800 */
[----:B------:R-:W-:Y:S01]  /*10b1d0*/  ISETP.LT.AND P3, PT, R181, UR60, !P0 ;  /* 0x0000003cb5007c0c */ /* 0x000fe2000c761270 */
[----:B------:R-:W-:Y:S01]  /*10b1e0*/  VIADD R140, R178, 0x30 ;  /* 0x00000030b28c7836 */ /* 0x000fe20000000000 */
[----:B------:R-:W-:Y:S01]  /*10b1f0*/  ISETP.LT.AND P2, PT, R177, UR61, !P0 ;  /* 0x0000003db1007c0c */ /* 0x000fe2000c741270 */
[----:B------:R-:W-:Y:S01]  /*10b200*/  ULDC UR61, c[0x0][0x228] ;  /* 0x00008a00003d7ab9 */ /* 0x000fe20000000800 */
[----:B------:R-:W-:Y:S01]  /*10b210*/  LOP3.LUT R61, R61, 0xfffffffd, RZ, 0xc0, !PT ;  /* 0xfffffffd3d3d7812 */ /* 0x000fe200078ec0ff */
[----:B------:R-:W-:-:S06]  /*10b220*/  ULDC UR60, c[0x0][0x228] ;  /* 0x00008a00003c7ab9 */ /* 0x000fcc0000000800 */
[----:B------:R-:W-:Y:S02]  /*10b230*/  @P1 LOP3.LUT R60, R60, 0x40000000, RZ, 0xfc, !PT ;  /* 0x400000003c3c1812 */ /* 0x000fe400078efcff */
[----:B------:R-:W-:Y:S01]  /*10b240*/  ISETP.LT.AND P1, PT, R176, UR6, !P0 ;  /* 0x00000006b0007c0c */ /* 0x000fe2000c721270 */
[----:B------:R-:W-:Y:S01]  /*10b250*/  ULDC UR6, c[0x0][0x228] ;  /* 0x00008a0000067ab9 */ /* 0x000fe20000000800 */
[----:B------:R-:W-:Y:S02]  /*10b260*/  @P3 LOP3.LUT R61, R61, 0x2, RZ, 0xfc, !PT ;  /* 0x000000023d3d3812 */ /* 0x000fe400078efcff */
[----:B------:R-:W-:Y:S01]  /*10b270*/  ISETP.LT.AND P3, PT, R174, UR8, !P0 ;  /* 0x00000008ae007c0c */ /* 0x000fe2000c761270 */
[----:B------:R-:W-:Y:S01]  /*10b280*/  ULDC.64 UR8, c[0x0][0x228] ;  /* 0x00008a0000087ab9 */ /* 0x000fe20000000a00 */
        /* <DEDUP_REMOVED lines=16> */
[----:B------:R-:W-:-:S04]  /*10b390*/  @P1 LOP3.LUT R60, R60, 0x8000000, RZ, 0xfc, !PT ;  /* 0x080000003c3c1812 */ /* 0x000fc800078efcff */
[----:B------:R-:W-:-:S04]  /*10b3a0*/  LOP3.LUT R60, R60, 0xfbffffff, RZ, 0xc0, !PT ;  /* 0xfbffffff3c3c7812 */ /* 0x000fc800078ec0ff */
[----:B------:R-:W-:Y:S02]  /*10b3b0*/  @P0 LOP3.LUT R60, R60, 0x4000000, RZ, 0xfc, !PT ;  /* 0x040000003c3c0812 */ /* 0x000fe400078efcff */
[----:B------:R-:W-:-:S04]  /*10b3c0*/  ISETP.GE.AND P0, PT, R133, UR7, PT ;  /* 0x0000000785007c0c */ /* 0x000fc8000bf06270 */
        /* <DEDUP_REMOVED lines=17> */
[----:B------:R-:W-:Y:S01]  /*10b4e0*/  VIADD R142, R178, 0x2e ;  /* 0x0000002eb28e7836 */ /* 0x000fe20000000000 */
[----:B------:R-:W-:Y:S01]  /*10b4f0*/  LOP3.LUT R60, R60, 0xffdfffff, RZ, 0xc0, !PT ;  /* 0xffdfffff3c3c7812 */ /* 0x000fe200078ec0ff */
[----:B------:R-:W-:Y:S01]  /*10b500*/  VIADD R143, R178, 0x2d ;  /* 0x0000002db28f7836 */ /* 0x000fe20000000000 */
[----:B------:R-:W-:Y:S01]  /*10b510*/  ISETP.LT.AND P1, PT, R180, UR51, !P0 ;  /* 0x00000033b4007c0c */ /* 0x000fe2000c721270 */
[----:B------:R-:W-:Y:S01]  /*10b520*/  VIADD R144, R178, 0x2c ;  /* 0x0000002cb2907836 */ /* 0x000fe20000000000 */
[----:B------:R-:W-:Y:S01]  /*10b530*/  @P3 LOP3.LUT R60, R60, 0x200000, RZ, 0xfc, !PT ;  /* 0x002000003c3c3812 */ /* 0x000fe200078efcff */
[----:B------:R-:W-:Y:S01]  /*10b540*/  ULDC UR51, c[0x0][0x228] ;  /* 0x00008a0000337ab9 */ /* 0x000fe20000000800 */
        /* <DEDUP_REMOVED lines=47> */
[----:B------:R-:W-:Y:S01]  /*10b840*/  VIADD R146, R178, 0x2a ;  /* 0x0000002ab2927836 */ /* 0x000fe20000000000 */
[----:B------:R-:W-:Y:S01]  /*10b850*/  LOP3.LUT R60, R60, 0xffffffbf, RZ, 0xc0, !PT ;  /* 0xffffffbf3c3c7812 */ /* 0x000fe200078ec0ff */
        /* <DEDUP_REMOVED lines=11> */
[----:B---3--:R1:W-:Y:S01]  /*10b910*/  STSM.16.M88.4 [R0], R68 ;  /* 0x0000004400007844 */ /* 0x0083e20000000200 */
[----:B------:R-:W-:Y:S01]  /*10b920*/  LOP3.LUT R60, R60, 0xffffff7f, RZ, 0xc0, !PT ;  /* 0xffffff7f3c3c7812 */ /* 0x000fe200078ec0ff */
[----:B------:R-:W-:-:S03]  /*10b930*/  NOP ;  /* 0x0000000000007918 */ /* 0x000fc60000000000 */
[----:B------:R-:W-:Y:S01]  /*10b940*/  @P1 LOP3.LUT R60, R60, 0x80, RZ, 0xfc, !PT ;  /* 0x000000803c3c1812 */ /* 0x000fe200078efcff */
[----:B------:R-:W2:Y:S01]  /*10b950*/  LDS.128 R116, [R0] ;  /* 0x0000000000747984 */ /* 0x000ea20000000c00 */
[----:B------:R-:W-:Y:S01]  /*10b960*/  ISETP.LT.AND P2, PT, R173, UR43, !P0 ;  /* 0x0000002bad007c0c */ /* 0x000fe2000c741270 */
[----:B------:R-:W-:Y:S01]  /*10b970*/  NOP ;  /* 0x0000000000007918 */ /* 0x000fe20000000000 */
[----:B------:R-:W-:Y:S01]  /*10b980*/  LOP3.LUT R60, R60, 0xffffffdf, RZ, 0xc0, !PT ;  /* 0xffffffdf3c3c7812 */ /* 0x000fe200078ec0ff */
[----:B------:R-:W-:Y:S01]  /*10b990*/  ULDC UR42, c[0x0][0x228] ;  /* 0x00008a00002a7ab9 */ /* 0x000fe20000000800 */
[----:B------:R-:W-:Y:S01]  /*10b9a0*/  ISETP.LT.AND P1, PT, R180, UR44, !P0 ;  /* 0x0000002cb4007c0c */ /* 0x000fe2000c721270 */
[----:B------:R-:W-:Y:S01]  /*10b9b0*/  ULDC UR43, c[0x0][0x228] ;  /* 0x00008a00002b7ab9 */ /* 0x000fe20000000800 */
[----:B------:R-:W-:Y:S01]  /*10b9c0*/  @P3 LOP3.LUT R60, R60, 0x20, RZ, 0xfc, !PT ;  /* 0x000000203c3c3812 */ /* 0x000fe200078efcff */
[----:B------:R-:W-:Y:S01]  /*10b9d0*/  ULDC UR44, c[0x0][0x228] ;  /* 0x00008a00002c7ab9 */ /* 0x000fe20000000800 */
[C---:B------:R-:W-:Y:S01]  /*10b9e0*/  IADD3 R145, R178.reuse, 0x2b, RZ ;  /* 0x0000002bb2917810 */ /* 0x040fe20007ffe0ff */
[----:B------:R-:W-:Y:S01]  /*10b9f0*/  VIADD R147, R178, 0x29 ;  /* 0x00000029b2937836 */ /* 0x000fe20000000000 */
[----:B------:R-:W-:Y:S01]  /*10ba00*/  LOP3.LUT R60, R60, 0xffffffef, RZ, 0xc0, !PT ;  /* 0xffffffef3c3c7812 */ /* 0x000fe200078ec0ff */
[----:B------:R-:W-:Y:S01]  /*10ba10*/  VIADD R148, R178, 0x28 ;  /* 0x00000028b2947836 */ /* 0x000fe20000000000 */
[----:B------:R-:W-:Y:S01]  /*10ba20*/  LOP3.LUT R12, R12, 0xbfffffff, RZ, 0xc0, !PT ;  /* 0xbfffffff0c0c7812 */ /* 0x000fe200078ec0ff */
[----:B------:R-:W-:Y:S01]  /*10ba30*/  VIADD R149, R178, 0x27 ;  /* 0x00000027b2957836 */ /* 0x000fe20000000000 */
[----:B------:R-:W-:Y:S01]  /*10ba40*/  @P2 LOP3.LUT R60, R60, 0x10, RZ, 0xfc, !PT ;  /* 0x000000103c3c2812 */ /* 0x000fe200078efcff */
[----:B------:R-:W-:Y:S01]  /*10ba50*/  VIADD R150, R178, 0x26 ;  /* 0x00000026b2967836 */ /* 0x000fe20000000000 */
[----:B------:R-:W-:Y:S01]  /*10ba60*/  ISETP.LT.AND P0, PT, R179, UR45, !P0 ;  /* 0x0000002db3007c0c */ /* 0x000fe2000c701270 */
[----:B------:R-:W-:Y:S01]  /*10ba70*/  ULDC UR45, c[0x0][0x228] ;  /* 0x00008a00002d7ab9 */ /* 0x000fe20000000800 */
[----:B------:R-:W-:Y:S01]  /*10ba80*/  LOP3.LUT R60, R60, 0xfffffff7, RZ, 0xc0, !PT ;  /* 0xfffffff73c3c7812 */ /* 0x000fe200078ec0ff */
[----:B------:R-:W-:-:S02]  /*10ba90*/  VIADD R151, R178, 0x25 ;  /* 0x00000025b2977836 */ /* 0x000fc40000000000 */
[----:B------:R-:W-:Y:S01]  /*10baa0*/  VIADD R152, R178, 0x24 ;  /* 0x00000024b2987836 */ /* 0x000fe20000000000 */
[----:B------:R-:W-:Y:S01]  /*10bab0*/  @P1 LOP3.LUT R60, R60, 0x8, RZ, 0xfc, !PT ;  /* 0x000000083c3c1812 */ /* 0x000fe200078efcff */
[C---:B------:R-:W-:Y:S01]  /*10bac0*/  VIADD R153, R178.reuse, 0x23 ;  /* 0x00000023b2997836 */ /* 0x040fe20000000000 */
[----:B------:R-:W-:Y:S01]  /*10bad0*/  LOP3.LUT R11, R11, 0xbfffffff, RZ, 0xc0, !PT ;  /* 0xbfffffff0b0b7812 */ /* 0x000fe200078ec0ff */
[----:B------:R-:W-:Y:S01]  /*10bae0*/  VIADD R154, R178, 0x22 ;  /* 0x00000022b29a7836 */ /* 0x000fe20000000000 */
[----:B------:R-:W-:Y:S01]  /*10baf0*/  LOP3.LUT R60, R60, 0xfffffffb, RZ, 0xc0, !PT ;  /* 0xfffffffb3c3c7812 */ /* 0x000fe200078ec0ff */
[C---:B------:R-:W-:Y:S02]  /*10bb00*/  VIADD R155, R178.reuse, 0x21 ;  /* 0x00000021b29b7836 */ /* 0x040fe40000000000 */
[----:B------:R-:W-:Y:S01]  /*10bb10*/  VIADD R156, R178, 0x20 ;  /* 0x00000020b29c7836 */ /* 0x000fe20000000000 */
[----:B------:R-:W-:Y:S01]  /*10bb20*/  @P0 LOP3.LUT R60, R60, 0x4, RZ, 0xfc, !PT ;  /* 0x000000043c3c0812 */ /* 0x000fe200078efcff */
[----:B------:R-:W-:Y:S01]  /*10bb30*/  VIADD R157, R178, 0x1f ;  /* 0x0000001fb29d7836 */ /* 0x000fe20000000000 */
[----:B------:R-:W-:Y:S01]  /*10bb40*/  ISETP.GE.AND P0, PT, R136, UR7, PT ;  /* 0x0000000788007c0c */ /* 0x000fe2000bf06270 */
[----:B----4-:R3:W-:Y:S01]  /*10bb50*/  STSM.16.M88.4 [R0], R64 ;  /* 0x0000004000007844 */ /* 0x0107e20000000200 */
[----:B------:R-:W-:Y:S01]  /*10bb60*/  LOP3.LUT R60, R60, 0xfffffffd, RZ, 0xc0, !PT ;  /* 0xfffffffd3c3c7812 */ /* 0x000fe200078ec0ff */
[----:B------:R-:W-:Y:S01]  /*10bb70*/  ULDC.64 UR6, c[0x0][0x228] ;  /* 0x00008a0000067ab9 */ /* 0x000fe20000000a00 */
[----:B------:R-:W-:Y:S01]  /*10bb80*/  ISETP.LT.AND P1, PT, R175, UR8, !P0 ;  /* 0x00000008af007c0c */ /* 0x000fe2000c721270 */
[----:B-1----:R-:W4:Y:S01]  /*10bb90*/  LDL.LU R68, [R1+0x6d4] ;  /* 0x0006d40001447983 */ /* 0x002f220000300800 */
[----:B------:R-:W-:Y:S01]  /*10bba0*/  ISETP.LT.AND P3, PT, R181, UR14, !P0 ;  /* 0x0000000eb5007c0c */ /* 0x000fe2000c761270 */
[----:B------:R-:W-:Y:S01]  /*10bbb0*/  ULDC UR14, c[0x0][0x228] ;  /* 0x00008a00000e7ab9 */ /* 0x000fe20000000800 */
[----:B------:R-:W-:Y:S01]  /*10bbc0*/  ISETP.LT.AND P2, PT, R177, UR15, !P0 ;  /* 0x0000000fb1007c0c */ /* 0x000fe2000c741270 */
[----:B------:R-:W-:Y:S01]  /*10bbd0*/  ULDC UR15, c[0x0][0x228] ;  /* 0x00008a00000f7ab9 */ /* 0x000fe20000000800 */
[----:B------:R-:W-:Y:S01]  /*10bbe0*/  LOP3.LUT R10, R10, 0xbfffffff, RZ, 0xc0, !PT ;  /* 0xbfffffff0a0a7812 */ /* 0x000fe200078ec0ff */
[----:B------:R-:W4:Y:S01]  /*10bbf0*/  LDL.LU R69, [R1+0x6dc] ;  /* 0x0006dc0001457983 */ /* 0x000f220000300800 */
[----:B---3--:R-:W-:-:S02]  /*10bc00*/  MOV R65, R15 ;  /* 0x0000000f00417202 */ /* 0x008fc40000000f00 */
[----:B------:R-:W-:-:S04]  /*10bc10*/  LOP3.LUT R15, R15, 0xbfffffff, RZ, 0xc0, !PT ;  /* 0xbfffffff0f0f7812 */ /* 0x000fc800078ec0ff */
[----:B------:R-:W-:Y:S02]  /*10bc20*/  @P1 LOP3.LUT R15, R15, 0x40000000, RZ, 0xfc, !PT ;  /* 0x400000000f0f1812 */ /* 0x000fe400078efcff */
[----:B------:R-:W-:Y:S01]  /*10bc30*/  ISETP.LT.AND P1, PT, R176, UR18, !P0 ;  /* 0x00000012b0007c0c */ /* 0x000fe2000c721270 */
[----:B------:R-:W-:Y:S01]  /*10bc40*/  IMAD.MOV.U32 R64, RZ, RZ, R13 ;  /* 0x000000ffff407224 */ /* 0x000fe200078e000d */
[----:B------:R-:W-:Y:S01]  /*10bc50*/  @P3 LOP3.LUT R60, R60, 0x2, RZ, 0xfc, !PT ;  /* 0x000000023c3c3812 */ /* 0x000fe200078efcff */
[----:B------:R-:W-:Y:S01]  /*10bc60*/  ULDC UR18, c[0x0][0x228] ;  /* 0x00008a0000127ab9 */ /* 0x000fe20000000800 */
        /* <DEDUP_REMOVED lines=129> */
[----:B------:R-:W-:Y:S01]  /*10c480*/  ULDC UR32, c[0x0][0x228] ;  /* 0x00008a0000207ab9 */ /* 0x000fe20000000800 */
[----:B------:R-:W-:Y:S02]  /*10c490*/  @P2 LOP3.LUT R14, R14, 0x20000000, RZ, 0xfc, !PT ;  /* 0x200000000e0e2812 */ /* 0x000fe400078efcff */
[----:B------:R-:W-:Y:S01]  /*10c4a0*/  ISETP.LT.AND P2, PT, R177, UR4, !P0 ;  /* 0x00000004b1007c0c */ /* 0x000fe2000c741270 */
[----:B------:R-:W-:Y:S01]  /*10c4b0*/  ULDC.64 UR4, c[0x0][0x228] ;  /* 0x00008a0000047ab9 */ /* 0x000fe20000000a00 */
[----:B------:R-:W-:Y:S01]  /*10c4c0*/  ISETP.LT.AND P3, PT, R175, UR33, !P0 ;  /* 0x00000021af007c0c */ /* 0x000fe2000c761270 */
[----:B------:R-:W-:Y:S01]  /*10c4d0*/  ULDC UR33, c[0x0][0x228] ;  /* 0x00008a0000217ab9 */ /* 0x000fe20000000800 */
[----:B------:R-:W-:-:S02]  /*10c4e0*/  LOP3.LUT R14, R14, 0x7fffffff, RZ, 0xc0, !PT ;  /* 0x7fffffff0e0e7812 */ /* 0x000fc400078ec0ff */
[----:B------:R-:W-:-:S03]  /*10c4f0*/  LOP3.LUT R15, R15, 0xfffffffe, RZ, 0xc0, !PT ;  /* 0xfffffffe0f0f7812 */ /* 0x000fc600078ec0ff */
[----:B------:R-:W-:-:S04]  /*10c500*/  @P1 LOP3.LUT R14, R14, 0x80000000, RZ, 0xfc, !PT ;  /* 0x800000000e0e1812 */ /* 0x000fc800078efcff */
        /* <DEDUP_REMOVED lines=50> */
[----:B------:R-:W-:Y:S01]  /*10c830*/  ULDC.64 UR6, c[0x0][0x228] ;  /* 0x00008a0000067ab9 */ /* 0x000fe20000000a00 */
        /* <DEDUP_REMOVED lines=69> */
[----:B------:R-:W-:-:S05]  /*10cc90*/  LOP3.LUT R14, R14, 0xfffffffd, RZ, 0xc0, !PT ;  /* 0xfffffffd0e0e7812 */ /* 0x000fca00078ec0ff */
        /* <DEDUP_REMOVED lines=162> */
[----:B------:R-:W-:Y:S02]  /*10d6c0*/  LOP3.LUT R12, R12, 0xffbfffff, RZ, 0xc0, !PT ;  /* 0xffbfffff0c0c7812 */ /* 0x000fe400078ec0ff */
[----:B------:R-:W-:Y:S01]  /*10d6d0*/  ISETP.LT.AND P2, PT, R177, UR4, !P0 ;  /* 0x00000004b1007c0c */ /* 0x000fe2000c741270 */
[----:B------:R-:W-:-:S06]  /*10d6e0*/  ULDC.64 UR4, c[0x0][0x228] ;  /* 0x00008a0000047ab9 */ /* 0x000fcc0000000a00 */
        /* <DEDUP_REMOVED lines=20> */
[----:B--2---:R-:W-:Y:S01]  /*10d830*/  STL.64 [R1+0x1aa0], R116 ;  /* 0x001aa07401007387 */ /* 0x004fe20000100a00 */
[----:B------:R-:W-:Y:S01]  /*10d840*/  LOP3.LUT R12, R12, 0xfff7ffff, RZ, 0xc0, !PT ;  /* 0xfff7ffff0c0c7812 */ /* 0x000fe200078ec0ff */
[C---:B------:R-:W-:Y:S02]  /*10d850*/  VIADD R158, R178.reuse, 0x1e ;  /* 0x0000001eb29e7836 */ /* 0x040fe40000000000 */
[----:B------:R-:W-:Y:S01]  /*10d860*/  VIADD R159, R178, 0x1d ;  /* 0x0000001db29f7836 */ /* 0x000fe20000000000 */
[----:B------:R-:W-:Y:S01]  /*10d870*/  @P1 LOP3.LUT R12, R12, 0x80000, RZ, 0xfc, !PT ;  /* 0x000800000c0c1812 */ /* 0x000fe200078efcff */
[C---:B------:R-:W-:Y:S01]  /*10d880*/  VIADD R160, R178.reuse, 0x1c ;  /* 0x0000001cb2a07836 */ /* 0x040fe20000000000 */
[----:B------:R-:W-:Y:S01]  /*10d890*/  LOP3.LUT R9, R9, 0xbfffffff, RZ, 0xc0, !PT ;  /* 0xbfffffff09097812 */ /* 0x000fe200078ec0ff */
[----:B------:R-:W-:Y:S01]  /*10d8a0*/  VIADD R161, R178, 0x1b ;  /* 0x0000001bb2a17836 */ /* 0x000fe20000000000 */
[----:B------:R-:W-:Y:S01]  /*10d8b0*/  LOP3.LUT R12, R12, 0xfffbffff, RZ, 0xc0, !PT ;  /* 0xfffbffff0c0c7812 */ /* 0x000fe200078ec0ff */
[----:B------:R-:W-:Y:S01]  /*10d8c0*/  VIADD R162, R178, 0x1a ;  /* 0x0000001ab2a27836 */ /* 0x000fe20000000000 */
[----:B------:R-:W-:-:S02]  /*10d8d0*/  ULDC UR54, c[0x0][0x228] ;  /* 0x00008a0000367ab9 */ /* 0x000fc40000000800 */
[----:B------:R-:W-:Y:S02]  /*10d8e0*/  @P0 LOP3.LUT R12, R12, 0x40000, RZ, 0xfc, !PT ;  /* 0x000400000c0c0812 */ /* 0x000fe400078efcff */
[----:B------:R-:W-:-:S04]  /*10d8f0*/  ISETP.GE.AND P0, PT, R150, UR9, PT ;  /* 0x0000000996007c0c */ /* 0x000fc8000bf06270 */
[----:B------:R-:W-:Y:S02]  /*10d900*/  ISETP.LT.AND P1, PT, R175, UR4, !P0 ;  /* 0x00000004af007c0c */ /* 0x000fe4000c721270 */
        /* <DEDUP_REMOVED lines=17> */
[----:B------:R-:W-:Y:S01]  /*10da20*/  STL.64 [R1+0x1aa8], R118 ;  /* 0x001aa87601007387 */ /* 0x000fe20000100a00 */
[----:B------:R-:W-:Y:S01]  /*10da30*/  LOP3.LUT R12, R12, 0xffffdfff, RZ, 0xc0, !PT ;  /* 0xffffdfff0c0c7812 */ /* 0x000fe200078ec0ff */
[----:B------:R-:W-:-:S03]  /*10da40*/  NOP ;  /* 0x0000000000007918 */ /* 0x000fc60000000000 */
[----:B------:R-:W-:Y:S01]  /*10da50*/  @P3 LOP3.LUT R12, R12, 0x2000, RZ, 0xfc, !PT ;  /* 0x000020000c0c3812 */ /* 0x000fe200078efcff */
[----:B------:R-:W4:Y:S01]  /*10da60*/  LDL.LU R70, [R1+0x2344] ;  /* 0x0023440001467983 */ /* 0x000f220000300800 */
[----:B------:R-:W-:Y:S01]  /*10da70*/  ISETP.LT.AND P1, PT, R180, UR17, !P0 ;  /* 0x00000011b4007c0c */ /* 0x000fe2000c721270 */
[----:B------:R-:W-:Y:S01]  /*10da80*/  ULDC UR17, c[0x0][0x228] ;  /* 0x00008a0000117ab9 */ /* 0x000fe20000000800 */
[----:B------:R-:W-:Y:S01]  /*10da90*/  LOP3.LUT R12, R12, 0xffffefff, RZ, 0xc0, !PT ;  /* 0xffffefff0c0c7812 */ /* 0x000fe200078ec0ff */
[----:B------:R-:W1:Y:S01]  /*10daa0*/  LDS.128 R116, [R0] ;  /* 0x0000000000747984 */ /* 0x000e620000000c00 */
[----:B------:R-:W-:Y:S02]  /*10dab0*/  ULDC UR16, c[0x0][0x228] ;  /* 0x00008a0000107ab9 */ /* 0x000fe40000000800 */
[----:B------:R-:W-:Y:S01]  /*10dac0*/  @P2 LOP3.LUT R12, R12, 0x1000, RZ, 0xfc, !PT ;  /* 0x000010000c0c2812 */ /* 0x000fe200078efcff */
[----:B------:R-:W4:Y:S01]  /*10dad0*/  LDL.LU R71, [R1+0x234c] ;  /* 0x00234c0001477983 */ /* 0x000f220000300800 */
[----:B------:R-:W-:Y:S01]  /*10dae0*/  ISETP.LT.AND P0, PT, R179, UR25, !P0 ;  /* 0x00000019b3007c0c */ /* 0x000fe2000c701270 */
[----:B------:R-:W-:Y:S01]  /*10daf0*/  ULDC UR25, c[0x0][0x228] ;  /* 0x00008a0000197ab9 */ /* 0x000fe20000000800 */
[----:B------:R-:W-:Y:S01]  /*10db00*/  LOP3.LUT R12, R12, 0xfffff7ff, RZ, 0xc0, !PT ;  /* 0xfffff7ff0c0c7812 */ /* 0x000fe200078ec0ff */
[----:B------:R-:W-:-:S03]  /*10db10*/  NOP ;  /* 0x0000000000007918 */ /* 0x000fc60000000000 */
        /* <DEDUP_REMOVED lines=22> */
[----:B-1----:R-:W-:Y:S01]  /*10dc80*/  STL.64 [R1+0x1890], R116 ;  /* 0x0018907401007387 */ /* 0x002fe20000100a00 */
[----:B------:R-:W-:Y:S01]  /*10dc90*/  LOP3.LUT R12, R12, 0xffffffdf, RZ, 0xc0, !PT ;  /* 0xffffffdf0c0c7812 */ /* 0x000fe200078ec0ff */
[----:B------:R-:W-:-:S03]  /*10dca0*/  ULDC UR40, c[0x0][0x228] ;  /* 0x00008a0000287ab9 */ /* 0x000fc60000000800 */
[----:B------:R-:W-:Y:S02]  /*10dcb0*/  @P3 LOP3.LUT R12, R12, 0x20, RZ, 0xfc, !PT ;  /* 0x000000200c0c3812 */ /* 0x000fe400078efcff */
[----:B------:R-:W-:Y:S01]  /*10dcc0*/  ISETP.LT.AND P1, PT, R180, UR41, !P0 ;  /* 0x00000029b4007c0c */ /* 0x000fe2000c721270 */
[----:B------:R-:W-:Y:S01]  /*10dcd0*/  STL.64 [R1+0x1898], R118 ;  /* 0x0018987601007387 */ /* 0x000fe20000100a00 */
[----:B------:R-:W-:Y:S01]  /*10dce0*/  LOP3.LUT R12, R12, 0xffffffef, RZ, 0xc0, !PT ;  /* 0xffffffef0c0c7812 */ /* 0x000fe200078ec0ff */
[----:B------:R-:W-:Y:S01]  /*10dcf0*/  ULDC UR41, c[0x0][0x228] ;  /* 0x00008a0000297ab9 */ /* 0x000fe20000000800 */
[----:B------:R-:W-:Y:S01]  /*10dd00*/  ISETP.LT.AND P0, PT, R179, UR42, !P0 ;  /* 0x0000002ab3007c0c */ /* 0x000fe2000c701270 */
[----:B------:R-:W2:Y:S01]  /*10dd10*/  LDL.LU R66, [R1+0x2594] ;  /* 0x0025940001427983 */ /* 0x000ea20000300800 */
[----:B------:R-:W-:Y:S01]  /*10dd20*/  @P2 LOP3.LUT R12, R12, 0x10, RZ, 0xfc, !PT ;  /* 0x000000100c0c2812 */ /* 0x000fe200078efcff */
[----:B------:R-:W-:Y:S02]  /*10dd30*/  ULDC UR42, c[0x0][0x228] ;  /* 0x00008a00002a7ab9 */ /* 0x000fe40000000800 */
[----:B------:R-:W2:Y:S01]  /*10dd40*/  LDL.LU R67, [R1+0x259c] ;  /* 0x00259c0001437983 */ /* 0x000ea20000300800 */
[----:B------:R-:W-:-:S04]  /*10dd50*/  LOP3.LUT R12, R12, 0xfffffff7, RZ, 0xc0, !PT ;  /* 0xfffffff70c0c7812 */ /* 0x000fc800078ec0ff */
[----:B------:R-:W-:-:S04]  /*10dd60*/  @P1 LOP3.LUT R12, R12, 0x8, RZ, 0xfc, !PT ;  /* 0x000000080c0c1812 */ /* 0x000fc800078efcff */
[----:B------:R-:W-:-:S04]  /*10dd70*/  LOP3.LUT R12, R12, 0xfffffffb, RZ, 0xc0, !PT ;  /* 0xfffffffb0c0c7812 */ /* 0x000fc800078ec0ff */
[----:B------:R-:W-:Y:S02]  /*10dd80*/  @P0 LOP3.LUT R12, R12, 0x4, RZ, 0xfc, !PT ;  /* 0x000000040c0c0812 */ /* 0x000fe400078efcff */
[----:B------:R-:W-:Y:S01]  /*10dd90*/  ISETP.GE.AND P0, PT, R152, UR5, PT ;  /* 0x0000000598007c0c */ /* 0x000fe2000bf06270 */
[----:B------:R-:W-:-:S03]  /*10dda0*/  ULDC.64 UR4, c[0x0][0x228] ;  /* 0x00008a0000047ab9 */ /* 0x000fc60000000a00 */
[----:B------:R-:W-:Y:S01]  /*10ddb0*/  ISETP.LT.AND P1, PT, R175, UR6, !P0 ;  /* 0x00000006af007c0c */ /* 0x000fe2000c721270 */
[----:B------:R-:W-:Y:S01]  /*10ddc0*/  VIADD R163, R178, 0x19 ;  /* 0x00000019b2a37836 */ /* 0x000fe20000000000 */
[----:B------:R-:W-:Y:S01]  /*10ddd0*/  ISETP.LT.AND P3, PT, R181, UR55, !P0 ;  /* 0x00000037b5007c0c */ /* 0x000fe2000c761270 */
[----:B------:R-:W-:Y:S01]  /*10dde0*/  ULDC UR55, c[0x0][0x228] ;  /* 0x00008a0000377ab9 */ /* 0x000fe20000000800 */
[----:B------:R-:W-:Y:S01]  /*10ddf0*/  ISETP.LT.AND P2, PT, R177, UR51, !P0 ;  /* 0x00000033b1007c0c */ /* 0x000fe2000c741270 */
[----:B------:R-:W-:Y:S01]  /*10de00*/  ULDC UR51, c[0x0][0x228] ;  /* 0x00008a0000337ab9 */ /* 0x000fe20000000800 */
[----:B------:R-:W-:Y:S01]  /*10de10*/  LOP3.LUT R12, R12, 0xfffffffd, RZ, 0xc0, !PT ;  /* 0xfffffffd0c0c7812 */ /* 0x000fe200078ec0ff */
[----:B------:R-:W-:Y:S01]  /*10de20*/  VIADD R164, R178, 0x18 ;  /* 0x00000018b2a47836 */ /* 0x000fe20000000000 */
[----:B------:R-:W-:-:S05]  /*10de30*/  ULDC UR6, c[0x0][0x228] ;  /* 0x00008a0000067ab9 */ /* 0x000fca0000000800 */
        /* <DEDUP_REMOVED lines=60> */
[----:B------:R-:W-:Y:S02]  /*10e200*/  ISETP.LT.AND P3, PT, R181, UR14, !P0 ;  /* 0x0000000eb5007c0c */ /* 0x000fe4000c761270 */
        /* <DEDUP_REMOVED lines=32> */
[----:B----4-:R1:W-:Y:S01]  /*10e410*/  STSM.16.M88.4 [R0], R68 ;  /* 0x0000004400007844 */ /* 0x0103e20000000200 */
[----:B------:R-:W-:Y:S01]  /*10e420*/  LOP3.LUT R11, R11, 0xffffffbf, RZ, 0xc0, !PT ;  /* 0xffffffbf0b0b7812 */ /* 0x000fe200078ec0ff */
[----:B------:R-:W-:Y:S01]  /*10e430*/  NOP ;  /* 0x0000000000007918 */ /* 0x000fe20000000000 */
[----:B------:R-:W-:Y:S01]  /*10e440*/  ISETP.LT.AND P2, PT, R177, UR23, !P0 ;  /* 0x00000017b1007c0c */ /* 0x000fe2000c741270 */
[----:B------:R-:W3:Y:S06]  /*10e450*/  LDS.128 R116, [R0] ;  /* 0x0000000000747984 */ /* 0x000eec0000000c00 */
[----:B------:R-:W-:Y:S01]  /*10e460*/  @P1 LOP3.LUT R11, R11, 0x40, RZ, 0xfc, !PT ;  /* 0x000000400b0b1812 */ /* 0x000fe200078efcff */
[----:B------:R-:W-:-:S03]  /*10e470*/  NOP ;  /* 0x0000000000007918 */ /* 0x000fc60000000000 */
[----:B------:R-:W-:Y:S01]  /*10e480*/  LOP3.LUT R11, R11, 0xfffffdff, RZ, 0xc0, !PT ;  /* 0xfffffdff0b0b7812 */ /* 0x000fe200078ec0ff */
[----:B-1----:R-:W4:Y:S01]  /*10e490*/  LDL.LU R68, [R1+0x1884] ;  /* 0x0018840001447983 */ /* 0x002f220000300800 */
[----:B------:R-:W-:Y:S01]  /*10e4a0*/  LOP3.LUT R8, R8, 0xbfffffff, RZ, 0xc0, !PT ;  /* 0xbfffffff08087812 */ /* 0x000fe200078ec0ff */
[----:B------:R-:W-:Y:S01]  /*10e4b0*/  ULDC UR22, c[0x0][0x228] ;  /* 0x00008a0000167ab9 */ /* 0x000fe20000000800 */
[----:B------:R-:W-:Y:S01]  /*10e4c0*/  @P3 LOP3.LUT R11, R11, 0x200, RZ, 0xfc, !PT ;  /* 0x000002000b0b3812 */ /* 0x000fe200078efcff */
[----:B------:R-:W4:Y:S01]  /*10e4d0*/  LDL.LU R69, [R1+0x188c] ;  /* 0x00188c0001457983 */ /* 0x000f220000300800 */
[----:B------:R-:W-:Y:S01]  /*10e4e0*/  ISETP.LT.AND P1, PT, R176, UR26, !P0 ;  /* 0x0000001ab0007c0c */ /* 0x000fe2000c721270 */
[----:B------:R-:W-:Y:S01]  /*10e4f0*/  ULDC UR26, c[0x0][0x228] ;  /* 0x00008a00001a7ab9 */ /* 0x000fe20000000800 */
        /* <DEDUP_REMOVED lines=26> */
[----:B--2---:R1:W-:Y:S01]  /*10e6a0*/  STSM.16.M88.4 [R0], R64 ;  /* 0x0000004000007844 */ /* 0x0043e20000000200 */
[----:B------:R-:W-:Y:S01]  /*10e6b0*/  ISETP.LT.AND P2, PT, R177, UR11, !P0 ;  /* 0x0000000bb1007c0c */ /* 0x000fe2000c741270 */
[----:B------:R-:W-:Y:S01]  /*10e6c0*/  VIADD R165, R178, 0x17 ;  /* 0x00000017b2a57836 */ /* 0x000fe20000000000 */
[----:B------:R-:W-:Y:S01]  /*10e6d0*/  LOP3.LUT R11, R11, 0xfffffffd, RZ, 0xc0, !PT ;  /* 0xfffffffd0b0b7812 */ /* 0x000fe200078ec0ff */
[----:B---3--:R-:W-:Y:S01]  /*10e6e0*/  STL.64 [R1+0x14f0], R116 ;  /* 0x0014f07401007387 */ /* 0x008fe20000100a00 */
[----:B------:R-:W-:Y:S01]  /*10e6f0*/  ULDC UR10, c[0x0][0x228] ;  /* 0x00008a00000a7ab9 */ /* 0x000fe20000000800 */
[----:B------:R-:W-:-:S04]  /*10e700*/  ULDC UR11, c[0x0][0x228] ;  /* 0x00008a00000b7ab9 */ /* 0x000fc80000000800 */
[----:B------:R-:W-:Y:S02]  /*10e710*/  @P1 LOP3.LUT R10, R10, 0x40000000, RZ, 0xfc, !PT ;  /* 0x400000000a0a1812 */ /* 0x000fe400078efcff */
[----:B------:R-:W-:Y:S02]  /*10e720*/  ISETP.LT.AND P1, PT, R176, UR12, !P0 ;  /* 0x0000000cb0007c0c */ /* 0x000fe4000c721270 */
[----:B------:R-:W-:Y:S01]  /*10e730*/  @P3 LOP3.LUT R11, R11, 0x2, RZ, 0xfc, !PT ;  /* 0x000000020b0b3812 */ /* 0x000fe200078efcff */
[----:B------:R-:W-:Y:S01]  /*10e740*/  STL.64 [R1+0x14f8], R118 ;  /* 0x0014f87601007387 */ /* 0x000fe20000100a00 */
[----:B------:R-:W-:Y:S01]  /*10e750*/  ISETP.LT.AND P3, PT, R174, UR13, !P0 ;  /* 0x0000000dae007c0c */ /* 0x000fe2000c761270 */
[----:B------:R-:W-:Y:S01]  /*10e760*/  NOP ;  /* 0x0000000000007918 */ /* 0x000fe20000000000 */
[----:B------:R-:W-:Y:S01]  /*10e770*/  LOP3.LUT R10, R10, 0x7fffffff, RZ, 0xc0, !PT ;  /* 0x7fffffff0a0a7812 */ /* 0x000fe200078ec0ff */
[----:B------:R-:W2:Y:S01]  /*10e780*/  LDS.128 R116, [R0] ;  /* 0x0000000000747984 */ /* 0x000ea20000000c00 */
[----:B------:R-:W-:Y:S01]  /*10e790*/  LOP3.LUT R11, R11, 0xfffffffe, RZ, 0xc0, !PT ;  /* 0xfffffffe0b0b7812 */ /* 0x000fe200078ec0ff */
[----:B------:R-:W-:-:S04]  /*10e7a0*/  ULDC UR12, c[0x0][0x228] ;  /* 0x00008a00000c7ab9 */ /* 0x000fc80000000800 */
[----:B------:R-:W-:Y:S01]  /*10e7b0*/  @P1 LOP3.LUT R10, R10, 0x80000000, RZ, 0xfc, !PT ;  /* 0x800000000a0a1812 */ /* 0x000fe200078efcff */
[----:B------:R-:W4:Y:S01]  /*10e7c0*/  LDL.LU R70, [R1+0x29e4] ;  /* 0x0029e40001467983 */ /* 0x000f220000300800 */
[----:B------:R-:W-:Y:S01]  /*10e7d0*/  @P2 LOP3.LUT R11, R11, 0x1, RZ, 0xfc, !PT ;  /* 0x000000010b0b2812 */ /* 0x000fe200078efcff */
[----:B------:R-:W-:Y:S01]  /*10e7e0*/  ULDC UR13, c[0x0][0x228] ;  /* 0x00008a00000d7ab9 */ /* 0x000fe20000000800 */
[----:B------:R-:W-:Y:S01]  /*10e7f0*/  ISETP.LT.AND P2, PT, R173, UR24, !P0 ;  /* 0x00000018ad007c0c */ /* 0x000fe2000c741270 */
[----:B------:R-:W4:Y:S01]  /*10e800*/  LDL.LU R71, [R1+0x29ec] ;  /* 0x0029ec0001477983 */ /* 0x000f220000300800 */
[----:B------:R-:W-:Y:S01]  /*10e810*/  LOP3.LUT R10, R10, 0xdfffffff, RZ, 0xc0, !PT ;  /* 0xdfffffff0a0a7812 */ /* 0x000fe200078ec0ff */
[----:B------:R-:W-:Y:S01]  /*10e820*/  ULDC UR24, c[0x0][0x228] ;  /* 0x00008a0000187ab9 */ /* 0x000fe20000000800 */
[----:B------:R-:W-:Y:S01]  /*10e830*/  ISETP.LT.AND P1, PT, R180, UR32, !P0 ;  /* 0x00000020b4007c0c */ /* 0x000fe2000c721270 */
[----:B-1----:R-:W3:Y:S01]  /*10e840*/  LDL.LU R64, [R1+0x1a34] ;  /* 0x001a340001407983 */ /* 0x002ee20000300800 */
[----:B------:R-:W-:Y:S01]  /*10e850*/  @P3 LOP3.LUT R10, R10, 0x20000000, RZ, 0xfc, !PT ;  /* 0x200000000a0a3812 */ /* 0x000fe200078efcff */
[----:B------:R-:W-:Y:S01]  /*10e860*/  ULDC UR32, c[0x0][0x228] ;  /* 0x00008a0000207ab9 */ /* 0x000fe20000000800 */
[----:B------:R-:W-:Y:S01]  /*10e870*/  ISETP.LT.AND P0, PT, R179, UR33, !P0 ;  /* 0x00000021b3007c0c */ /* 0x000fe2000c701270 */
[----:B------:R-:W3:Y:S01]  /*10e880*/  LDL.LU R65, [R1+0x1a3c] ;  /* 0x001a3c0001417983 */ /* 0x000ee20000300800 */
[----:B------:R-:W-:Y:S01]  /*10e890*/  LOP3.LUT R10, R10, 0xefffffff, RZ, 0xc0, !PT ;  /* 0xefffffff0a0a7812 */ /* 0x000fe200078ec0ff */
[----:B------:R-:W-:Y:S01]  /*10e8a0*/  ULDC UR33, c[0x0][0x228] ;  /* 0x00008a0000217ab9 */ /* 0x000fe20000000800 */
[----:B------:R-:W-:Y:S01]  /*10e8b0*/  VIADD R166, R178, 0x16 ;  /* 0x00000016b2a67836 */ /* 0x000fe20000000000 */
[----:B------:R-:W-:Y:S01]  /*10e8c0*/  NOP ;  /* 0x0000000000007918 */ /* 0x000fe20000000000 */
[----:B------:R-:W-:-:S04]  /*10e8d0*/  @P2 LOP3.LUT R10, R10, 0x10000000, RZ, 0xfc, !PT ;  /* 0x100000000a0a2812 */ /* 0x000fc800078efcff */
        /* <DEDUP_REMOVED lines=9> */
[----:B--2---:R-:W-:Y:S01]  /*10e970*/  STL.64 [R1+0x11c0], R116 ;  /* 0x0011c07401007387 */ /* 0x004fe20000100a00 */
[----:B------:R-:W-:Y:S01]  /*10e980*/  LOP3.LUT R10, R10, 0xffbfffff, RZ, 0xc0, !PT ;  /* 0xffbfffff0a0a7812 */ /* 0x000fe200078ec0ff */
[----:B------:R-:W-:Y:S01]  /*10e990*/  ULDC UR39, c[0x0][0x228] ;  /* 0x00008a0000277ab9 */ /* 0x000fe20000000800 */
[----:B------:R-:W-:Y:S01]  /*10e9a0*/  ISETP.LT.AND P2, PT, R177, UR37, !P0 ;  /* 0x00000025b1007c0c */ /* 0x000fe2000c741270 */
[----:B------:R-:W-:Y:S01]  /*10e9b0*/  STL.64 [R1+0x11c8], R118 ;  /* 0x0011c87601007387 */ /* 0x000fe20000100a00 */
[----:B------:R-:W-:-:S03]  /*10e9c0*/  ULDC UR37, c[0x0][0x228] ;  /* 0x00008a0000257ab9 */ /* 0x000fc60000000800 */
[----:B------:R-:W3:Y:S02]  /*10e9d0*/  LDL.LU R66, [R1+0x2d44] ;  /* 0x002d440001427983 */ /* 0x000ee40000300800 */
[----:B------:R-:W-:Y:S02]  /*10e9e0*/  @P1 LOP3.LUT R10, R10, 0x400000, RZ, 0xfc, !PT ;  /* 0x004000000a0a1812 */ /* 0x000fe400078efcff */
[----:B------:R-:W3:Y:S02]  /*10e9f0*/  LDL.LU R67, [R1+0x2d4c] ;  /* 0x002d4c0001437983 */ /* 0x000ee40000300800 */
        /* <DEDUP_REMOVED lines=99> */
[----:B------:R-:W-:Y:S01]  /*10f030*/  VIADD R168, R178, 0x14 ;  /* 0x00000014b2a87836 */ /* 0x000fe20000000000 */
        /* <DEDUP_REMOVED lines=13> */
[----:B----4-:R-:W-:Y:S01]  /*10f110*/  STSM.16.M88.4 [R0], R68 ;  /* 0x0000004400007844 */ /* 0x010fe20000000200 */
[----:B------:R-:W-:Y:S01]  /*10f120*/  LOP3.LUT R9, R9, 0xefffffff, RZ, 0xc0, !PT ;  /* 0xefffffff09097812 */ /* 0x000fe200078ec0ff */
[----:B------:R-:W-:-:S03]  /*10f130*/  NOP ;  /* 0x0000000000007918 */ /* 0x000fc60000000000 */
[----:B------:R-:W-:Y:S01]  /*10f140*/  @P2 LOP3.LUT R9, R9, 0x10000000, RZ, 0xfc, !PT ;  /* 0x1000000009092812 */ /* 0x000fe200078efcff */
[----:B------:R-:W1:Y:S01]  /*10f150*/  LDS.128 R116, [R0] ;  /* 0x0000000000747984 */ /* 0x000e620000000c00 */
[----:B------:R-:W-:Y:S01]  /*10f160*/  ISETP.LT.AND P0, PT, R179, UR51, !P0 ;  /* 0x00000033b3007c0c */ /* 0x000fe2000c701270 */
[----:B------:R-:W-:Y:S01]  /*10f170*/  NOP ;  /* 0x0000000000007918 */ /* 0x000fe20000000000 */
[----:B------:R-:W-:Y:S01]  /*10f180*/  LOP3.LUT R9, R9, 0xf7ffffff, RZ, 0xc0, !PT ;  /* 0xf7ffffff09097812 */ /* 0x000fe200078ec0ff */
[----:B------:R-:W-:Y:S01]  /*10f190*/  VIADD R169, R178, 0x13 ;  /* 0x00000013b2a97836 */ /* 0x000fe20000000000 */
[----:B------:R-:W-:Y:S01]  /*10f1a0*/  LOP3.LUT R7, R7, 0xbfffffff, RZ, 0xc0, !PT ;  /* 0xbfffffff07077812 */ /* 0x000fe200078ec0ff */
[----:B------:R-:W-:Y:S01]  /*10f1b0*/  ULDC UR50, c[0x0][0x228] ;  /* 0x00008a0000327ab9 */ /* 0x000fe20000000800 */
[----:B------:R-:W-:Y:S01]  /*10f1c0*/  @P1 LOP3.LUT R9, R9, 0x8000000, RZ, 0xfc, !PT ;  /* 0x0800000009091812 */ /* 0x000fe200078efcff */
[----:B------:R-:W-:-:S03]  /*10f1d0*/  ULDC UR51, c[0x0][0x228] ;  /* 0x00008a0000337ab9 */ /* 0x000fc60000000800 */
        /* <DEDUP_REMOVED lines=15> */
[----:B---3--:R-:W-:Y:S01]  /*10f2d0*/  STSM.16.M88.4 [R0], R64 ;  /* 0x0000004000007844 */ /* 0x008fe20000000200 */
[----:B------:R-:W-:Y:S01]  /*10f2e0*/  LOP3.LUT R9, R9, 0xfeffffff, RZ, 0xc0, !PT ;  /* 0xfeffffff09097812 */ /* 0x000fe200078ec0ff */
[----:B------:R-:W-:-:S03]  /*10f2f0*/  NOP ;  /* 0x0000000000007918 */ /* 0x000fc60000000000 */
[----:B------:R-:W-:Y:S01]  /*10f300*/  @P2 LOP3.LUT R9, R9, 0x1000000, RZ, 0xfc, !PT ;  /* 0x0100000009092812 */ /* 0x000fe200078efcff */
[----:B-1----:R-:W-:Y:S01]  /*10f310*/  STL.64 [R1+0x6d0], R116 ;  /* 0x0006d07401007387 */ /* 0x002fe20000100a00 */
[----:B------:R-:W-:Y:S01]  /*10f320*/  ISETP.LT.AND P3, PT, R174, UR55, !P0 ;  /* 0x00000037ae007c0c */ /* 0x000fe2000c761270 */
[----:B------:R-:W-:Y:S01]  /*10f330*/  ULDC UR55, c[0x0][0x228] ;  /* 0x00008a0000377ab9 */ /* 0x000fe20000000800 */
[----:B------:R-:W-:Y:S01]  /*10f340*/  LOP3.LUT R9, R9, 0xff7fffff, RZ, 0xc0, !PT ;  /* 0xff7fffff09097812 */ /* 0x000fe200078ec0ff */
[----:B------:R-:W1:Y:S01]  /*10f350*/  LDS.128 R64, [R0] ;  /* 0x0000000000407984 */ /* 0x000e620000000c00 */
[----:B------:R-:W-:Y:S01]  /*10f360*/  VIADD R171, R178, 0x11 ;  /* 0x00000011b2ab7836 */ /* 0x000fe20000000000 */
[----:B------:R-:W-:Y:S01]  /*10f370*/  ULDC UR61, c[0x0][0x228] ;  /* 0x00008a00003d7ab9 */ /* 0x000fe20000000800 */
[----:B------:R-:W-:Y:S02]  /*10f380*/  @P1 LOP3.LUT R9, R9, 0x800000, RZ, 0xfc, !PT ;  /* 0x0080000009091812 */ /* 0x000fe400078efcff */
[----:B------:R-:W-:Y:S01]  /*10f390*/  ISETP.LT.AND P2, PT, R173, UR46, !P0 ;  /* 0x0000002ead007c0c */ /* 0x000fe2000c741270 */
[----:B------:R-:W-:Y:S01]  /*10f3a0*/  STL.64 [R1+0x6d8], R118 ;  /* 0x0006d87601007387 */ /* 0x000fe20000100a00 */
[----:B------:R-:W-:Y:S01]  /*10f3b0*/  LOP3.LUT R9, R9, 0xffdfffff, RZ, 0xc0, !PT ;  /* 0xffdfffff09097812 */ /* 0x000fe200078ec0ff */
[----:B------:R-:W-:Y:S01]  /*10f3c0*/  ULDC UR46, c[0x0][0x228] ;  /* 0x00008a00002e7ab9 */ /* 0x000fe20000000800 */
[----:B------:R-:W-:Y:S01]  /*10f3d0*/  ISETP.LT.AND P1, PT, R180, UR47, !P0 ;  /* 0x0000002fb4007c0c */ /* 0x000fe2000c721270 */
[----:B------:R-:W-:Y:S01]  /*10f3e0*/  ULDC UR47, c[0x0][0x228] ;  /* 0x00008a00002f7ab9 */ /* 0x000fe20000000800 */
[----:B------:R-:W-:Y:S01]  /*10f3f0*/  @P3 LOP3.LUT R9, R9, 0x200000, RZ, 0xfc, !PT ;  /* 0x0020000009093812 */ /* 0x000fe200078efcff */
[----:B------:R-:W2:Y:S03]  /*10f400*/  LDL.LU R70, [R1+0x3104] ;  /* 0x0031040001467983 */ /* 0x000ea60000300800 */
[----:B------:R-:W-:Y:S01]  /*10f410*/  LOP3.LUT R9, R9, 0xffefffff, RZ, 0xc0, !PT ;  /* 0xffefffff09097812 */ /* 0x000fe200078ec0ff */
[----:B------:R-:W2:Y:S03]  /*10f420*/  LDL.LU R71, [R1+0x310c] ;  /* 0x00310c0001477983 */ /* 0x000ea60000300800 */
[----:B------:R-:W-:-:S02]  /*10f430*/  @P2 LOP3.LUT R9, R9, 0x100000, RZ, 0xfc, !PT ;  /* 0x0010000009092812 */ /* 0x000fc400078efcff */
        /* <DEDUP_REMOVED lines=9> */
[----:B-1----:R1:W-:Y:S01]  /*10f4d0*/  STL.64 [R1+0x4e0], R64 ;  /* 0x0004e04001007387 */ /* 0x0023e20000100a00 */
[----:B------:R-:W-:Y:S01]  /*10f4e0*/  ISETP.LT.AND P3, PT, R181, UR60, !P0 ;  /* 0x0000003cb5007c0c */ /* 0x000fe2000c761270 */
[----:B------:R-:W-:Y:S01]  /*10f4f0*/  ULDC UR60, c[0x0][0x228] ;  /* 0x00008a00003c7ab9 */ /* 0x000fe20000000800 */
[----:B------:R-:W-:Y:S01]  /*10f500*/  LOP3.LUT R9, R9, 0xffffbfff, RZ, 0xc0, !PT ;  /* 0xffffbfff09097812 */ /* 0x000fe200078ec0ff */
[----:B------:R-:W-:Y:S01]  /*10f510*/  IMAD.MOV.U32 R68, RZ, RZ, R189 ;  /* 0x000000ffff447224 */ /* 0x000fe200078e00bd */
[----:B------:R-:W-:Y:S01]  /*10f520*/  ISETP.LT.AND P2, PT, R177, UR59, !P0 ;  /* 0x0000003bb1007c0c */ /* 0x000fe2000c741270 */
[----:B------:R3:W-:Y:S01]  /*10f530*/  STL.64 [R1+0x4e8], R66 ;  /* 0x0004e84201007387 */ /* 0x0007e20000100a00 */
[----:B------:R-:W-:Y:S01]  /*10f540*/  ULDC UR59, c[0x0][0x228] ;  /* 0x00008a00003b7ab9 */ /* 0x000fe20000000800 */
[----:B------:R-:W-:Y:S01]  /*10f550*/  IMAD.MOV.U32 R69, RZ, RZ, R191 ;  /* 0x000000ffff457224 */ /* 0x000fe200078e00bf */
[----:B------:R-:W-:-:S03]  /*10f560*/  NOP ;  /* 0x0000000000007918 */ /* 0x000fc60000000000 */
[----:B------:R-:W-:Y:S01]  /*10f570*/  @P1 LOP3.LUT R9, R9, 0x4000, RZ, 0xfc, !PT ;  /* 0x0000400009091812 */ /* 0x000fe200078efcff */
[----:B-1----:R-:W4:Y:S01]  /*10f580*/  LDL.LU R64, [R1+0x90] ;  /* 0x0000900001407983 */ /* 0x002f220000300800 */
[----:B------:R-:W-:Y:S01]  /*10f590*/  VIADD R172, R178, 0x10 ;  /* 0x00000010b2ac7836 */ /* 0x000fe20000000000 */
[----:B------:R-:W-:Y:S01]  /*10f5a0*/  LOP3.LUT R6, R6, 0xbfffffff, RZ, 0xc0, !PT ;  /* 0xbfffffff06067812 */ /* 0x000fe200078ec0ff */
[----:B------:R-:W-:Y:S01]  /*10f5b0*/  ULDC UR4, c[0x0][0x228] ;  /* 0x00008a0000047ab9 */ /* 0x000fe20000000800 */
[----:B------:R-:W-:Y:S01]  /*10f5c0*/  LOP3.LUT R9, R9, 0xfffdffff, RZ, 0xc0, !PT ;  /* 0xfffdffff09097812 */ /* 0x000fe200078ec0ff */
[----:B------:R-:W4:Y:S03]  /*10f5d0*/  LDL.LU R65, [R1+0x98] ;  /* 0x0000980001417983 */ /* 0x000f260000300800 */
[----:B------:R-:W-:Y:S01]  /*10f5e0*/  @P3 LOP3.LUT R9, R9, 0x20000, RZ, 0xfc, !PT ;  /* 0x0002000009093812 */ /* 0x000fe200078efcff */
[----:B---3--:R-:W4:Y:S01]  /*10f5f0*/  LDL.LU R66, [R1+0x14b0] ;  /* 0x0014b00001427983 */ /* 0x008f220000300800 */
[----:B------:R-:W-:Y:S01]  /*10f600*/  ISETP.LT.AND P1, PT, R176, UR58, !P0 ;  /* 0x0000003ab0007c0c */ /* 0x000fe2000c721270 */
[----:B------:R-:W-:Y:S01]  /*10f610*/  ULDC UR58, c[0x0][0x228] ;  /* 0x00008a00003a7ab9 */ /* 0x000fe20000000800 */
[----:B------:R-:W-:Y:S01]  /*10f620*/  LOP3.LUT R9, R9, 0xfffeffff, RZ, 0xc0, !PT ;  /* 0xfffeffff09097812 */ /* 0x000fe200078ec0ff */
[----:B------:R-:W4:Y:S03]  /*10f630*/  LDL.LU R67, [R1+0x14b8] ;  /* 0x0014b80001437983 */ /* 0x000f260000300800 */
[----:B------:R-:W-:-:S02]  /*10f640*/  @P2 LOP3.LUT R9, R9, 0x10000, RZ, 0xfc, !PT ;  /* 0x0001000009092812 */ /* 0x000fc400078efcff */
        /* <DEDUP_REMOVED lines=111> */
[----:B--2---:R-:W-:Y:S01]  /*10fd40*/  STSM.16.M88.4 [R0], R68 ;  /* 0x0000004400007844 */ /* 0x004fe20000000200 */
[----:B------:R-:W-:Y:S01]  /*10fd50*/  LOP3.LUT R8, R8, 0xfff7ffff, RZ, 0xc0, !PT ;  /* 0xfff7ffff08087812 */ /* 0x000fe200078ec0ff */
[----:B------:R-:W-:-:S03]  /*10fd60*/  NOP ;  /* 0x0000000000007918 */ /* 0x000fc60000000000 */
[----:B------:R-:W-:Y:S01]  /*10fd70*/  @P1 LOP3.LUT R8, R8, 0x80000, RZ, 0xfc, !PT ;  /* 0x0008000008081812 */ /* 0x000fe200078efcff */
[----:B------:R-:W1:Y:S01]  /*10fd80*/  LDS.128 R68, [R0] ;  /* 0x0000000000447984 */ /* 0x000e620000000c00 */
[----:B------:R-:W-:Y:S02]  /*10fd90*/  NOP ;  /* 0x0000000000007918 */ /* 0x000fe40000000000 */
[----:B------:R-:W-:Y:S01]  /*10fda0*/  LOP3.LUT R8, R8, 0xfffbffff, RZ, 0xc0, !PT ;  /* 0xfffbffff08087812 */ /* 0x000fe200078ec0ff */
[----:B------:R-:W-:-:S03]  /*10fdb0*/  ULDC UR39, c[0x0][0x228] ;  /* 0x00008a0000277ab9 */ /* 0x000fc60000000800 */
[----:B------:R-:W-:Y:S02]  /*10fdc0*/  @P0 LOP3.LUT R8, R8, 0x40000, RZ, 0xfc, !PT ;  /* 0x0004000008080812 */ /* 0x000fe400078efcff */
[----:B------:R-:W-:Y:S01]  /*10fdd0*/  ISETP.GE.AND P0, PT, R166, UR15, PT ;  /* 0x0000000fa6007c0c */ /* 0x000fe2000bf06270 */
[----:B------:R-:W-:-:S03]  /*10fde0*/  ULDC UR15, c[0x0][0x228] ;  /* 0x00008a00000f7ab9 */ /* 0x000fc60000000800 */
[----:B------:R-:W-:Y:S01]  /*10fdf0*/  ISETP.LT.AND P1, PT, R175, UR36, !P0 ;  /* 0x00000024af007c0c */ /* 0x000fe2000c721270 */
[----:B------:R-:W-:Y:S01]  /*10fe00*/  ULDC UR36, c[0x0][0x228] ;  /* 0x00008a0000247ab9 */ /* 0x000fe20000000800 */
[----:B------:R-:W-:Y:S02]  /*10fe10*/  ISETP.LT.AND P3, PT, R181, UR31, !P0 ;  /* 0x0000001fb5007c0c */ /* 0x000fe4000c761270 */
[----:B------:R-:W-:Y:S02]  /*10fe20*/  LOP3.LUT R8, R8, 0xffffbfff, RZ, 0xc0, !PT ;  /* 0xffffbfff08087812 */ /* 0x000fe400078ec0ff */
[----:B------:R-:W-:Y:S01]  /*10fe30*/  ISETP.LT.AND P2, PT, R177, UR29, !P0 ;  /* 0x0000001db1007c0c */ /* 0x000fe2000c741270 */
[----:B------:R-:W-:-:S06]  /*10fe40*/  ULDC UR29, c[0x0][0x228] ;  /* 0x00008a00001d7ab9 */ /* 0x000fcc0000000800 */
[----:B------:R-:W-:-:S04]  /*10fe50*/  @P1 LOP3.LUT R8, R8, 0x4000, RZ, 0xfc, !PT ;  /* 0x0000400008081812 */ /* 0x000fc800078efcff */
        /* <DEDUP_REMOVED lines=8> */
[----:B------:R-:W-:Y:S01]  /*10fee0*/  ULDC.64 UR30, c[0x0][0x228] ;  /* 0x00008a00001e7ab9 */ /* 0x000fe20000000a00 */
[----:B------:R-:W-:-:S04]  /*10fef0*/  LOP3.LUT R8, R8, 0xffff7fff, RZ, 0xc0, !PT ;  /* 0xffff7fff08087812 */ /* 0x000fc800078ec0ff */
[----:B------:R-:W-:Y:S02]  /*10ff00*/  @P1 LOP3.LUT R8, R8, 0x8000, RZ, 0xfc, !PT ;  /* 0x0000800008081812 */ /* 0x000fe400078efcff */
[----:B------:R-:W-:Y:S01]  /*10ff10*/  ISETP.LT.AND P2, PT, R173, UR16, !P0 ;  /* 0x00000010ad007c0c */ /* 0x000fe2000c741270 */
[----:B----4-:R1:W-:Y:S01]  /*10ff20*/  STSM.16.M88.4 [R0], R64 ;  /* 0x0000004000007844 */ /* 0x0103e20000000200 */
[----:B------:R-:W-:Y:S01]  /*10ff30*/  LOP3.LUT R8, R8, 0xffffdfff, RZ, 0xc0, !PT ;  /* 0xffffdfff08087812 */ /* 0x000fe200078ec0ff */
[----:B------:R-:W-:-:S03]  /*10ff40*/  ULDC UR16, c[0x0][0x228] ;  /* 0x00008a0000107ab9 */ /* 0x000fc60000000800 */
[----:B------:R-:W-:Y:S02]  /*10ff50*/  @P3 LOP3.LUT R8, R8, 0x2000, RZ, 0xfc, !PT ;  /* 0x0000200008083812 */ /* 0x000fe400078efcff */
[----:B------:R-:W-:Y:S01]  /*10ff60*/  ISETP.LT.AND P1, PT, R180, UR17, !P0 ;  /* 0x00000011b4007c0c */ /* 0x000fe2000c721270 */
[----:B------:R-:W-:Y:S01]  /*10ff70*/  STL.64 [R1+0x2f8], R70 ;  /* 0x0002f84601007387 */ /* 0x000fe20000100a00 */
[----:B------:R-:W-:Y:S01]  /*10ff80*/  LOP3.LUT R8, R8, 0xffffefff, RZ, 0xc0, !PT ;  /* 0xffffefff08087812 */ /* 0x000fe200078ec0ff */
[----:B------:R-:W-:-:S03]  /*10ff90*/  NOP ;  /* 0x0000000000007918 */ /* 0x000fc60000000000 */
[----:B------:R-:W-:Y:S01]  /*10ffa0*/  @P2 LOP3.LUT R8, R8, 0x1000, RZ, 0xfc, !PT ;  /* 0x0000100008082812 */ /* 0x000fe200078efcff */
[----:B------:R-:W2:Y:S01]  /*10ffb0*/  LDS.128 R68, [R0] ;  /* 0x0000000000447984 */ /* 0x000ea20000000c00 */
[----:B------:R-:W-:Y:S01]  /*10ffc0*/  ISETP.LT.AND P0, PT, R179, UR25, !P0 ;  /* 0x00000019b3007c0c */ /* 0x000fe2000c701270 */
[----:B------:R-:W-:Y:S01]  /*10ffd0*/  ULDC UR17, c[0x0][0x228] ;  /* 0x00008a0000117ab9 */ /* 0x000fe20000000800 */
[----:B------:R-:W-:Y:S01]  /*10ffe0*/  LOP3.LUT R8, R8, 0xfffff7ff, RZ, 0xc0, !PT ;  /* 0xfffff7ff08087812 */ /* 0x000fe200078ec0ff */
[----:B-1----:R-:W3:Y:S01]  /*10fff0*/  LDL.LU R64, [R1+0x2e0] ;  /* 0x0002e00001407983 */ /* 0x002ee20000300800 */
[----:B------:R-:W-:Y:S02]  /*110000*/  ULDC UR25, c[0x0][0x228] ;  /* 0x00008a0000197ab9 */ /* 0x000fe40000000800 */
[----:B------:R-:W-:Y:S01]  /*110010*/  @P1 LOP3.LUT R8, R8, 0x800, RZ, 0xfc, !PT ;  /* 0x0000080008081812 */ /* 0x000fe200078efcff */
[----:B------:R-:W3:Y:S03]  /*110020*/  LDL.LU R65, [R1+0x2e8] ;  /* 0x0002e80001417983 */ /* 0x000ee60000300800 */
[----:B------:R-:W-:Y:S01]  /*110030*/  LOP3.LUT R8, R8, 0xfffffbff, RZ, 0xc0, !PT ;  /* 0xfffffbff08087812 */ /* 0x000fe200078ec0ff */
[----:B------:R-:W3:Y:S03]  /*110040*/  LDL.LU R66, [R1+0x14d0] ;  /* 0x0014d00001427983 */ /* 0x000ee60000300800 */
[----:B------:R-:W-:Y:S01]  /*110050*/  @P0 LOP3.LUT R8, R8, 0x400, RZ, 0xfc, !PT ;  /* 0x0000040008080812 */ /* 0x000fe200078efcff */
[----:B------:R-:W3:Y:S01]  /*110060*/  LDL.LU R67, [R1+0x14d8] ;  /* 0x0014d80001437983 */ /* 0x000ee20000300800 */
[----:B------:R-:W-:Y:S01]  /*110070*/  ISETP.GE.AND P0, PT, R167, UR33, PT ;  /* 0x00000021a7007c0c */ /* 0x000fe2000bf06270 */
[----:B------:R-:W-:Y:S01]  /*110080*/  ULDC.64 UR32, c[0x0][0x228] ;  /* 0x00008a0000207ab9 */ /* 0x000fe20000000a00 */
[----:B------:R-:W-:Y:S01]  /*110090*/  LOP3.LUT R5, R5, 0xbfffffff, RZ, 0xc0, !PT ;  /* 0xbfffffff05057812 */ /* 0x000fe200078ec0ff */
[----:B------:R-:W-:Y:S01]  /*1100a0*/  VIADD R73, R178, 0xb ;  /* 0x0000000bb2497836 */ /* 0x000fe20000000000 */
[----:B------:R-:W-:Y:S01]  /*1100b0*/  ISETP.LT.AND P1, PT, R175, UR30, !P0 ;  /* 0x0000001eaf007c0c */ /* 0x000fe2000c721270 */
[----:B------:R-:W-:Y:S01]  /*1100c0*/  ULDC UR30, c[0x0][0x228] ;  /* 0x00008a00001e7ab9 */ /* 0x000fe20000000800 */
[----:B------:R-:W-:Y:S01]  /*1100d0*/  ISETP.LT.AND P3, PT, R181, UR43, !P0 ;  /* 0x0000002bb5007c0c */ /* 0x000fe2000c761270 */
[----:B------:R-:W-:Y:S01]  /*1100e0*/  ULDC UR43, c[0x0][0x228] ;  /* 0x00008a00002b7ab9 */ /* 0x000fe20000000800 */
[----:B------:R-:W-:Y:S01]  /*1100f0*/  LOP3.LUT R8, R8, 0xffffffbf, RZ, 0xc0, !PT ;  /* 0xffffffbf08087812 */ /* 0x000fe200078ec0ff */
[----:B------:R-:W-:-:S08]  /*110100*/  NOP ;  /* 0x0000000000007918 */ /* 0x000fd00000000000 */
        /* <DEDUP_REMOVED lines=10> */
[----:B--2---:R1:W-:Y:S01]  /*1101b0*/  STL.64 [R1+0x1bd0], R68 ;  /* 0x001bd04401007387 */ /* 0x0043e20000100a00 */
[----:B------:R-:W-:Y:S01]  /*1101c0*/  LOP3.LUT R8, R8, 0xffffff7f, RZ, 0xc0, !PT ;  /* 0xffffff7f08087812 */ /* 0x000fe200078ec0ff */
[----:B------:R-:W-:-:S03]  /*1101d0*/  ULDC UR46, c[0x0][0x228] ;  /* 0x00008a00002e7ab9 */ /* 0x000fc60000000800 */
[----:B------:R-:W-:Y:S02]  /*1101e0*/  @P1 LOP3.LUT R8, R8, 0x80, RZ, 0xfc, !PT ;  /* 0x0000008008081812 */ /* 0x000fe400078efcff */
[----:B------:R-:W-:Y:S01]  /*1101f0*/  ISETP.LT.AND P2, PT, R173, UR40, !P0 ;  /* 0x00000028ad007c0c */ /* 0x000fe2000c741270 */
[----:B-1----:R-:W-:Y:S01]  /*110200*/  VIADD R68, R178, 0xf ;  /* 0x0000000fb2447836 */ /* 0x002fe20000000000 */
[----:B------:R-:W-:Y:S01]  /*110210*/  LOP3.LUT R8, R8, 0xffffffdf, RZ, 0xc0, !PT ;  /* 0xffffffdf08087812 */ /* 0x000fe200078ec0ff */
[----:B------:R-:W-:Y:S01]  /*110220*/  VIADD R69, R178, 0xe ;  /* 0x0000000eb2457836 */ /* 0x000fe20000000000 */
[----:B------:R-:W-:Y:S01]  /*110230*/  ISETP.LT.AND P1, PT, R180, UR41, !P0 ;  /* 0x00000029b4007c0c */ /* 0x000fe2000c721270 */
[----:B------:R1:W-:Y:S01]  /*110240*/  STL.64 [R1+0x1bd8], R70 ;  /* 0x001bd84601007387 */ /* 0x0003e20000100a00 */
[----:B------:R-:W-:Y:S01]  /*110250*/  @P3 LOP3.LUT R8, R8, 0x20, RZ, 0xfc, !PT ;  /* 0x0000002008083812 */ /* 0x000fe200078efcff */
[----:B------:R-:W-:Y:S01]  /*110260*/  ULDC UR40, c[0x0][0x228] ;  /* 0x00008a0000287ab9 */ /* 0x000fe20000000800 */
[----:B------:R-:W-:-:S02]  /*110270*/  ULDC UR41, c[0x0][0x228] ;  /* 0x00008a0000297ab9 */ /* 0x000fc40000000800 */
[----:B------:R-:W-:-:S04]  /*110280*/  LOP3.LUT R8, R8, 0xffffffef, RZ, 0xc0, !PT ;  /* 0xffffffef08087812 */ /* 0x000fc800078ec0ff */
[----:B------:R-:W-:Y:S02]  /*110290*/  @P2 LOP3.LUT R8, R8, 0x10, RZ, 0xfc, !PT ;  /* 0x0000001008082812 */ /* 0x000fe400078efcff */
[----:B------:R-:W-:Y:S01]  /*1102a0*/  ISETP.LT.AND P0, PT, R179, UR42, !P0 ;  /* 0x0000002ab3007c0c */ /* 0x000fe2000c701270 */
[----:B-1----:R-:W-:Y:S01]  /*1102b0*/  VIADD R70, R178, 0xd ;  /* 0x0000000db2467836 */ /* 0x002fe20000000000 */
[----:B------:R-:W-:Y:S01]  /*1102c0*/  LOP3.LUT R8, R8, 0xfffffff7, RZ, 0xc0, !PT ;  /* 0xfffffff708087812 */ /* 0x000fe200078ec0ff */
[----:B------:R-:W-:Y:S01]  /*1102d0*/  VIADD R71, R178, 0xc ;  /* 0x0000000cb2477836 */ /* 0x000fe20000000000 */
[----:B------:R-:W-:Y:S02]  /*1102e0*/  ULDC UR42, c[0x0][0x228] ;  /* 0x00008a00002a7ab9 */ /* 0x000fe40000000800 */
        /* <DEDUP_REMOVED lines=8> */
[----:B------:R-:W-:Y:S01]  /*110370*/  ISETP.LT.AND P2, PT, R177, UR36, !P0 ;  /* 0x00000024b1007c0c */ /* 0x000fe2000c741270 */
[----:B------:R-:W-:Y:S01]  /*110380*/  ULDC.64 UR36, c[0x0][0x228] ;  /* 0x00008a0000247ab9 */ /* 0x000fe20000000a00 */
        /* <DEDUP_REMOVED lines=93> */
[C---:B------:R-:W-:Y:S01]  /*110960*/  VIADD R115, R178.reuse, 0x8 ;  /* 0x00000008b2737836 */ /* 0x040fe20000000000 */
[----:B------:R-:W-:Y:S01]  /*110970*/  LOP3.LUT R7, R7, 0xffffffbf, RZ, 0xc0, !PT ;  /* 0xffffffbf07077812 */ /* 0x000fe200078ec0ff */
[----:B---3--:R1:W-:Y:S01]  /*110980*/  STSM.16.M88.4 [R0], R64 ;  /* 0x0000004000007844 */ /* 0x0083e20000000200 */
[----:B------:R-:W-:Y:S01]  /*110990*/  ISETP.LT.AND P1, PT, R175, UR32, !P0 ;  /* 0x00000020af007c0c */ /* 0x000fe2000c721270 */
[----:B------:R-:W-:Y:S01]  /*1109a0*/  ULDC UR32, c[0x0][0x228] ;  /* 0x00008a0000207ab9 */ /* 0x000fe20000000800 */
[----:B------:R-:W-:Y:S01]  /*1109b0*/  ISETP.LT.AND P3, PT, R181, UR61, !P0 ;  /* 0x0000003db5007c0c */ /* 0x000fe2000c761270 */
[----:B------:R-:W-:Y:S01]  /*1109c0*/  ULDC UR37, c[0x0][0x228] ;  /* 0x00008a0000257ab9 */ /* 0x000fe20000000800 */
[----:B------:R-:W-:Y:S01]  /*1109d0*/  ISETP.LT.AND P2, PT, R177, UR60, !P0 ;  /* 0x0000003cb1007c0c */ /* 0x000fe2000c741270 */
[----:B------:R-:W-:Y:S01]  /*1109e0*/  ULDC UR60, c[0x0][0x228] ;  /* 0x00008a00003c7ab9 */ /* 0x000fe20000000800 */
[----:B------:R-:W-:-:S02]  /*1109f0*/  IADD3 R75, R178, 0xa, RZ ;  /* 0x0000000ab24b7810 */ /* 0x000fc40007ffe0ff */
[----:B------:R-:W-:Y:S01]  /*110a00*/  LOP3.LUT R4, R4, 0xbfffffff, RZ, 0xc0, !PT ;  /* 0xbfffffff04047812 */ /* 0x000fe200078ec0ff */
[----:B------:R-:W-:Y:S01]  /*110a10*/  VIADD R118, R178, 0x7 ;  /* 0x00000007b2767836 */ /* 0x000fe20000000000 */
[----:B------:R-:W-:-:S03]  /*110a20*/  ULDC UR61, c[0x0][0x228] ;  /* 0x00008a00003d7ab9 */ /* 0x000fc60000000800 */
[----:B------:R-:W-:Y:S01]  /*110a30*/  @P1 LOP3.LUT R7, R7, 0x40, RZ, 0xfc, !PT ;  /* 0x0000004007071812 */ /* 0x000fe200078efcff */
[----:B-1----:R-:W2:Y:S03]  /*110a40*/  LDL.LU R65, [R1+0x4d8] ;  /* 0x0004d80001417983 */ /* 0x002ea60000300800 */
[----:B------:R-:W-:Y:S02]  /*110a50*/  LOP3.LUT R7, R7, 0xfffffdff, RZ, 0xc0, !PT ;  /* 0xfffffdff07077812 */ /* 0x000fe400078ec0ff */
[----:B------:R-:W-:Y:S01]  /*110a60*/  ISETP.LT.AND P1, PT, R176, UR59, !P0 ;  /* 0x0000003bb0007c0c */ /* 0x000fe2000c721270 */
[----:B------:R-:W2:Y:S01]  /*110a70*/  LDL.LU R66, [R1+0x21c0] ;  /* 0x0021c00001427983 */ /* 0x000ea20000300800 */
[----:B------:R-:W-:Y:S01]  /*110a80*/  @P3 LOP3.LUT R7, R7, 0x200, RZ, 0xfc, !PT ;  /* 0x0000020007073812 */ /* 0x000fe200078efcff */
[----:B------:R-:W-:Y:S02]  /*110a90*/  ULDC UR59, c[0x0][0x228] ;  /* 0x00008a00003b7ab9 */ /* 0x000fe40000000800 */
[----:B------:R-:W2:Y:S01]  /*110aa0*/  LDL.LU R67, [R1+0x21c8] ;  /* 0x0021c80001437983 */ /* 0x000ea20000300800 */
[----:B------:R-:W-:-:S02]  /*110ab0*/  LOP3.LUT R7, R7, 0xfffffeff, RZ, 0xc0, !PT ;  /* 0xfffffeff07077812 */ /* 0x000fc400078ec0ff */
[----:B------:R-:W-:Y:S01]  /*110ac0*/  ISETP.LT.AND P3, PT, R174, UR58, !P0 ;  /* 0x0000003aae007c0c */ /* 0x000fe2000c761270 */
[----:B------:R-:W-:Y:S01]  /*110ad0*/  ULDC UR58, c[0x0][0x228] ;  /* 0x00008a00003a7ab9 */ /* 0x000fe20000000800 */
[----:B------:R-:W-:Y:S01]  /*110ae0*/  @P2 LOP3.LUT R7, R7, 0x100, RZ, 0xfc, !PT ;  /* 0x0000010007072812 */ /* 0x000fe200078efcff */
[----:B------:R-:W3:Y:S03]  /*110af0*/  LDL.LU R116, [R1+0x6c0] ;  /* 0x0006c00001747983 */ /* 0x000ee60000300800 */
[----:B------:R-:W-:Y:S01]  /*110b00*/  LOP3.LUT R7, R7, 0xffffff7f, RZ, 0xc0, !PT ;  /* 0xffffff7f07077812 */ /* 0x000fe200078ec0ff */
[----:B------:R-:W3:Y:S03]  /*110b10*/  LDL.LU R117, [R1+0x6c8] ;  /* 0x0006c80001757983 */ /* 0x000ee60000300800 */
[----:B------:R-:W-:Y:S01]  /*110b20*/  @P1 LOP3.LUT R7, R7, 0x80, RZ, 0xfc, !PT ;  /* 0x0000008007071812 */ /* 0x000fe200078efcff */
[----:B------:R-:W2:Y:S01]  /*110b30*/  LDL.LU R64, [R1+0x4d0] ;  /* 0x0004d00001407983 */ /* 0x000ea20000300800 */
[----:B------:R-:W-:-:S02]  /*110b40*/  ISETP.LT.AND P2, PT, R173, UR26, !P0 ;  /* 0x0000001aad007c0c */ /* 0x000fc4000c741270 */
        /* <DEDUP_REMOVED lines=17> */
[C---:B------:R-:W-:Y:S01]  /*110c60*/  VIADD R119, R178.reuse, 0x6 ;  /* 0x00000006b2777836 */ /* 0x040fe20000000000 */
[----:B------:R-:W-:Y:S01]  /*110c70*/  ISETP.LT.AND P2, PT, R177, UR20, !P0 ;  /* 0x00000014b1007c0c */ /* 0x000fe2000c741270 */
[C---:B------:R-:W-:Y:S01]  /*110c80*/  VIADD R120, R178.reuse, 0x5 ;  /* 0x00000005b2787836 */ /* 0x040fe20000000000 */
[----:B------:R-:W-:Y:S01]  /*110c90*/  LOP3.LUT R7, R7, 0xfffffffd, RZ, 0xc0, !PT ;  /* 0xfffffffd07077812 */ /* 0x000fe200078ec0ff */
[----:B------:R-:W-:Y:S01]  /*110ca0*/  VIADD R121, R178, 0x4 ;  /* 0x00000004b2797836 */ /* 0x000fe20000000000 */
[----:B------:R-:W-:Y:S01]  /*110cb0*/  LOP3.LUT R72, R72, 0xbfffffff, RZ, 0xc0, !PT ;  /* 0xbfffffff48487812 */ /* 0x000fe200078ec0ff */
[----:B------:R-:W-:Y:S01]  /*110cc0*/  ULDC UR21, c[0x0][0x228] ;  /* 0x00008a0000157ab9 */ /* 0x000fe20000000800 */
[----:B------:R-:W-:Y:S01]  /*110cd0*/  VIADD R122, R178, 0x3 ;  /* 0x00000003b27a7836 */ /* 0x000fe20000000000 */
[----:B------:R-:W-:-:S02]  /*110ce0*/  ULDC UR20, c[0x0][0x228] ;  /* 0x00008a0000147ab9 */ /* 0x000fc40000000800 */
[----:B------:R-:W-:Y:S02]  /*110cf0*/  @P1 LOP3.LUT R6, R6, 0x40000000, RZ, 0xfc, !PT ;  /* 0x4000000006061812 */ /* 0x000fe400078efcff */
[----:B------:R-:W-:Y:S02]  /*110d00*/  ISETP.LT.AND P1, PT, R176, UR19, !P0 ;  /* 0x00000013b0007c0c */ /* 0x000fe4000c721270 */
[----:B------:R-:W-:Y:S02]  /*110d10*/  @P3 LOP3.LUT R7, R7, 0x2, RZ, 0xfc, !PT ;  /* 0x0000000207073812 */ /* 0x000fe400078efcff */
[----:B------:R-:W-:Y:S01]  /*110d20*/  ISETP.LT.AND P3, PT, R174, UR18, !P0 ;  /* 0x00000012ae007c0c */ /* 0x000fe2000c761270 */
[----:B------:R-:W-:Y:S01]  /*110d30*/  ULDC.64 UR18, c[0x0][0x228] ;  /* 0x00008a0000127ab9 */ /* 0x000fe20000000a00 */
[----:B------:R-:W-:Y:S02]  /*110d40*/  LOP3.LUT R6, R6, 0x7fffffff, RZ, 0xc0, !PT ;  /* 0x7fffffff06067812 */ /* 0x000fe400078ec0ff */
[----:B------:R-:W-:-:S05]  /*110d50*/  LOP3.LUT R7, R7, 0xfffffffe, RZ, 0xc0, !PT ;  /* 0xfffffffe07077812 */ /* 0x000fca00078ec0ff */
[----:B------:R-:W-:Y:S02]  /*110d60*/  @P1 LOP3.LUT R6, R6, 0x80000000, RZ, 0xfc, !PT ;  /* 0x8000000006061812 */ /* 0x000fe400078efcff */
        /* <DEDUP_REMOVED lines=20> */
[----:B------:R-:W-:-:S07]  /*110eb0*/  ISETP.LT.AND P2, PT, R177, UR5, !P0 ;  /* 0x00000005b1007c0c */ /* 0x000fce000c741270 */
        /* <DEDUP_REMOVED lines=25> */
[----:B------:R-:W-:Y:S01]  /*111050*/  VIADD R123, R178, 0x2 ;  /* 0x00000002b27b7836 */ /* 0x000fe20000000000 */
[----:B------:R-:W-:Y:S01]  /*111060*/  LOP3.LUT R6, R6, 0xffffbfff, RZ, 0xc0, !PT ;  /* 0xffffbfff06067812 */ /* 0x000fe200078ec0ff */
[----:B------:R-:W-:Y:S01]  /*111070*/  ULDC UR27, c[0x0][0x228] ;  /* 0x00008a00001b7ab9 */ /* 0x000fe20000000800 */
[----:B------:R-:W-:Y:S01]  /*111080*/  ISETP.LT.AND P1, PT, R175, UR4, !P0 ;  /* 0x00000004af007c0c */ /* 0x000fe2000c721270 */
[----:B------:R-:W-:Y:S01]  /*111090*/  ULDC UR4, c[0x0][0x228] ;  /* 0x00008a0000047ab9 */ /* 0x000fe20000000800 */
        /* <DEDUP_REMOVED lines=34> */
[----:B------:R-:W-:Y:S01]  /*1112c0*/  ULDC.64 UR24, c[0x0][0x228] ;  /* 0x00008a0000187ab9 */ /* 0x000fe20000000a00 */
        /* <DEDUP_REMOVED lines=28> */
[----:B------:R-:W-:Y:S01]  /*111490*/  ULDC UR5, c[0x0][0x228] ;  /* 0x00008a0000057ab9 */ /* 0x000fe20000000800 */
[----:B------:R-:W-:Y:S01]  /*1114a0*/  VIADD R63, R178, 0x1 ;  /* 0x00000001b23f7836 */ /* 0x000fe20000000000 */
[----:B------:R-:W-:Y:S01]  /*1114b0*/  NOP ;  /* 0x0000000000007918 */ /* 0x000fe20000000000 */
[----:B------:R-:W-:Y:S01]  /*1114c0*/  ISETP.LT.AND P1, PT, R175, UR18, !P0 ;  /* 0x00000012af007c0c */ /* 0x000fe2000c721270 */
[----:B------:R-:W-:Y:S01]  /*1114d0*/  ULDC UR18, c[0x0][0x228] ;  /* 0x00008a0000127ab9 */ /* 0x000fe20000000800 */
[----:B------:R-:W-:Y:S01]  /*1114e0*/  ISETP.LT.AND P3, PT, R181, UR40, !P0 ;  /* 0x00000028b5007c0c */ /* 0x000fe2000c761270 */
[----:B------:R-:W-:Y:S01]  /*1114f0*/  ULDC UR40, c[0x0][0x228] ;  /* 0x00008a0000287ab9 */ /* 0x000fe20000000800 */
[----:B------:R-:W-:Y:S01]  /*111500*/  ISETP.LT.AND P2, PT, R177, UR41, !P0 ;  /* 0x00000029b1007c0c */ /* 0x000fe2000c741270 */
[----:B------:R-:W-:Y:S01]  /*111510*/  ULDC UR41, c[0x0][0x228] ;  /* 0x00008a0000297ab9 */ /* 0x000fe20000000800 */
[----:B------:R-:W-:Y:S01]  /*111520*/  LOP3.LUT R6, R6, 0xfffffffd, RZ, 0xc0, !PT ;  /* 0xfffffffd06067812 */ /* 0x000fe200078ec0ff */
[----:B------:R-:W1:Y:S06]  /*111530*/  LDS.128 R68, [R0] ;  /* 0x0000000000447984 */ /* 0x000e6c0000000c00 */
[----:B------:R-:W-:-:S02]  /*111540*/  @P1 LOP3.LUT R5, R5, 0x40000000, RZ, 0xfc, !PT ;  /* 0x4000000005051812 */ /* 0x000fc400078efcff */
        /* <DEDUP_REMOVED lines=58> */
[----:B------:R-:W4:Y:S02]  /*1118f0*/  LDL R75, [R1+0x34bc] ;  /* 0x0034bc00014b7983 */ /* 0x000f240000100800 */
[----:B------:R-:W-:Y:S02]  /*111900*/  ISETP.LT.AND P1, PT, R175, UR28, !P0 ;  /* 0x0000001caf007c0c */ /* 0x000fe4000c721270 */
[----:B------:R-:W-:Y:S02]  /*111910*/  LOP3.LUT R5, R5, 0xffffbfff, RZ, 0xc0, !PT ;  /* 0xffffbfff05057812 */ /* 0x000fe400078ec0ff */
[----:B------:R-:W-:Y:S01]  /*111920*/  ISETP.LT.AND P2, PT, R177, UR33, !P0 ;  /* 0x00000021b1007c0c */ /* 0x000fe2000c741270 */
[----:B------:R-:W-:-:S08]  /*111930*/  ULDC UR33, c[0x0][0x228] ;  /* 0x00008a0000217ab9 */ /* 0x000fd00000000800 */
[----:B------:R-:W-:-:S04]  /*111940*/  @P1 LOP3.LUT R5, R5, 0x4000, RZ, 0xfc, !PT ;  /* 0x0000400005051812 */ /* 0x000fc800078efcff */
[----:B------:R-:W-:Y:S02]  /*111950*/  LOP3.LUT R5, R5, 0xfffdffff, RZ, 0xc0, !PT ;  /* 0xfffdffff05057812 */ /* 0x000fe400078ec0ff */
[----:B------:R-:W-:Y:S01]  /*111960*/  ISETP.LT.AND P1, PT, R176, UR31, !P0 ;  /* 0x0000001fb0007c0c */ /* 0x000fe2000c721270 */
[----:B------:R-:W-:Y:S01]  /*111970*/  NOP ;  /* 0x0000000000007918 */ /* 0x000fe20000000000 */
[----:B----4-:R-:W-:Y:S01]  /*111980*/  ISETP.LT.AND P3, PT, R75, UR38, !P0 ;  /* 0x000000264b007c0c */ /* 0x010fe2000c761270 */
[----:B------:R-:W-:-:S12]  /*111990*/  ULDC UR38, c[0x0][0x228] ;  /* 0x00008a0000267ab9 */ /* 0x000fd80000000800 */
        /* <DEDUP_REMOVED lines=16> */
[----:B-1----:R1:W-:Y:S01]  /*111aa0*/  STL.64 [R1+0x1bc0], R68 ;  /* 0x001bc04401007387 */ /* 0x0023e20000100a00 */
[----:B------:R-:W-:Y:S01]  /*111ab0*/  LOP3.LUT R5, R5, 0xfffff7ff, RZ, 0xc0, !PT ;  /* 0xfffff7ff05057812 */ /* 0x000fe200078ec0ff */
[----:B------:R-:W-:-:S03]  /*111ac0*/  ULDC UR53, c[0x0][0x228] ;  /* 0x00008a0000357ab9 */ /* 0x000fc60000000800 */
[----:B------:R-:W-:-:S04]  /*111ad0*/  @P1 LOP3.LUT R5, R5, 0x800, RZ, 0xfc, !PT ;  /* 0x0000080005051812 */ /* 0x000fc800078efcff */
[----:B------:R-:W-:-:S04]  /*111ae0*/  LOP3.LUT R5, R5, 0xfffffbff, RZ, 0xc0, !PT ;  /* 0xfffffbff05057812 */ /* 0x000fc800078ec0ff */
[----:B------:R-:W-:Y:S02]  /*111af0*/  @P0 LOP3.LUT R5, R5, 0x400, RZ, 0xfc, !PT ;  /* 0x0000040005050812 */ /* 0x000fe400078efcff */
[----:B------:R-:W-:Y:S01]  /*111b00*/  ISETP.GE.AND P0, PT, R114, UR25, PT ;  /* 0x0000001972007c0c */ /* 0x000fe2000bf06270 */
[----:B------:R-:W-:Y:S01]  /*111b10*/  STL.64 [R1+0x1bc8], R70 ;  /* 0x001bc84601007387 */ /* 0x000fe20000100a00 */
[----:B------:R-:W-:Y:S01]  /*111b20*/  LOP3.LUT R5, R5, 0xffffffbf, RZ, 0xc0, !PT ;  /* 0xffffffbf05057812 */ /* 0x000fe200078ec0ff */
[----:B------:R-:W-:Y:S01]  /*111b30*/  ULDC UR25, c[0x0][0x228] ;  /* 0x00008a0000197ab9 */ /* 0x000fe20000000800 */
[----:B------:R-:W-:Y:S02]  /*111b40*/  ISETP.LT.AND P1, PT, R175, UR30, !P0 ;  /* 0x0000001eaf007c0c */ /* 0x000fe4000c721270 */
[----:B------:R-:W-:Y:S02]  /*111b50*/  ISETP.LT.AND P3, PT, R75, UR33, !P0 ;  /* 0x000000214b007c0c */ /* 0x000fe4000c761270 */
        /* <DEDUP_REMOVED lines=149> */
[----:B------:R-:W-:-:S03]  /*1124b0*/  ISETP.LT.AND P3, PT, R177, UR12, !P0 ;  /* 0x0000000cb1007c0c */ /* 0x000fc6000c761270 */
[----:B------:R-:W-:Y:S02]  /*1124c0*/  @P2 LOP3.LUT R72, R72, 0x40000000, RZ, 0xfc, !PT ;  /* 0x4000000048482812 */ /* 0x000fe400078efcff */
[----:B------:R-:W-:Y:S02]  /*1124d0*/  ISETP.LT.AND P2, PT, R176, UR10, !P0 ;  /* 0x0000000ab0007c0c */ /* 0x000fe4000c741270 */
[----:B------:R-:W-:Y:S02]  /*1124e0*/  LOP3.LUT R4, R4, 0xfffffffd, RZ, 0xc0, !PT ;  /* 0xfffffffd04047812 */ /* 0x000fe400078ec0ff */
[----:B------:R-:W-:Y:S02]  /*1124f0*/  LOP3.LUT R72, R72, 0x7fffffff, RZ, 0xc0, !PT ;  /* 0x7fffffff48487812 */ /* 0x000fe400078ec0ff */
[----:B------:R-:W-:Y:S02]  /*112500*/  @P1 LOP3.LUT R4, R4, 0x2, RZ, 0xfc, !PT ;  /* 0x0000000204041812 */ /* 0x000fe400078efcff */
[----:B------:R-:W-:-:S02]  /*112510*/  ISETP.LT.AND P1, PT, R174, UR9, !P0 ;  /* 0x00000009ae007c0c */ /* 0x000fc4000c721270 */
[----:B------:R-:W-:-:S03]  /*112520*/  LOP3.LUT R4, R4, 0xfffffffe, RZ, 0xc0, !PT ;  /* 0xfffffffe04047812 */ /* 0x000fc600078ec0ff */
[----:B------:R-:W-:Y:S02]  /*112530*/  @P2 LOP3.LUT R72, R72, 0x80000000, RZ, 0xfc, !PT ;  /* 0x8000000048482812 */ /* 0x000fe400078efcff */
        /* <DEDUP_REMOVED lines=36> */
[----:B------:R-:W-:Y:S02]  /*112780*/  LOP3.LUT R72, R72, 0xfffbffff, RZ, 0xc0, !PT ;  /* 0xfffbffff48487812 */ /* 0x000fe400078ec0ff */
[----:B------:R-:W-:Y:S02]  /*112790*/  ISETP.LT.AND P2, PT, R75, UR27, !P0 ;  /* 0x0000001b4b007c0c */ /* 0x000fe4000c741270 */
[----:B------:R-:W-:Y:S02]  /*1127a0*/  @P1 LOP3.LUT R72, R72, 0x40000, RZ, 0xfc, !PT ;  /* 0x0004000048481812 */ /* 0x000fe400078efcff */
[----:B------:R-:W-:-:S02]  /*1127b0*/  ISETP.LT.AND P1, PT, R177, UR26, !P0 ;  /* 0x0000001ab1007c0c */ /* 0x000fc4000c721270 */
[----:B------:R-:W-:-:S04]  /*1127c0*/  LOP3.LUT R72, R72, 0xfffeffff, RZ, 0xc0, !PT ;  /* 0xfffeffff48487812 */ /* 0x000fc800078ec0ff */
[----:B------:R-:W-:Y:S02]  /*1127d0*/  LOP3.LUT R72, R72, 0xfffdffff, RZ, 0xc0, !PT ;  /* 0xfffdffff48487812 */ /* 0x000fe400078ec0ff */
[----:B------:R-:W-:Y:S02]  /*1127e0*/  ISETP.LT.AND P3, PT, R176, UR24, !P0 ;  /* 0x00000018b0007c0c */ /* 0x000fe4000c761270 */
[----:B------:R-:W-:-:S04]  /*1127f0*/  @P2 LOP3.LUT R72, R72, 0x20000, RZ, 0xfc, !PT ;  /* 0x0002000048482812 */ /* 0x000fc800078efcff */
        /* <DEDUP_REMOVED lines=44> */
[----:B------:R-:W-:-:S04]  /*112ac0*/  @P1 LOP3.LUT R72, R72, 0x4, RZ, 0xfc, !PT ;  /* 0x0000000448481812 */ /* 0x000fc800078efcff */
[----:B------:R-:W-:Y:S02]  /*112ad0*/  LOP3.LUT R72, R72, 0xfffffffd, RZ, 0xc0, !PT ;  /* 0xfffffffd48487812 */ /* 0x000fe400078ec0ff */
[----:B------:R-:W-:Y:S02]  /*112ae0*/  ISETP.LT.AND P3, PT, R177, UR53, !P6 ;  /* 0x00000035b1007c0c */ /* 0x000fe4000f761270 */
[----:B------:R-:W-:Y:S02]  /*112af0*/  @P0 LOP3.LUT R72, R72, 0x2, RZ, 0xfc, !PT ;  /* 0x0000000248480812 */ /* 0x000fe400078efcff */
[----:B------:R-:W-:Y:S02]  /*112b00*/  ISETP.LT.AND P2, PT, R176, UR25, !P6 ;  /* 0x00000019b0007c0c */ /* 0x000fe4000f741270 */
[----:B------:R-:W-:Y:S02]  /*112b10*/  ISETP.LT.AND P1, PT, R175, UR59, !P6 ;  /* 0x0000003baf007c0c */ /* 0x000fe4000f721270 */
[----:B------:R-:W-:-:S02]  /*112b20*/  ISETP.LT.AND P0, PT, R174, UR60, !P6 ;  /* 0x0000003cae007c0c */ /* 0x000fc4000f701270 */
[----:B------:R-:W-:Y:S01]  /*112b30*/  ISETP.LT.AND P6, PT, R173, UR32, !P6 ;  /* 0x00000020ad007c0c */ /* 0x000fe2000f7c1270 */
[----:B------:R-:W-:Y:S01]  /*112b40*/  STL [R1+0x55d8], R112 ;  /* 0x0055d87001007387 */ /* 0x000fe20000100800 */
[----:B------:R-:W-:-:S03]  /*112b50*/  LOP3.LUT R113, R113, 0xffffffdf, RZ, 0xc0, !PT ;  /* 0xffffffdf71717812 */ /* 0x000fc600078ec0ff */
[----:B--2---:R-:W-:Y:S01]  /*112b60*/  STSM.16.M88.4 [R0], R64 ;  /* 0x0000004000007844 */ /* 0x004fe20000000200 */
[----:B------:R-:W-:-:S03]  /*112b70*/  NOP ;  /* 0x0000000000007918 */ /* 0x000fc60000000000 */
[----:B------:R-:W-:Y:S01]  /*112b80*/  STL [R1+0x55d4], R75 ;  /* 0x0055d44b01007387 */ /* 0x000fe20000100800 */
[----:B-1----:R-:W-:Y:S01]  /*112b90*/  IMAD.MOV.U32 R68, RZ, RZ, R24 ;  /* 0x000000ffff447224 */ /* 0x002fe200078e0018 */
[----:B------:R-:W-:Y:S01]  /*112ba0*/  ULDC UR5, c[0x0][0x22c] ;  /* 0x00008b0000057ab9 */ /* 0x000fe20000000800 */
[----:B------:R-:W-:Y:S01]  /*112bb0*/  IMAD.MOV.U32 R69, RZ, RZ, R26 ;  /* 0x000000ffff457224 */ /* 0x000fe200078e001a */
[----:B------:R-:W3:Y:S01]  /*112bc0*/  LDL.LU R118, [R1+0x24e0] ;  /* 0x0024e00001767983 */ /* 0x000ee20000300800 */
[----:B------:R-:W-:Y:S01]  /*112bd0*/  ULDC UR4, c[0x0][0x22c] ;  /* 0x00008b0000047ab9 */ /* 0x000fe20000000800 */
[----:B------:R-:W-:Y:S02]  /*112be0*/  @P4 LOP3.LUT R113, R113, 0x20, RZ, 0xfc, !PT ;  /* 0x0000002071714812 */ /* 0x000fe400078efcff */
[----:B------:R-:W3:Y:S04]  /*112bf0*/  LDL.LU R119, [R1+0x24e8] ;  /* 0x0024e80001777983 */ /* 0x000ee80000300800 */
[----:B------:R-:W1:Y:S01]  /*112c00*/  LDS.128 R64, [R0] ;  /* 0x0000000000407984 */ /* 0x000e620000000c00 */
[----:B------:R-:W-:Y:S01]  /*112c10*/  NOP ;  /* 0x0000000000007918 */ /* 0x000fe20000000000 */
[----:B------:R-:W-:Y:S01]  /*112c20*/  IMAD.MOV.U32 R24, RZ, RZ, R25 ;  /* 0x000000ffff187224 */ /* 0x000fe200078e0019 */
[----:B------:R-:W-:Y:S01]  /*112c30*/  LOP3.LUT P4, RZ, R72, 0x2, RZ, 0xc0, !PT ;  /* 0x0000000248ff7812 */ /* 0x000fe2000788c0ff */
[----:B-1----:R-:W-:Y:S01]  /*112c40*/  IMAD.MOV.U32 R112, RZ, RZ, R65 ;  /* 0x000000ffff707224 */ /* 0x002fe200078e0041 */
[----:B------:R-:W-:Y:S04]  /*112c50*/  STL [R1+0x1bb0], R64 ;  /* 0x001bb04001007387 */ /* 0x000fe80000100800 */
[----:B------:R-:W-:Y:S04]  /*112c60*/  STL.64 [R1+0x1bb8], R66 ;  /* 0x001bb84201007387 */ /* 0x000fe80000100a00 */
[----:B------:R-:W-:Y:S04]  /*112c70*/  STL [R1+0x55dc], R112 ;  /* 0x0055dc7001007387 */ /* 0x000fe80000100800 */
[----:B------:R-:W2:Y:S04]  /*112c80*/  LDL.LU R70, [R1+0x2840] ;  /* 0x0028400001467983 */ /* 0x000ea80000300800 */
[----:B------:R-:W2:Y:S04]  /*112c90*/  LDL.LU R71, [R1+0x2848] ;  /* 0x0028480001477983 */ /* 0x000ea80000300800 */
[----:B---3--:R1:W-:Y:S01]  /*112ca0*/  STSM.16.M88.4 [R0], R116 ;  /* 0x0000007400007844 */ /* 0x0083e20000000200 */
[----:B------:R-:W-:-:S03]  /*112cb0*/  NOP ;  /* 0x0000000000007918 */ /* 0x000fc60000000000 */
[----:B------:R-:W3:Y:S01]  /*112cc0*/  LDS.128 R64, [R0] ;  /* 0x0000000000407984 */ /* 0x000ee20000000c00 */
[----:B------:R-:W-:-:S03]  /*112cd0*/  NOP ;  /* 0x0000000000007918 */ /* 0x000fc60000000000 */
[----:B-1----:R-:W4:Y:S04]  /*112ce0*/  LDL.LU R116, [R1+0x1a20] ;  /* 0x001a200001747983 */ /* 0x002f280000300800 */
[----:B------:R-:W4:Y:S04]  /*112cf0*/  LDL.LU R117, [R1+0x1a28] ;  /* 0x001a280001757983 */ /* 0x000f280000300800 */
[----:B---3--:R1:W-:Y:S04]  /*112d00*/  STL.64 [R1+0x1ba0], R64 ;  /* 0x001ba04001007387 */ /* 0x0083e80000100a00 */
[----:B------:R-:W-:Y:S04]  /*112d10*/  STL.64 [R1+0x1ba8], R66 ;  /* 0x001ba84201007387 */ /* 0x000fe80000100a00 */
[----:B------:R-:W4:Y:S04]  /*112d20*/  LDL.LU R118, [R1+0x2a80] ;  /* 0x002a800001767983 */ /* 0x000f280000300800 */
[----:B------:R-:W4:Y:S04]  /*112d30*/  LDL.LU R119, [R1+0x2a88] ;  /* 0x002a880001777983 */ /* 0x000f280000300800 */
[----:B--2---:R-:W-:Y:S01]  /*112d40*/  STSM.16.M88.4 [R0], R68 ;  /* 0x0000004400007844 */ /* 0x004fe20000000200 */
[----:B------:R-:W-:-:S03]  /*112d50*/  NOP ;  /* 0x0000000000007918 */ /* 0x000fc60000000000 */
[----:B------:R-:W2:Y:S01]  /*112d60*/  LDS.128 R68, [R0] ;  /* 0x0000000000447984 */ /* 0x000ea20000000c00 */
        /* <DEDUP_REMOVED lines=13> */
[----:B--2---:R1:W-:Y:S04]  /*112e40*/  STL.64 [R1+0x1b80], R68 ;  /* 0x001b804401007387 */ /* 0x0043e80000100a00 */
[----:B------:R-:W-:Y:S04]  /*112e50*/  STL.64 [R1+0x1b88], R70 ;  /* 0x001b884601007387 */ /* 0x000fe80000100a00 */
[----:B------:R-:W4:Y:S04]  /*112e60*/  LDL.LU R118, [R1+0x3270] ;  /* 0x0032700001767983 */ /* 0x000f280000300800 */
[----:B------:R-:W4:Y:S04]  /*112e70*/  LDL.LU R119, [R1+0x3278] ;  /* 0x0032780001777983 */ /* 0x000f280000300800 */
[----:B---3--:R-:W-:Y:S01]  /*112e80*/  STSM.16.M88.4 [R0], R64 ;  /* 0x0000004000007844 */ /* 0x008fe20000000200 */
[----:B------:R-:W-:-:S03]  /*112e90*/  NOP ;  /* 0x0000000000007918 */ /* 0x000fc60000000000 */
[----:B------:R-:W2:Y:S01]  /*112ea0*/  LDS.128 R64, [R0] ;  /* 0x0000000000407984 */ /* 0x000ea20000000c00 */
        /* <DEDUP_REMOVED lines=14> */
[----:B------:R-:W-:Y:S04]  /*112f90*/  STL.64 [R1+0x1b68], R118 ;  /* 0x001b687601007387 */ /* 0x000fe80000100a00 */
        /* <DEDUP_REMOVED lines=25> */
[----:B------:R-:W-:Y:S01]  /*113130*/  IMAD.MOV.U32 R25, RZ, RZ, R27 ;  /* 0x000000ffff197224 */ /* 0x000fe200078e001b */
[----:B------:R-:W-:Y:S02]  /*113140*/  NOP ;  /* 0x0000000000007918 */ /* 0x000fe40000000000 */
        /* <DEDUP_REMOVED lines=50> */
[----:B--2---:R-:W-:Y:S04]  /*113470*/  STL [R1+0x2e4], R69 ;  /* 0x0002e44501007387 */ /* 0x004fe80000100800 */
[----:B------:R-:W-:Y:S04]  /*113480*/  STL.64 [R1+0x2e8], R70 ;  /* 0x0002e84601007387 */ /* 0x000fe80000100a00 */
[----:B------:R-:W4:Y:S04]  /*113490*/  LDL.LU R66, [R1+0x13b0] ;  /* 0x0013b00001427983 */ /* 0x000f280000300800 */
[----:B------:R-:W4:Y:S01]  /*1134a0*/  LDL.LU R67, [R1+0x13b8] ;  /* 0x0013b80001437983 */ /* 0x000f220000300800 */
[----:B------:R-:W-:-:S03]  /*1134b0*/  IMAD.MOV.U32 R112, RZ, RZ, R68 ;  /* 0x000000ffff707224 */ /* 0x000fc600078e0044 */
        /* <DEDUP_REMOVED lines=25> */
[----:B------:R-:W-:Y:S04]  /*113650*/  STL.64 [R1+0x1c48], R70 ;  /* 0x001c484601007387 */ /* 0x000fe80000100a00 */
[----:B------:R-:W2:Y:S04]  /*113660*/  LDL.LU R26, [R1+0x2830] ;  /* 0x00283000011a7983 */ /* 0x000ea80000300800 */
[----:B------:R-:W2:Y:S04]  /*113670*/  LDL.LU R27, [R1+0x2838] ;  /* 0x00283800011b7983 */ /* 0x000ea80000300800 */
[----:B----4-:R1:W-:Y:S01]  /*113680*/  STSM.16.M88.4 [R0], R64 ;  /* 0x0000004000007844 */ /* 0x0103e20000000200 */
[----:B------:R-:W-:-:S03]  /*113690*/  NOP ;  /* 0x0000000000007918 */ /* 0x000fc60000000000 */
[----:B------:R-:W3:Y:S04]  /*1136a0*/  LDS.128 R68, [R0] ;  /* 0x0000000000447984 */ /* 0x000ee80000000c00 */
        /* <DEDUP_REMOVED lines=70> */
[----:B---3--:R1:W-:Y:S02]  /*113b10*/  STSM.16.M88.4 [R0], R24 ;  /* 0x0000001800007844 */ /* 0x0083e40000000200 */
[----:B-1----:R-:W-:-:S02]  /*113b20*/  IMAD.MOV.U32 R24, RZ, RZ, R29 ;  /* 0x000000ffff187224 */ /* 0x002fc400078e001d */
[----:B------:R-:W-:Y:S01]  /*113b30*/  IMAD.MOV.U32 R25, RZ, RZ, R31 ;  /* 0x000000ffff197224 */ /* 0x000fe200078e001f */
[----:B------:R-:W-:Y:S01]  /*113b40*/  NOP ;  /* 0x0000000000007918 */ /* 0x000fe20000000000 */
[----:B------:R-:W1:Y:S01]  /*113b50*/  LDS.128 R28, [R0] ;  /* 0x00000000001c7984 */ /* 0x000e620000000c00 */
        /* <DEDUP_REMOVED lines=12> */
[----:B------:R-:W-:Y:S04]  /*113c20*/  STL.64 [R1+0x14a8], R66 ;  /* 0x0014a84201007387 */ /* 0x000fe80000100a00 */
[----:B------:R-:W3:Y:S04]  /*113c30*/  LDL.LU R30, [R1+0x2a74] ;  /* 0x002a7400011e7983 */ /* 0x000ee80000300800 */
[----:B------:R-:W3:Y:S04]  /*113c40*/  LDL.LU R31, [R1+0x2a7c] ;  /* 0x002a7c00011f7983 */ /* 0x000ee80000300800 */
[----:B--2---:R1:W-:Y:S01]  /*113c50*/  STSM.16.M88.4 [R0], R24 ;  /* 0x0000001800007844 */ /* 0x0043e20000000200 */
        /* <DEDUP_REMOVED lines=554> */
[----:B------:R-:W-:Y:S01]  /*115f00*/  MOV R24, R44 ;  /* 0x0000002c00187202 */ /* 0x000fe20000000f00 */
[----:B------:R-:W-:Y:S01]  /*115f10*/  IMAD.MOV.U32 R25, RZ, RZ, R46 ;  /* 0x000000ffff197224 */ /* 0x000fe200078e002e */
        /* <DEDUP_REMOVED lines=190> */
[----:B------:R-:W-:Y:S04]  /*116b00*/  STL [R1+0x38], R34 ;  /* 0x0000382201007387 */ /* 0x000fe80000100800 */
        /* <DEDUP_REMOVED lines=8> */
[----:B------:R-:W4:Y:S04]  /*116b90*/  LDL.LU R30, [R1+0x11e4] ;  /* 0x0011e400011e7983 */ /* 0x000f280000300800 */
[----:B------:R-:W4:Y:S04]  /*116ba0*/  LDL.LU R31, [R1+0x11ec] ;  /* 0x0011ec00011f7983 */ /* 0x000f280000300800 */
[----:B---3--:R1:W-:Y:S01]  /*116bb0*/  STSM.16.M88.4 [R0], R24 ;  /* 0x0000001800007844 */ /* 0x0083e20000000200 */
[----:B------:R-:W-:-:S03]  /*116bc0*/  NOP ;  /* 0x0000000000007918 */ /* 0x000fc60000000000 */
[----:B------:R-:W3:Y:S01]  /*116bd0*/  LDS.128 R240, [R0] ;  /* 0x0000000000f07984 */ /* 0x000ee20000000c00 */
[----:B------:R-:W-:-:S03]  /*116be0*/  NOP ;  /* 0x0000000000007918 */ /* 0x000fc60000000000 */
[----:B-1----:R-:W2:Y:S04]  /*116bf0*/  LDL.LU R24, [R1+0x474] ;  /* 0x0004740001187983 */ /* 0x002ea80000300800 */
[----:B------:R-:W2:Y:S04]  /*116c00*/  LDL.LU R25, [R1+0x47c] ;  /* 0x00047c0001197983 */ /* 0x000ea80000300800 */
[----:B------:R-:W2:Y:S04]  /*116c10*/  LDL.LU R26, [R1+0x2154] ;  /* 0x00215400011a7983 */ /* 0x000ea80000300800 */
[----:B------:R-:W2:Y:S04]  /*116c20*/  LDL.LU R27, [R1+0x215c] ;  /* 0x00215c00011b7983 */ /* 0x000ea80000300800 */
[----:B----4-:R1:W-:Y:S01]  /*116c30*/  STSM.16.M88.4 [R0], R28 ;  /* 0x0000001c00007844 */ /* 0x0103e20000000200 */
[----:B------:R-:W-:-:S03]  /*116c40*/  NOP ;  /* 0x0000000000007918 */ /* 0x000fc60000000000 */
[----:B------:R-:W4:Y:S01]  /*116c50*/  LDS.128 R236, [R0] ;  /* 0x0000000000ec7984 */ /* 0x000f220000000c00 */
[----:B------:R-:W-:-:S03]  /*116c60*/  NOP ;  /* 0x0000000000007918 */ /* 0x000fc60000000000 */
[----:B-1----:R-:W3:Y:S04]  /*116c70*/  LDL.LU R28, [R1+0x664] ;  /* 0x00066400011c7983 */ /* 0x002ee80000300800 */
[----:B------:R-:W3:Y:S04]  /*116c80*/  LDL.LU R29, [R1+0x66c] ;  /* 0x00066c00011d7983 */ /* 0x000ee80000300800 */
        /* <DEDUP_REMOVED lines=8> */
[----:B---3--:R1:W-:Y:S01]  /*116d10*/  STSM.16.M88.4 [R0], R28 ;  /* 0x0000001c00007844 */ /* 0x0083e20000000200 */
[----:B------:R-:W-:Y:S01]  /*116d20*/  IMAD.MOV.U32 R24, RZ, RZ, R49 ;  /* 0x000000ffff187224 */ /* 0x000fe200078e0031 */
[----:B------:R-:W-:Y:S01]  /*116d30*/  NOP ;  /* 0x0000000000007918 */ /* 0x000fe20000000000 */
[----:B------:R-:W-:Y:S01]  /*116d40*/  IMAD.MOV.U32 R25, RZ, RZ, R51 ;  /* 0x000000ffff197224 */ /* 0x000fe200078e0033 */
        /* <DEDUP_REMOVED lines=60> */
[----:B--2---:R1:W-:Y:S01]  /*117110*/  STSM.16.M88.4 [R0], R28 ;  /* 0x0000001c00007844 */ /* 0x0043e20000000200 */
[----:B------:R-:W-:Y:S01]  /*117120*/  IMAD.MOV.U32 R24, RZ, RZ, R52 ;  /* 0x000000ffff187224 */ /* 0x000fe200078e0034 */
[----:B------:R-:W-:Y:S01]  /*117130*/  NOP ;  /* 0x0000000000007918 */ /* 0x000fe20000000000 */
[----:B------:R-:W-:Y:S01]  /*117140*/  IMAD.MOV.U32 R25, RZ, RZ, R54 ;  /* 0x000000ffff197224 */ /* 0x000fe200078e0036 */
[----:B------:R-:W2:Y:S01]  /*117150*/  LDS.128 R188, [R0] ;  /* 0x0000000000bc7984 */ /* 0x000ea20000000c00 */
[----:B------:R-:W-:-:S03]  /*117160*/  NOP ;  /* 0x0000000000007918 */ /* 0x000fc60000000000 */
[----:B-1----:R-:W4:Y:S04]  /*117170*/  LDL.LU R28, [R1+0x18f0] ;  /* 0x0018f000011c7983 */ /* 0x002f280000300800 */
[----:B------:R-:W4:Y:S04]  /*117180*/  LDL.LU R29, [R1+0x18f8] ;  /* 0x0018f800011d7983 */ /* 0x000f280000300800 */
[----:B------:R-:W4:Y:S04]  /*117190*/  LDL.LU R30, [R1+0x2a10] ;  /* 0x002a1000011e7983 */ /* 0x000f280000300800 */
[----:B------:R-:W4:Y:S01]  /*1171a0*/  LDL.LU R31, [R1+0x2a18] ;  /* 0x002a1800011f7983 */ /* 0x000f220000300800 */
[----:B------:R-:W-:-:S03]  /*1171b0*/  IMAD.MOV.U32 R73, RZ, RZ, R35 ;  /* 0x000000ffff497224 */ /* 0x000fc600078e0023 */
        /* <DEDUP_REMOVED lines=8> */
[----:B------:R-:W3:Y:S04]  /*117240*/  LDL.LU R34, [R1+0x3280] ;  /* 0x0032800001227983 */ /* 0x000ee80000300800 */
[----:B------:R-:W3:Y:S04]  /*117250*/  LDL.LU R35, [R1+0x3288] ;  /* 0x0032880001237983 */ /* 0x000ee80000300800 */
[----:B----4-:R1:W-:Y:S01]  /*117260*/  STSM.16.M88.4 [R0], R28 ;  /* 0x0000001c00007844 */ /* 0x0103e20000000200 */
[----:B------:R-:W-:-:S03]  /*117270*/  NOP ;  /* 0x0000000000007918 */ /* 0x000fc60000000000 */
[----:B------:R-:W4:Y:S01]  /*117280*/  LDS.128 R180, [R0] ;  /* 0x0000000000b47984 */ /* 0x000f220000000c00 */
[----:B------:R-:W-:-:S03]  /*117290*/  NOP ;  /* 0x0000000000007918 */ /* 0x000fc60000000000 */
[----:B-1----:R-:W4:Y:S04]  /*1172a0*/  LDL.LU R28, [R1+0x24] ;  /* 0x00002400011c7983 */ /* 0x002f280000300800 */
[----:B------:R-:W4:Y:S04]  /*1172b0*/  LDL.LU R29, [R1+0x2c] ;  /* 0x00002c00011d7983 */ /* 0x000f280000300800 */
[----:B------:R-:W4:Y:S04]  /*1172c0*/  LDL.LU R30, [R1+0x1194] ;  /* 0x00119400011e7983 */ /* 0x000f280000300800 */
[----:B------:R-:W4:Y:S01]  /*1172d0*/  LDL.LU R31, [R1+0x119c] ;  /* 0x00119c00011f7983 */ /* 0x000f220000300800 */
[----:B------:R-:W-:-:S02]  /*1172e0*/  IMAD.MOV.U32 R32, RZ, RZ, R220 ;  /* 0x000000ffff207224 */ /* 0x000fc400078e00dc */
[----:B------:R-:W-:Y:S01]  /*1172f0*/  IMAD.MOV.U32 R33, RZ, RZ, R222 ;  /* 0x000000ffff217224 */ /* 0x000fe200078e00de */
[----:B--2---:R1:W-:Y:S01]  /*117300*/  STSM.16.M88.4 [R0], R24 ;  /* 0x0000001800007844 */ /* 0x0043e20000000200 */
[----:B------:R-:W-:-:S03]  /*117310*/  NOP ;  /* 0x0000000000007918 */ /* 0x000fc60000000000 */
[----:B------:R-:W2:Y:S01]  /*117320*/  LDS.128 R176, [R0] ;  /* 0x0000000000b07984 */ /* 0x000ea20000000c00 */
[----:B------:R-:W-:-:S03]  /*117330*/  NOP ;  /* 0x0000000000007918 */ /* 0x000fc60000000000 */
[----:B-1----:R-:W2:Y:S04]  /*117340*/  LDL.LU R24, [R1+0x274] ;  /* 0x0002740001187983 */ /* 0x002ea80000300800 */
[----:B------:R-:W2:Y:S04]  /*117350*/  LDL.LU R25, [R1+0x27c] ;  /* 0x00027c0001197983 */ /* 0x000ea80000300800 */
[----:B------:R-:W2:Y:S04]  /*117360*/  LDL.LU R26, [R1+0x11b4] ;  /* 0x0011b400011a7983 */ /* 0x000ea80000300800 */
[----:B------:R-:W2:Y:S04]  /*117370*/  LDL.LU R27, [R1+0x11bc] ;  /* 0x0011bc00011b7983 */ /* 0x000ea80000300800 */
[----:B---3--:R-:W-:Y:S01]  /*117380*/  STSM.16.M88.4 [R0], R32 ;  /* 0x0000002000007844 */ /* 0x008fe20000000200 */
[----:B------:R-:W-:-:S03]  /*117390*/  NOP ;  /* 0x0000000000007918 */ /* 0x000fc60000000000 */
[----:B------:R-:W1:Y:S01]  /*1173a0*/  LDS.128 R172, [R0] ;  /* 0x0000000000ac7984 */ /* 0x000e620000000c00 */
[----:B------:R-:W-:-:S03]  /*1173b0*/  NOP ;  /* 0x0000000000007918 */ /* 0x000fc60000000000 */
[----:B----4-:R3:W-:Y:S01]  /*1173c0*/  STSM.16.M88.4 [R0], R28 ;  /* 0x0000001c00007844 */ /* 0x0107e20000000200 */
[----:B------:R-:W-:-:S03]  /*1173d0*/  NOP ;  /* 0x0000000000007918 */ /* 0x000fc60000000000 */
[----:B------:R-:W4:Y:S01]  /*1173e0*/  LDS.128 R168, [R0] ;  /* 0x0000000000a87984 */ /* 0x000f220000000c00 */
[----:B------:R-:W-:-:S03]  /*1173f0*/  NOP ;  /* 0x0000000000007918 */ /* 0x000fc60000000000 */
[----:B---3--:R-:W3:Y:S04]  /*117400*/  LDL.LU R28, [R1+0x464] ;  /* 0x00046400011c7983 */ /* 0x008ee80000300800 */
[----:B------:R-:W3:Y:S04]  /*117410*/  LDL.LU R29, [R1+0x46c] ;  /* 0x00046c00011d7983 */ /* 0x000ee80000300800 */
[----:B------:R-:W3:Y:S04]  /*117420*/  LDL.LU R30, [R1+0x2144] ;  /* 0x00214400011e7983 */ /* 0x000ee80000300800 */
[----:B------:R-:W3:Y:S04]  /*117430*/  LDL.LU R31, [R1+0x214c] ;  /* 0x00214c00011f7983 */ /* 0x000ee80000300800 */
[----:B--2---:R2:W-:Y:S01]  /*117440*/  STSM.16.M88.4 [R0], R24 ;  /* 0x0000001800007844 */ /* 0x0045e20000000200 */
[----:B------:R-:W-:-:S03]  /*117450*/  NOP ;  /* 0x0000000000007918 */ /* 0x000fc60000000000 */
[----:B------:R-:W4:Y:S01]  /*117460*/  LDS.128 R164, [R0] ;  /* 0x0000000000a47984 */ /* 0x000f220000000c00 */
[----:B------:R-:W-:-:S03]  /*117470*/  NOP ;  /* 0x0000000000007918 */ /* 0x000fc60000000000 */
[----:B--2---:R-:W2:Y:S04]  /*117480*/  LDL.LU R24, [R1+0x654] ;  /* 0x0006540001187983 */ /* 0x004ea80000300800 */
[----:B------:R-:W2:Y:S04]  /*117490*/  LDL.LU R25, [R1+0x65c] ;  /* 0x00065c0001197983 */ /* 0x000ea80000300800 */
[----:B------:R-:W2:Y:S04]  /*1174a0*/  LDL.LU R26, [R1+0x2474] ;  /* 0x00247400011a7983 */ /* 0x000ea80000300800 */
[----:B------:R-:W2:Y:S04]  /*1174b0*/  LDL.LU R27, [R1+0x247c] ;  /* 0x00247c00011b7983 */ /* 0x000ea80000300800 */
[----:B---3--:R3:W-:Y:S01]  /*1174c0*/  STSM.16.M88.4 [R0], R28 ;  /* 0x0000001c00007844 */ /* 0x0087e20000000200 */
[----:B------:R-:W-:-:S03]  /*1174d0*/  NOP ;  /* 0x0000000000007918 */ /* 0x000fc60000000000 */
[----:B------:R-:W4:Y:S01]  /*1174e0*/  LDS.128 R160, [R0] ;  /* 0x0000000000a07984 */ /* 0x000f220000000c00 */
[----:B------:R-:W-:-:S03]  /*1174f0*/  NOP ;  /* 0x0000000000007918 */ /* 0x000fc60000000000 */
[----:B---3--:R-:W3:Y:S04]  /*117500*/  LDL.LU R30, [R1+0x27d4] ;  /* 0x0027d400011e7983 */ /* 0x008ee80000300800 */
[----:B------:R-:W3:Y:S01]  /*117510*/  LDL.LU R31, [R1+0x27dc] ;  /* 0x0027dc00011f7983 */ /* 0x000ee20000300800 */
[----:B------:R-:W-:Y:S02]  /*117520*/  IMAD.MOV.U32 R28, RZ, RZ, R53 ;  /* 0x000000ffff1c7224 */ /* 0x000fe400078e0035 */
[----:B------:R-:W-:Y:S01]  /*117530*/  IMAD.MOV.U32 R29, RZ, RZ, R55 ;  /* 0x000000ffff1d7224 */ /* 0x000fe200078e0037 */
        /* <DEDUP_REMOVED lines=22> */
[----:B---3--:R3:W-:Y:S01]  /*1176a0*/  STSM.16.M88.4 [R0], R28 ;  /* 0x0000001c00007844 */ /* 0x0087e20000000200 */
[----:B------:R-:W-:Y:S01]  /*1176b0*/  IMAD.MOV.U32 R24, RZ, RZ, R221 ;  /* 0x000000ffff187224 */ /* 0x000fe200078e00dd */
[----:B------:R-:W-:Y:S01]  /*1176c0*/  NOP ;  /* 0x0000000000007918 */ /* 0x000fe20000000000 */
[----:B------:R-:W-:Y:S01]  /*1176d0*/  IMAD.MOV.U32 R25, RZ, RZ, R223 ;  /* 0x000000ffff197224 */ /* 0x000fe200078e00df */
        /* <DEDUP_REMOVED lines=10> */
[----:B--2---:R-:W2:Y:S04]  /*117780*/  LDL.LU R24, [R1] ;  /* 0x0000000001187983 */ /* 0x004ea80000300800 */
        /* <DEDUP_REMOVED lines=39> */
[----:B---3--:R3:W-:Y:S01]  /*117a00*/  STSM.16.M88.4 [R0], R28 ;  /* 0x0000001c00007844 */ /* 0x0087e20000000200 */
[----:B------:R-:W-:-:S03]  /*117a10*/  NOP ;  /* 0x0000000000007918 */ /* 0x000fc60000000000 */
[----:B------:R-:W1:Y:S01]  /*117a20*/  LDS.128 R120, [R0] ;  /* 0x0000000000787984 */ /* 0x000e620000000c00 */
[----:B------:R-:W-:-:S03]  /*117a30*/  NOP ;  /* 0x0000000000007918 */ /* 0x000fc60000000000 */
[----:B---3--:R-:W3:Y:S04]  /*117a40*/  LDL.LU R30, [R1+0x3330] ;  /* 0x00333000011e7983 */ /* 0x008ee80000300800 */
[----:B------:R-:W3:Y:S01]  /*117a50*/  LDL.LU R31, [R1+0x3338] ;  /* 0x00333800011f7983 */ /* 0x000ee20000300800 */
[----:B------:R-:W-:Y:S02]  /*117a60*/  IMAD.MOV.U32 R28, RZ, RZ, R208 ;  /* 0x000000ffff1c7224 */ /* 0x000fe400078e00d0 */
[----:B------:R-:W-:Y:S01]  /*117a70*/  IMAD.MOV.U32 R29, RZ, RZ, R210 ;  /* 0x000000ffff1d7224 */ /* 0x000fe200078e00d2 */
[----:B--2---:R2:W-:Y:S01]  /*117a80*/  STSM.16.M88.4 [R0], R24 ;  /* 0x0000001800007844 */ /* 0x0045e20000000200 */
[----:B------:R-:W-:-:S03]  /*117a90*/  NOP ;  /* 0x0000000000007918 */ /* 0x000fc60000000000 */
[----:B------:R-:W1:Y:S01]  /*117aa0*/  LDS.128 R116, [R0] ;  /* 0x0000000000747984 */ /* 0x000e620000000c00 */
[----:B------:R-:W-:-:S03]  /*117ab0*/  NOP ;  /* 0x0000000000007918 */ /* 0x000fc60000000000 */
[----:B--2---:R-:W2:Y:S04]  /*117ac0*/  LDL.LU R24, [R1+0x14] ;  /* 0x0000140001187983 */ /* 0x004ea80000300800 */
[----:B----4-:R-:W-:Y:S01]  /*117ad0*/  STSM.16.M88.4 [R0], R32 ;  /* 0x0000002000007844 */ /* 0x010fe20000000200 */
[----:B------:R-:W-:-:S03]  /*117ae0*/  NOP ;  /* 0x0000000000007918 */ /* 0x000fc60000000000 */
[----:B------:R-:W2:Y:S04]  /*117af0*/  LDL.LU R25, [R1+0x1c] ;  /* 0x00001c0001197983 */ /* 0x000ea80000300800 */
[----:B------:R-:W2:Y:S04]  /*117b00*/  LDL.LU R26, [R1+0x10d4] ;  /* 0x0010d400011a7983 */ /* 0x000ea80000300800 */
[----:B------:R-:W4:Y:S01]  /*117b10*/  LDS.128 R68, [R0] ;  /* 0x0000000000447984 */ /* 0x000f220000000c00 */
[----:B------:R-:W-:-:S03]  /*117b20*/  NOP ;  /* 0x0000000000007918 */ /* 0x000fc60000000000 */
        /* <DEDUP_REMOVED lines=25> */
[----:B------:R-:W4:Y:S04]  /*117cc0*/  LDL.LU R222, [R1+0x2ac8] ;  /* 0x002ac80001de7983 */ /* 0x000f280000300800 */
[----:B--2---:R2:W-:Y:S01]  /*117cd0*/  STSM.16.M88.4 [R0], R24 ;  /* 0x0000001800007844 */ /* 0x0045e20000000200 */
[----:B------:R-:W-:-:S03]  /*117ce0*/  NOP ;  /* 0x0000000000007918 */ /* 0x000fc60000000000 */
[----:B------:R-:W1:Y:S01]  /*117cf0*/  LDS.128 R44, [R0] ;  /* 0x00000000002c7984 */ /* 0x000e620000000c00 */
[----:B------:R-:W-:-:S03]  /*117d00*/  NOP ;  /* 0x0000000000007918 */ /* 0x000fc60000000000 */
[----:B--2---:R-:W2:Y:S04]  /*117d10*/  LDL.LU R26, [R1+0x27c4] ;  /* 0x0027c400011a7983 */ /* 0x004ea80000300800 */
[----:B------:R-:W2:Y:S04]  /*117d20*/  LDL.LU R27, [R1+0x27cc] ;  /* 0x0027cc00011b7983 */ /* 0x000ea80000300800 */
[----:B---3--:R3:W-:Y:S01]  /*117d30*/  STSM.16.M88.4 [R0], R28 ;  /* 0x0000001c00007844 */ /* 0x0087e20000000200 */
[----:B------:R-:W-:Y:S01]  /*117d40*/  IMAD.MOV.U32 R24, RZ, RZ, R57 ;  /* 0x000000ffff187224 */ /* 0x000fe200078e0039 */
[----:B------:R-:W-:Y:S01]  /*117d50*/  NOP ;  /* 0x0000000000007918 */ /* 0x000fe20000000000 */
[----:B------:R-:W-:Y:S01]  /*117d60*/  IMAD.MOV.U32 R25, RZ, RZ, R59 ;  /* 0x000000ffff197224 */ /* 0x000fe200078e003b */
[----:B------:R-:W1:Y:S01]  /*117d70*/  LDS.128 R40, [R0] ;  /* 0x0000000000287984 */ /* 0x000e620000000c00 */
[----:B------:R-:W-:-:S03]  /*117d80*/  NOP ;  /* 0x0000000000007918 */ /* 0x000fc60000000000 */
        /* <DEDUP_REMOVED lines=19> */
[----:B--2---:R-:W-:Y:S01]  /*117ec0*/  STSM.16.M88.4 [R0], R24 ;  /* 0x0000001800007844 */ /* 0x004fe20000000200 */
[----:B------:R-:W-:-:S03]  /*117ed0*/  NOP ;  /* 0x0000000000007918 */ /* 0x000fc60000000000 */
[----:B------:R-:W2:Y:S01]  /*117ee0*/  LDS.128 R24, [R0] ;  /* 0x0000000000187984 */ /* 0x000ea20000000c00 */
[----:B------:R-:W-:Y:S01]  /*117ef0*/  NOP ;  /* 0x0000000000007918 */ /* 0x000fe20000000000 */
[----:B------:R-:W-:Y:S02]  /*117f00*/  IMAD.MOV.U32 R36, RZ, RZ, R209 ;  /* 0x000000ffff247224 */ /* 0x000fe400078e00d1 */
[----:B------:R-:W-:Y:S02]  /*117f10*/  IMAD.MOV.U32 R37, RZ, RZ, R211 ;  /* 0x000000ffff257224 */ /* 0x000fe400078e00d3 */
[----:B----4-:R-:W-:Y:S01]  /*117f20*/  IMAD.WIDE R114, R222, 0x4, R2 ;  /* 0x00000004de727825 */ /* 0x010fe200078e0202 */
[----:B---3--:R-:W-:Y:S01]  /*117f30*/  ISETP.LT.AND P5, PT, R249, UR5, !P5 ;  /* 0x00000005f9007c0c */ /* 0x008fe2000efa1270 */
[----:B------:R-:W-:Y:S01]  /*117f40*/  STSM.16.M88.4 [R0], R28 ;  /* 0x0000001c00007844 */ /* 0x000fe20000000200 */
[----:B------:R-:W-:-:S03]  /*117f50*/  NOP ;  /* 0x0000000000007918 */ /* 0x000fc60000000000 */
[----:B------:R-:W3:Y:S01]  /*117f60*/  LDS.128 R28, [R0] ;  /* 0x00000000001c7984 */ /* 0x000ee20000000c00 */
[----:B------:R-:W-:-:S03]  /*117f70*/  NOP ;  /* 0x0000000000007918 */ /* 0x000fc60000000000 */
[----:B------:R-:W-:Y:S01]  /*117f80*/  STSM.16.M88.4 [R0], R32 ;  /* 0x0000002000007844 */ /* 0x000fe20000000200 */
[----:B------:R-:W-:-:S03]  /*117f90*/  NOP ;  /* 0x0000000000007918 */ /* 0x000fc60000000000 */
[----:B------:R-:W4:Y:S01]  /*117fa0*/  LDS.128 R32, [R0] ;  /* 0x0000000000207984 */ /* 0x000f220000000c00 */
[----:B------:R-:W-:-:S03]  /*117fb0*/  NOP ;  /* 0x0000000000007918 */ /* 0x000fc60000000000 */
[----:B------:R1:W-:Y:S01]  /*117fc0*/  STSM.16.M88.4 [R0], R36 ;  /* 0x0000002400007844 */ /* 0x0003e20000000200 */
[----:B------:R-:W-:-:S03]  /*117fd0*/  NOP ;  /* 0x0000000000007918 */ /* 0x000fc60000000000 */
[----:B------:R2:W-:Y:S01]  /*117fe0*/  @P5 STG.E desc[UR34][R114.64], R251 ;  /* 0x000000fb72005986 */ /* 0x0005e2000c101922 */
[----:B------:R-:W-:-:S04]  /*117ff0*/  LOP3.LUT P5, RZ, R72, 0x1, RZ, 0xc0, !PT ;  /* 0x0000000148ff7812 */ /* 0x000fc800078ac0ff */
[----:B------:R-:W-:Y:S01]  /*118000*/  ISETP.LT.AND P5, PT, R249, UR4, !P5 ;  /* 0x00000004f9007c0c */ /* 0x000fe2000efa1270 */
[C---:B-1----:R-:W-:Y:S01]  /*118010*/  IMAD.WIDE R36, R222.reuse, 0x4, R16 ;  /* 0x00000004de247825 */ /* 0x042fe200078e0210 */
[----:B--2---:R-:W2:Y:S11]  /*118020*/  LDL.LU R115, [R1+0x2ac4] ;  /* 0x002ac40001737983 */ /* 0x004eb60000300800 */
[----:B------:R1:W-:Y:S02]  /*118030*/  @P5 STG.E desc[UR34][R36.64], R210 ;  /* 0x000000d224005986 */ /* 0x0003e4000c101922 */
[----:B-1----:R-:W-:-:S05]  /*118040*/  IMAD.WIDE R36, R222, 0x4, R18 ;  /* 0x00000004de247825 */ /* 0x002fca00078e0212 */
[----:B------:R1:W-:Y:S02]  /*118050*/  @P6 STG.E desc[UR34][R36.64], R208 ;  /* 0x000000d024006986 */ /* 0x0003e4000c101922 */
[----:B-1----:R-:W-:-:S05]  /*118060*/  IMAD.WIDE R36, R222, 0x4, R20 ;  /* 0x00000004de247825 */ /* 0x002fca00078e0214 */
[----:B------:R1:W-:Y:S02]  /*118070*/  @P0 STG.E desc[UR34][R36.64], R250 ;  /* 0x000000fa24000986 */ /* 0x0003e4000c101922 */
[----:B-1----:R-:W-:-:S05]  /*118080*/  IMAD.WIDE R36, R222, 0x4, R22 ;  /* 0x00000004de247825 */ /* 0x002fca00078e0216 */
[----:B------:R1:W-:Y:S02]  /*118090*/  @P1 STG.E desc[UR34][R36.64], R248 ;  /* 0x000000f824001986 */ /* 0x0003e4000c101922 */
[C---:B-1----:R-:W-:Y:S02]  /*1180a0*/  IMAD.WIDE R36, R222.reuse, 0x4, R76 ;  /* 0x00000004de247825 */ /* 0x042fe400078e024c */
[----:B------:R-:W3:Y:S04]  /*1180b0*/  LDL.LU R248, [R1+0x2888] ;  /* 0x0028880001f87983 */ /* 0x000ee80000300800 */
[----:B------:R1:W-:Y:S02]  /*1180c0*/  @P2 STG.E desc[UR34][R36.64], R223 ;  /* 0x000000df24002986 */ /* 0x0003e4000c101922 */
[----:B-1----:R-:W-:-:S05]  /*1180d0*/  IMAD.WIDE R36, R222, 0x4, R78 ;  /* 0x00000004de247825 */ /* 0x002fca00078e024e */
[----:B------:R1:W-:Y:S02]  /*1180e0*/  @P3 STG.E desc[UR34][R36.64], R221 ;  /* 0x000000dd24003986 */ /* 0x0003e4000c101922 */
[----:B-1----:R-:W-:-:S05]  /*1180f0*/  IMAD.WIDE R36, R222, 0x4, R80 ;  /* 0x00000004de247825 */ /* 0x002fca00078e0250 */
[----:B------:R1:W-:Y:S04]  /*118100*/  @P4 STG.E desc[UR34][R36.64], R220 ;  /* 0x000000dc24004986 */ /* 0x0003e8000c101922 */
[----:B-1----:R-:W4:Y:S04]  /*118110*/  LDL.LU R220, [R1+0xa60] ;  /* 0x000a600001dc7983 */ /* 0x002f280000300800 */
[----:B------:R-:W3:Y:S04]  /*118120*/  LDL.LU R210, [R1+0xa50] ;  /* 0x000a500001d27983 */ /* 0x000ee80000300800 */
[----:B------:R-:W3:Y:S04]  /*118130*/  LDL.LU R208, [R1+0xa30] ;  /* 0x000a300001d07983 */ /* 0x000ee80000300800 */
[----:B------:R-:W3:Y:S04]  /*118140*/  LDL.LU R250, [R1+0x9c0] ;  /* 0x0009c00001fa7983 */ /* 0x000ee80000300800 */
[----:B------:R-:W3:Y:S01]  /*118150*/  LDL.LU R221, [R1+0x8b0] ;  /* 0x0008b00001dd7983 */ /* 0x000ee20000300800 */
[----:B------:R-:W-:-:S03]  /*118160*/  LOP3.LUT P0, RZ, R72, 0x4, RZ, 0xc0, !PT ;  /* 0x0000000448ff7812 */ /* 0x000fc6000780c0ff */
[----:B------:R-:W3:Y:S04]  /*118170*/  LDL.LU R222, [R1+0x830] ;  /* 0x0008300001de7983 */ /* 0x000ee80000300800 */
[----:B------:R-:W3:Y:S01]  /*118180*/  LDL.LU R223, [R1+0x2ac0] ;  /* 0x002ac00001df7983 */ /* 0x000ee20000300800 */
[----:B------:R-:W-:Y:S01]  /*118190*/  LOP3.LUT P3, RZ, R72, 0x4000, RZ, 0xc0, !PT ;  /* 0x0000400048ff7812 */ /* 0x000fe2000786c0ff */
[----:B--2---:R-:W-:-:S05]  /*1181a0*/  IMAD.WIDE R36, R115, 0x4, R2 ;  /* 0x0000000473247825 */ /* 0x004fca00078e0202 */
[----:B----4-:R1:W-:Y:S04]  /*1181b0*/  @P0 STG.E desc[UR34][R36.64], R220 ;  /* 0x000000dc24000986 */ /* 0x0103e8000c101922 */
[----:B-1----:R-:W2:Y:S01]  /*1181c0*/  LDL.LU R220, [R1+0x640] ;  /* 0x0006400001dc7983 */ /* 0x002ea20000300800 */
[----:B------:R-:W-:-:S03]  /*1181d0*/  LOP3.LUT R57, R57, 0xffffffdf, RZ, 0xc0, !PT ;  /* 0xffffffdf39397812 */ /* 0x000fc600078ec0ff */
[----:B------:R-:W4:Y:S01]  /*1181e0*/  LDL.LU R38, [R1+0x450] ;  /* 0x0004500001267983 */ /* 0x000f220000300800 */
[----:B------:R-:W-:Y:S02]  /*1181f0*/  @P3 LOP3.LUT R57, R57, 0x20, RZ, 0xfc, !PT ;  /* 0x0000002039393812 */ /* 0x000fe400078efcff */
[----:B------:R-:W-:Y:S01]  /*118200*/  LOP3.LUT P3, RZ, R72, 0x2000, RZ, 0xc0, !PT ;  /* 0x0000200048ff7812 */ /* 0x000fe2000786c0ff */
[----:B------:R-:W4:Y:S01]  /*118210*/  LDL.LU R39, [R1+0xae4] ;  /* 0x000ae40001277983 */ /* 0x000f220000300800 */
[----:B------:R-:W-:-:S03]  /*118220*/  LOP3.LUT R57, R57, 0xffffffbf, RZ, 0xc0, !PT ;  /* 0xffffffbf39397812 */ /* 0x000fc600078ec0ff */
[----:B------:R-:W4:Y:S04]  /*118230*/  LDL.LU R211, [R1+0xad4] ;  /* 0x000ad40001d37983 */ /* 0x000f280000300800 */
[----:B------:R-:W4:Y:S04]  /*118240*/  LDL.LU R209, [R1+0xac4] ;  /* 0x000ac40001d17983 */ /* 0x000f280000300800 */
[----:B------:R-:W-:Y:S02]  /*118250*/  @P3 LOP3.LUT R57, R57, 0x40, RZ, 0xfc, !PT ;  /* 0x0000004039393812 */ /* 0x000fe400078efcff */
[----:B------:R-:W-:-:S02]  /*118260*/  LOP3.LUT P6, RZ, R72, 0x8, RZ, 0xc0, !PT ;  /* 0x0000000848ff7812 */ /* 0x000fc400078cc0ff */
[C---:B------:R-:W-:Y:S01]  /*118270*/  LOP3.LUT P5, RZ, R72.reuse, 0x10, RZ, 0xc0, !PT ;  /* 0x0000001048ff7812 */ /* 0x040fe200078ac0ff */
[----:B------:R-:W-:Y:S01]  /*118280*/  IMAD.WIDE R36, R115, 0x4, R16 ;  /* 0x0000000473247825 */ /* 0x000fe200078e0210 */
[C---:B------:R-:W-:Y:S01]  /*118290*/  LOP3.LUT P3, RZ, R72.reuse, 0x1000, RZ, 0xc0, !PT ;  /* 0x0000100048ff7812 */ /* 0x040fe2000786c0ff */
[----:B------:R-:W4:Y:S01]  /*1182a0*/  LDL.LU R251, [R1+0xab4] ;  /* 0x000ab40001fb7983 */ /* 0x000f220000300800 */
[----:B------:R-:W-:Y:S02]  /*1182b0*/  LOP3.LUT R57, R57, 0xffffff7f, RZ, 0xc0, !PT ;  /* 0xffffff7f39397812 */ /* 0x000fe400078ec0ff */
[----:B------:R-:W-:Y:S01]  /*1182c0*/  LOP3.LUT P4, RZ, R72, 0x20, RZ, 0xc0, !PT ;  /* 0x0000002048ff7812 */ /* 0x000fe2000788c0ff */
[----:B------:R-:W4:Y:S08]  /*1182d0*/  LDL.LU R249, [R1+0xaa4] ;  /* 0x000aa40001f97983 */ /* 0x000f300000300800 */
[----:B------:R-:W-:-:S02]  /*1182e0*/  @P3 LOP3.LUT R57, R57, 0x80, RZ, 0xfc, !PT ;  /* 0x0000008039393812 */ /* 0x000fc400078efcff */
[----:B------:R-:W-:Y:S02]  /*1182f0*/  LOP3.LUT P3, RZ, R72, 0x800, RZ, 0xc0, !PT ;  /* 0x0000080048ff7812 */ /* 0x000fe4000786c0ff */
[----:B------:R-:W-:-:S11]  /*118300*/  LOP3.LUT R57, R57, 0xfffffeff, RZ, 0xc0, !PT ;  /* 0xfffffeff39397812 */ /* 0x000fd600078ec0ff */
[----:B------:R-:W-:Y:S02]  /*118310*/  @P3 LOP3.LUT R57, R57, 0x100, RZ, 0xfc, !PT ;  /* 0x0000010039393812 */ /* 0x000fe400078efcff */
[----:B------:R-:W-:Y:S02]  /*118320*/  LOP3.LUT P3, RZ, R72, 0x400, RZ, 0xc0, !PT ;  /* 0x0000040048ff7812 */ /* 0x000fe4000786c0ff */
[----:B------:R-:W-:-:S11]  /*118330*/  LOP3.LUT R57, R57, 0xfffffdff, RZ, 0xc0, !PT ;  /* 0xfffffdff39397812 */ /* 0x000fd600078ec0ff */
[----:B------:R-:W-:Y:S02]  /*118340*/  @P3 LOP3.LUT R57, R57, 0x200, RZ, 0xfc, !PT ;  /* 0x0000020039393812 */ /* 0x000fe400078efcff */
[----:B------:R-:W-:Y:S02]  /*118350*/  LOP3.LUT P3, RZ, R72, 0x200, RZ, 0xc0, !PT ;  /* 0x0000020048ff7812 */ /* 0x000fe4000786c0ff */
[----:B------:R-:W-:-:S11]  /*118360*/  LOP3.LUT R57, R57, 0xfffffbff, RZ, 0xc0, !PT ;  /* 0xfffffbff39397812 */ /* 0x000fd600078ec0ff */
[----:B------:R-:W-:Y:S02]  /*118370*/  @P3 LOP3.LUT R57, R57, 0x400, RZ, 0xfc, !PT ;  /* 0x0000040039393812 */ /* 0x000fe400078efcff */
[----:B------:R-:W-:Y:S02]  /*118380*/  LOP3.LUT P3, RZ, R72, 0x100, RZ, 0xc0, !PT ;  /* 0x0000010048ff7812 */ /* 0x000fe4000786c0ff */
[----:B------:R-:W-:Y:S01]  /*118390*/  LOP3.LUT R57, R57, 0xfffff7ff, RZ, 0xc0, !PT ;  /* 0xfffff7ff39397812 */ /* 0x000fe200078ec0ff */
[----:B---3--:R1:W-:Y:S10]  /*1183a0*/  @P6 STG.E desc[UR34][R36.64], R210 ;  /* 0x000000d224006986 */ /* 0x0083f4000c101922 */
[----:B------:R-:W-:-:S02]  /*1183b0*/  @P3 LOP3.LUT R57, R57, 0x800, RZ, 0xfc, !PT ;  /* 0x0000080039393812 */ /* 0x000fc400078efcff */
[----:B------:R-:W-:Y:S01]  /*1183c0*/  LOP3.LUT P3, RZ, R72, 0x80, RZ, 0xc0, !PT ;  /* 0x0000008048ff7812 */ /* 0x000fe2000786c0ff */
[----:B-1----:R-:W-:Y:S01]  /*1183d0*/  IMAD.WIDE R36, R115, 0x4, R18 ;  /* 0x0000000473247825 */ /* 0x002fe200078e0212 */
[----:B------:R-:W-:Y:S01]  /*1183e0*/  LOP3.LUT R57, R57, 0xffffefff, RZ, 0xc0, !PT ;  /* 0xffffefff39397812 */ /* 0x000fe200078ec0ff */
[----:B------:R-:W3:Y:S04]  /*1183f0*/  LDL.LU R210, [R1+0xa94] ;  /* 0x000a940001d27983 */ /* 0x000ee80000300800 */
[----:B------:R1:W-:Y:S06]  /*118400*/  @P5 STG.E desc[UR34][R36.64], R208 ;  /* 0x000000d024005986 */ /* 0x0003ec000c101922 */
[----:B------:R-:W-:-:S02]  /*118410*/  @P3 LOP3.LUT R57, R57, 0x1000, RZ, 0xfc, !PT ;  /* 0x0000100039393812 */ /* 0x000fc400078efcff */
[----:B------:R-:W-:Y:S01]  /*118420*/  LOP3.LUT P3, RZ, R72, 0x40, RZ, 0xc0, !PT ;  /* 0x0000004048ff7812 */ /* 0x000fe2000786c0ff */
[C---:B-1----:R-:W-:Y:S01]  /*118430*/  IMAD.WIDE R36, R115.reuse, 0x4, R20 ;  /* 0x0000000473247825 */ /* 0x042fe200078e0214 */
[----:B------:R-:W3:Y:S04]  /*118440*/  LDL.LU R208, [R1+0xa84] ;  /* 0x000a840001d07983 */ /* 0x000ee80000300800 */
[----:B------:R1:W-:Y:S02]  /*118450*/  @P4 STG.E desc[UR34][R36.64], R250 ;  /* 0x000000fa24004986 */ /* 0x0003e4000c101922 */
[----:B-1----:R-:W-:Y:S02]  /*118460*/  IMAD.WIDE R36, R115, 0x4, R22 ;  /* 0x0000000473247825 */ /* 0x002fe400078e0216 */
[----:B------:R-:W3:Y:S04]  /*118470*/  LDL.LU R250, [R1+0xa74] ;  /* 0x000a740001fa7983 */ /* 0x000ee80000300800 */
[----:B------:R1:W-:Y:S01]  /*118480*/  @P3 STG.E desc[UR34][R36.64], R221 ;  /* 0x000000dd24003986 */ /* 0x0003e2000c101922 */
[----:B------:R-:W-:Y:S01]  /*118490*/  LOP3.LUT P3, RZ, R57, 0x1000, RZ, 0xc0, !PT ;  /* 0x0000100039ff7812 */ /* 0x000fe2000786c0ff */
[----:B-1----:R-:W-:-:S02]  /*1184a0*/  IMAD.WIDE R36, R115, 0x4, R76 ;  /* 0x0000000473247825 */ /* 0x002fc400078e024c */
[----:B------:R-:W3:Y:S10]  /*1184b0*/  LDL.LU R221, [R1+0xa64] ;  /* 0x000a640001dd7983 */ /* 0x000ef40000300800 */
[----:B------:R1:W-:Y:S01]  /*1184c0*/  @P3 STG.E desc[UR34][R36.64], R222 ;  /* 0x000000de24003986 */ /* 0x0003e2000c101922 */
[----:B------:R-:W-:-:S03]  /*1184d0*/  LOP3.LUT P3, RZ, R57, 0x800, RZ, 0xc0, !PT ;  /* 0x0000080039ff7812 */ /* 0x000fc6000786c0ff */
[----:B-1----:R-:W3:Y:S01]  /*1184e0*/  LDL.LU R222, [R1+0xa54] ;  /* 0x000a540001de7983 */ /* 0x002ee20000300800 */
[----:B------:R-:W-:-:S09]  /*1184f0*/  IMAD.WIDE R36, R115, 0x4, R78 ;  /* 0x0000000473247825 */ /* 0x000fd200078e024e */
[----:B--2---:R1:W-:Y:S04]  /*118500*/  @P3 STG.E desc[UR34][R36.64], R220 ;  /* 0x000000dc24003986 */ /* 0x0043e8000c101922 */
[----:B-1----:R-:W2:Y:S01]  /*118510*/  LDL.LU R220, [R1+0xa34] ;  /* 0x000a340001dc7983 */ /* 0x002ea20000300800 */
[----:B------:R-:W-:Y:S01]  /*118520*/  LOP3.LUT P3, RZ, R57, 0x400, RZ, 0xc0, !PT ;  /* 0x0000040039ff7812 */ /* 0x000fe2000786c0ff */
[----:B------:R-:W-:-:S12]  /*118530*/  IMAD.WIDE R36, R115, 0x4, R80 ;  /* 0x0000000473247825 */ /* 0x000fd800078e0250 */
[----:B----4-:R1:W-:Y:S01]  /*118540*/  @P3 STG.E desc[UR34][R36.64], R38 ;  /* 0x0000002624003986 */ /* 0x0103e2000c101922 */
[----:B------:R-:W-:Y:S01]  /*118550*/  LOP3.LUT P3, RZ, R57, 0x200, RZ, 0xc0, !PT ;  /* 0x0000020039ff7812 */ /* 0x000fe2000786c0ff */
[----:B-1----:R-:W-:-:S12]  /*118560*/  IMAD.WIDE R36, R223, 0x4, R2 ;  /* 0x00000004df247825 */ /* 0x002fd800078e0202 */
[----:B------:R1:W-:Y:S01]  /*118570*/  @P3 STG.E desc[UR34][R36.64], R39 ;  /* 0x0000002724003986 */ /* 0x0003e2000c101922 */
        /* <DEDUP_REMOVED lines=9> */
[----:B------:R-:W-:Y:S02]  /*118610*/  LOP3.LUT P3, RZ, R57, 0x20, RZ, 0xc0, !PT ;  /* 0x0000002039ff7812 */ /* 0x000fe4000786c0ff */
[C---:B------:R-:W-:Y:S02]  /*118620*/  LOP3.LUT P2, RZ, R72.reuse, 0x8000, RZ, 0xc0, !PT ;  /* 0x0000800048ff7812 */ /* 0x040fe4000784c0ff */
[----:B------:R-:W-:Y:S01]  /*118630*/  LOP3.LUT P1, RZ, R72, 0x10000, RZ, 0xc0, !PT ;  /* 0x0001000048ff7812 */ /* 0x000fe2000782c0ff */
[----:B-1----:R-:W-:-:S08]  /*118640*/  IMAD.WIDE R36, R223, 0x4, R22 ;  /* 0x00000004df247825 */ /* 0x002fd000078e0216 */
[----:B------:R1:W-:Y:S01]  /*118650*/  @P3 STG.E desc[UR34][R36.64], R249 ;  /* 0x000000f924003986 */ /* 0x0003e2000c101922 */
[----:B------:R-:W-:Y:S01]  /*118660*/  LOP3.LUT P0, RZ, R72, 0x20000, RZ, 0xc0, !PT ;  /* 0x0002000048ff7812 */ /* 0x000fe2000780c0ff */
[----:B-1----:R-:W-:-:S05]  /*118670*/  IMAD.WIDE R36, R223, 0x4, R76 ;  /* 0x00000004df247825 */ /* 0x002fca00078e024c */
[----:B---3--:R1:W-:Y:S01]  /*118680*/  @P2 STG.E desc[UR34][R36.64], R210 ;  /* 0x000000d224002986 */ /* 0x0083e2000c101922 */
[----:B------:R-:W-:Y:S01]  /*118690*/  LOP3.LUT P6, RZ, R72, 0x40000, RZ, 0xc0, !PT ;  /* 0x0004000048ff7812 */ /* 0x000fe200078cc0ff */
[----:B-1----:R-:W-:-:S05]  /*1186a0*/  IMAD.WIDE R36, R223, 0x4, R78 ;  /* 0x00000004df247825 */ /* 0x002fca00078e024e */
[----:B------:R1:W-:Y:S01]  /*1186b0*/  @P1 STG.E desc[UR34][R36.64], R208 ;  /* 0x000000d024001986 */ /* 0x0003e2000c101922 */
[C---:B------:R-:W-:Y:S01]  /*1186c0*/  LOP3.LUT P5, RZ, R72.reuse, 0x80000, RZ, 0xc0, !PT ;  /* 0x0008000048ff7812 */ /* 0x040fe200078ac0ff */
[----:B-1----:R-:W-:Y:S01]  /*1186d0*/  IMAD.WIDE R36, R223, 0x4, R80 ;  /* 0x00000004df247825 */ /* 0x002fe200078e0250 */
[----:B------:R-:W-:Y:S01]  /*1186e0*/  LOP3.LUT P4, RZ, R72, 0x100000, RZ, 0xc0, !PT ;  /* 0x0010000048ff7812 */ /* 0x000fe2000788c0ff */
[----:B------:R-:W3:Y:S04]  /*1186f0*/  LDL.LU R223, [R1+0x2114] ;  /* 0x0021140001df7983 */ /* 0x000ee80000300800 */
[----:B------:R1:W-:Y:S02]  /*118700*/  @P0 STG.E desc[UR34][R36.64], R250 ;  /* 0x000000fa24000986 */ /* 0x0003e4000c101922 */
[----:B-1----:R-:W-:-:S05]  /*118710*/  IMAD.WIDE R36, R248, 0x4, R2 ;  /* 0x00000004f8247825 */ /* 0x002fca00078e0202 */
[----:B------:R1:W-:Y:S02]  /*118720*/  @P6 STG.E desc[UR34][R36.64], R221 ;  /* 0x000000dd24006986 */ /* 0x0003e4000c101922 */
[----:B-1----:R-:W-:-:S05]  /*118730*/  IMAD.WIDE R36, R248, 0x4, R16 ;  /* 0x00000004f8247825 */ /* 0x002fca00078e0210 */
[----:B------:R1:W-:Y:S02]  /*118740*/  @P5 STG.E desc[UR34][R36.64], R222 ;  /* 0x000000de24005986 */ /* 0x0003e4000c101922 */
[----:B-1----:R-:W-:-:S05]  /*118750*/  IMAD.WIDE R36, R248, 0x4, R18 ;  /* 0x00000004f8247825 */ /* 0x002fca00078e0212 */
[----:B--2---:R1:W-:Y:S04]  /*118760*/  @P4 STG.E desc[UR34][R36.64], R220 ;  /* 0x000000dc24004986 */ /* 0x0043e8000c101922 */
[----:B-1----:R-:W2:Y:S04]  /*118770*/  LDL.LU R220, [R1+0x9c4] ;  /* 0x0009c40001dc7983 */ /* 0x002ea80000300800 */
[----:B------:R-:W4:Y:S04]  /*118780*/  LDL.LU R210, [R1+0x8b4] ;  /* 0x0008b40001d27983 */ /* 0x000f280000300800 */
[----:B------:R-:W3:Y:S04]  /*118790*/  LDL.LU R208, [R1+0x834] ;  /* 0x0008340001d07983 */ /* 0x000ee80000300800 */
[----:B------:R-:W3:Y:S04]  /*1187a0*/  LDL.LU R250, [R1+0x644] ;  /* 0x0006440001fa7983 */ /* 0x000ee80000300800 */
[----:B------:R-:W3:Y:S04]  /*1187b0*/  LDL.LU R221, [R1+0x454] ;  /* 0x0004540001dd7983 */ /* 0x000ee80000300800 */
[----:B------:R-:W3:Y:S04]  /*1187c0*/  LDL.LU R222, [R1+0xae8] ;  /* 0x000ae80001de7983 */ /* 0x000ee80000300800 */
[----:B------:R-:W3:Y:S01]  /*1187d0*/  LDL.LU R249, [R1+0x2434] ;  /* 0x0024340001f97983 */ /* 0x000ee20000300800 */
[----:B------:R-:W-:Y:S01]  /*1187e0*/  LOP3.LUT P0, RZ, R72, 0x200000, RZ, 0xc0, !PT ;  /* 0x0020000048ff7812 */ /* 0x000fe2000780c0ff */
[----:B------:R-:W-:Y:S01]  /*1187f0*/  IMAD.WIDE R36, R248, 0x4, R20 ;  /* 0x00000004f8247825 */ /* 0x000fe200078e0214 */
[----:B------:R-:W-:-:S02]  /*118800*/  LOP3.LUT P3, RZ, R4, 0x2, RZ, 0xc0, !PT ;  /* 0x0000000204ff7812 */ /* 0x000fc4000786c0ff */
        /* <DEDUP_REMOVED lines=11> */
[----:B------:R-:W-:Y:S01]  /*1188c0*/  LOP3.LUT P3, RZ, R72, 0x20000000, RZ, 0xc0, !PT ;  /* 0x2000000048ff7812 */ /* 0x000fe2000786c0ff */
[----:B--2---:R1:W-:Y:S04]  /*1188d0*/  @P0 STG.E desc[UR34][R36.64], R220 ;  /* 0x000000dc24000986 */ /* 0x0043e8000c101922 */
[----:B-1----:R-:W2:Y:S04]  /*1188e0*/  LDL.LU R220, [R1+0xad8] ;  /* 0x000ad80001dc7983 */ /* 0x002ea80000300800 */
[----:B------:R-:W2:Y:S01]  /*1188f0*/  LDL.LU R38, [R1+0xac8] ;  /* 0x000ac80001267983 */ /* 0x000ea20000300800 */
[----:B------:R-:W-:-:S03]  /*118900*/  LOP3.LUT R57, R57, 0xfffffffd, RZ, 0xc0, !PT ;  /* 0xfffffffd39397812 */ /* 0x000fc600078ec0ff */
[----:B------:R-:W2:Y:S01]  /*118910*/  LDL.LU R39, [R1+0xab8] ;  /* 0x000ab80001277983 */ /* 0x000ea20000300800 */
[----:B------:R-:W-:Y:S02]  /*118920*/  @P3 LOP3.LUT R57, R57, 0x2, RZ, 0xfc, !PT ;  /* 0x0000000239393812 */ /* 0x000fe400078efcff */
[----:B------:R-:W-:Y:S01]  /*118930*/  LOP3.LUT P3, RZ, R72, 0x10000000, RZ, 0xc0, !PT ;  /* 0x1000000048ff7812 */ /* 0x000fe2000786c0ff */
[----:B------:R-:W2:Y:S01]  /*118940*/  LDL.LU R211, [R1+0xaa8] ;  /* 0x000aa80001d37983 */ /* 0x000ea20000300800 */
[----:B------:R-:W-:-:S03]  /*118950*/  LOP3.LUT R57, R57, 0xfffffffb, RZ, 0xc0, !PT ;  /* 0xfffffffb39397812 */ /* 0x000fc600078ec0ff */
[----:B------:R-:W2:Y:S01]  /*118960*/  LDL.LU R209, [R1+0xa98] ;  /* 0x000a980001d17983 */ /* 0x000ea20000300800 */
[C---:B------:R-:W-:Y:S02]  /*118970*/  LOP3.LUT P6, RZ, R72.reuse, 0x400000, RZ, 0xc0, !PT ;  /* 0x0040000048ff7812 */ /* 0x040fe400078cc0ff */
[----:B------:R-:W-:Y:S01]  /*118980*/  LOP3.LUT P5, RZ, R72, 0x800000, RZ, 0xc0, !PT ;  /* 0x0080000048ff7812 */ /* 0x000fe200078ac0ff */
[----:B------:R-:W-:Y:S01]  /*118990*/  IMAD.WIDE R36, R248, 0x4, R22 ;  /* 0x00000004f8247825 */ /* 0x000fe200078e0216 */
[----:B------:R-:W2:Y:S03]  /*1189a0*/  LDL.LU R251, [R1+0xa88] ;  /* 0x000a880001fb7983 */ /* 0x000ea60000300800 */
[----:B------:R-:W-:Y:S02]  /*1189b0*/  @P3 LOP3.LUT R57, R57, 0x4, RZ, 0xfc, !PT ;  /* 0x0000000439393812 */ /* 0x000fe400078efcff */
[----:B------:R-:W-:-:S02]  /*1189c0*/  LOP3.LUT P3, RZ, R72, 0x8000000, RZ, 0xc0, !PT ;  /* 0x0800000048ff7812 */ /* 0x000fc4000786c0ff */
[----:B------:R-:W-:Y:S02]  /*1189d0*/  LOP3.LUT R57, R57, 0xfffffff7, RZ, 0xc0, !PT ;  /* 0xfffffff739397812 */ /* 0x000fe400078ec0ff */
[----:B------:R-:W-:-:S09]  /*1189e0*/  LOP3.LUT P4, RZ, R72, 0x1000000, RZ, 0xc0, !PT ;  /* 0x0100000048ff7812 */ /* 0x000fd2000788c0ff */
[----:B------:R-:W-:Y:S02]  /*1189f0*/  @P3 LOP3.LUT R57, R57, 0x8, RZ, 0xfc, !PT ;  /* 0x0000000839393812 */ /* 0x000fe400078efcff */
[----:B------:R-:W-:Y:S01]  /*118a00*/  LOP3.LUT P3, RZ, R72, 0x4000000, RZ, 0xc0, !PT ;  /* 0x0400000048ff7812 */ /* 0x000fe2000786c0ff */
[----:B----4-:R1:W-:Y:S01]  /*118a10*/  @P6 STG.E desc[UR34][R36.64], R210 ;  /* 0x000000d224006986 */ /* 0x0103e2000c101922 */
[----:B------:R-:W-:Y:S01]  /*118a20*/  LOP3.LUT R57, R57, 0xffffffef, RZ, 0xc0, !PT ;  /* 0xffffffef39397812 */ /* 0x000fe200078ec0ff */
[----:B-1----:R-:W-:-:S10]  /*118a30*/  IMAD.WIDE R36, R248, 0x4, R76 ;  /* 0x00000004f8247825 */ /* 0x002fd400078e024c */
[----:B------:R-:W-:Y:S01]  /*118a40*/  @P3 LOP3.LUT R57, R57, 0x10, RZ, 0xfc, !PT ;  /* 0x0000001039393812 */ /* 0x000fe200078efcff */
[----:B------:R-:W4:Y:S01]  /*118a50*/  LDL.LU R210, [R1+0xa78] ;  /* 0x000a780001d27983 */ /* 0x000f220000300800 */
[----:B------:R-:W-:-:S03]  /*118a60*/  LOP3.LUT P3, RZ, R72, 0x2000000, RZ, 0xc0, !PT ;  /* 0x0200000048ff7812 */ /* 0x000fc6000786c0ff */
[----:B---3--:R1:W-:Y:S02]  /*118a70*/  @P5 STG.E desc[UR34][R36.64], R208 ;  /* 0x000000d024005986 */ /* 0x0083e4000c101922 */
[C---:B-1----:R-:W-:Y:S02]  /*118a80*/  IMAD.WIDE R36, R248.reuse, 0x4, R78 ;  /* 0x00000004f8247825 */ /* 0x042fe400078e024e */
[----:B------:R-:W3:Y:S04]  /*118a90*/  LDL.LU R208, [R1+0xa68] ;  /* 0x000a680001d07983 */ /* 0x000ee80000300800 */
[----:B------:R1:W-:Y:S02]  /*118aa0*/  @P4 STG.E desc[UR34][R36.64], R250 ;  /* 0x000000fa24004986 */ /* 0x0003e4000c101922 */
[----:B-1----:R-:W-:-:S02]  /*118ab0*/  IMAD.WIDE R36, R248, 0x4, R80 ;  /* 0x00000004f8247825 */ /* 0x002fc400078e0250 */
[----:B------:R-:W3:Y:S04]  /*118ac0*/  LDL.LU R250, [R1+0xa58] ;  /* 0x000a580001fa7983 */ /* 0x000ee80000300800 */
[----:B------:R1:W-:Y:S01]  /*118ad0*/  @P3 STG.E desc[UR34][R36.64], R221 ;  /* 0x000000dd24003986 */ /* 0x0003e2000c101922 */
[----:B------:R-:W-:-:S03]  /*118ae0*/  LOP3.LUT P3, RZ, R57, 0x10, RZ, 0xc0, !PT ;  /* 0x0000001039ff7812 */ /* 0x000fc6000786c0ff */
[----:B------:R-:W3:Y:S01]  /*118af0*/  LDL.LU R248, [R1+0xa38] ;  /* 0x000a380001f87983 */ /* 0x000ee20000300800 */
[----:B-1----:R-:W-:-:S03]  /*118b00*/  IMAD.WIDE R36, R249, 0x4, R2 ;  /* 0x00000004f9247825 */ /* 0x002fc600078e0202 */
[----:B------:R-:W3:Y:S06]  /*118b10*/  LDL.LU R221, [R1+0x9c8] ;  /* 0x0009c80001dd7983 */ /* 0x000eec0000300800 */
        /* <DEDUP_REMOVED lines=25> */
[----:B----4-:R1:W-:Y:S01]  /*118cb0*/  @P3 STG.E desc[UR34][R36.64], R210 ;  /* 0x000000d224003986 */ /* 0x0103e2000c101922 */
[----:B------:R-:W-:Y:S01]  /*118cc0*/  LOP3.LUT P0, RZ, R4, 0x10, RZ, 0xc0, !PT ;  /* 0x0000001004ff7812 */ /* 0x000fe2000780c0ff */
[----:B-1----:R-:W-:-:S05]  /*118cd0*/  IMAD.WIDE R36, R223, 0x4, R2 ;  /* 0x00000004df247825 */ /* 0x002fca00078e0202 */
[----:B---3--:R1:W-:Y:S01]  /*118ce0*/  @P2 STG.E desc[UR34][R36.64], R208 ;  /* 0x000000d024002986 */ /* 0x0083e2000c101922 */
[----:B------:R-:W-:Y:S01]  /*118cf0*/  LOP3.LUT P6, RZ, R4, 0x20, RZ, 0xc0, !PT ;  /* 0x0000002004ff7812 */ /* 0x000fe200078cc0ff */
[----:B-1----:R-:W-:-:S05]  /*118d00*/  IMAD.WIDE R36, R223, 0x4, R16 ;  /* 0x00000004df247825 */ /* 0x002fca00078e0210 */
[----:B------:R1:W-:Y:S01]  /*118d10*/  @P1 STG.E desc[UR34][R36.64], R250 ;  /* 0x000000fa24001986 */ /* 0x0003e2000c101922 */
[----:B------:R-:W-:Y:S01]  /*118d20*/  LOP3.LUT P5, RZ, R4, 0x40, RZ, 0xc0, !PT ;  /* 0x0000004004ff7812 */ /* 0x000fe200078ac0ff */
[----:B-1----:R-:W-:-:S05]  /*118d30*/  IMAD.WIDE R36, R223, 0x4, R18 ;  /* 0x00000004df247825 */ /* 0x002fca00078e0212 */
[----:B------:R1:W-:Y:S01]  /*118d40*/  @P0 STG.E desc[UR34][R36.64], R248 ;  /* 0x000000f824000986 */ /* 0x0003e2000c101922 */
[----:B------:R-:W-:Y:S01]  /*118d50*/  LOP3.LUT P4, RZ, R4, 0x80, RZ, 0xc0, !PT ;  /* 0x0000008004ff7812 */ /* 0x000fe2000788c0ff */
[----:B-1----:R-:W-:-:S05]  /*118d60*/  IMAD.WIDE R36, R223, 0x4, R20 ;  /* 0x00000004df247825 */ /* 0x002fca00078e0214 */
[----:B------:R1:W-:Y:S02]  /*118d70*/  @P6 STG.E desc[UR34][R36.64], R221 ;  /* 0x000000dd24006986 */ /* 0x0003e4000c101922 */
[----:B-1----:R-:W-:-:S05]  /*118d80*/  IMAD.WIDE R36, R223, 0x4, R22 ;  /* 0x00000004df247825 */ /* 0x002fca00078e0216 */
[----:B------:R1:W-:Y:S02]  /*118d90*/  @P5 STG.E desc[UR34][R36.64], R222 ;  /* 0x000000de24005986 */ /* 0x0003e4000c101922 */
[----:B-1----:R-:W-:-:S05]  /*118da0*/  IMAD.WIDE R36, R223, 0x4, R76 ;  /* 0x00000004df247825 */ /* 0x002fca00078e024c */
[----:B--2---:R1:W-:Y:S04]  /*118db0*/  @P4 STG.E desc[UR34][R36.64], R220 ;  /* 0x000000dc24004986 */ /* 0x0043e8000c101922 */
[----:B-1----:R-:W2:Y:S04]  /*118dc0*/  LDL.LU R220, [R1+0x648] ;  /* 0x0006480001dc7983 */ /* 0x002ea80000300800 */
[----:B------:R-:W3:Y:S04]  /*118dd0*/  LDL.LU R208, [R1+0x458] ;  /* 0x0004580001d07983 */ /* 0x000ee80000300800 */
[----:B------:R-:W4:Y:S04]  /*118de0*/  LDL.LU R250, [R1+0xaec] ;  /* 0x000aec0001fa7983 */ /* 0x000f280000300800 */
[----:B------:R-:W4:Y:S04]  /*118df0*/  LDL.LU R248, [R1+0xadc] ;  /* 0x000adc0001f87983 */ /* 0x000f280000300800 */
[----:B------:R-:W4:Y:S01]  /*118e00*/  LDL.LU R221, [R1+0xacc] ;  /* 0x000acc0001dd7983 */ /* 0x000f220000300800 */
[----:B------:R-:W-:-:S03]  /*118e10*/  LOP3.LUT P0, RZ, R4, 0x100, RZ, 0xc0, !PT ;  /* 0x0000010004ff7812 */ /* 0x000fc6000780c0ff */
[----:B------:R-:W4:Y:S01]  /*118e20*/  LDL.LU R222, [R1+0xabc] ;  /* 0x000abc0001de7983 */ /* 0x000f220000300800 */
[----:B------:R-:W-:Y:S01]  /*118e30*/  IMAD.WIDE R36, R223, 0x4, R78 ;  /* 0x00000004df247825 */ /* 0x000fe200078e024e */
        /* <DEDUP_REMOVED lines=14> */
[----:B--2---:R1:W-:Y:S04]  /*118f20*/  @P0 STG.E desc[UR34][R36.64], R220 ;  /* 0x000000dc24000986 */ /* 0x0043e8000c101922 */
[----:B-1----:R-:W2:Y:S01]  /*118f30*/  LDL.LU R220, [R1+0xaac] ;  /* 0x000aac0001dc7983 */ /* 0x002ea20000300800 */
[----:B------:R-:W-:-:S03]  /*118f40*/  IMAD.WIDE R36, R223, 0x4, R80 ;  /* 0x00000004df247825 */ /* 0x000fc600078e0250 */
[----:B------:R-:W2:Y:S04]  /*118f50*/  LDL.LU R223, [R1+0x1e80] ;  /* 0x001e800001df7983 */ /* 0x000ea80000300800 */
[----:B------:R-:W2:Y:S01]  /*118f60*/  LDL.LU R38, [R1+0xa9c] ;  /* 0x000a9c0001267983 */ /* 0x000ea20000300800 */
[----:B------:R-:W-:-:S03]  /*118f70*/  @P3 LOP3.LUT R56, R56, 0x2000000, RZ, 0xfc, !PT ;  /* 0x0200000038383812 */ /* 0x000fc600078efcff */
[----:B------:R-:W2:Y:S01]  /*118f80*/  LDL.LU R39, [R1+0xa8c] ;  /* 0x000a8c0001277983 */ /* 0x000ea20000300800 */
[----:B------:R-:W-:Y:S02]  /*118f90*/  LOP3.LUT P3, RZ, R4, 0x8000, RZ, 0xc0, !PT ;  /* 0x0000800004ff7812 */ /* 0x000fe4000786c0ff */
[----:B------:R-:W-:Y:S01]  /*118fa0*/  LOP3.LUT R56, R56, 0xfbffffff, RZ, 0xc0, !PT ;  /* 0xfbffffff38387812 */ /* 0x000fe200078ec0ff */
[----:B------:R-:W2:Y:S01]  /*118fb0*/  LDL.LU R211, [R1+0xa7c] ;  /* 0x000a7c0001d37983 */ /* 0x000ea20000300800 */
[----:B------:R-:W-:-:S03]  /*118fc0*/  LOP3.LUT P6, RZ, R4, 0x200, RZ, 0xc0, !PT ;  /* 0x0000020004ff7812 */ /* 0x000fc600078cc0ff */
[----:B------:R-:W2:Y:S01]  /*118fd0*/  LDL.LU R209, [R1+0xa6c] ;  /* 0x000a6c0001d17983 */ /* 0x000ea20000300800 */
[C---:B------:R-:W-:Y:S02]  /*118fe0*/  LOP3.LUT P5, RZ, R4.reuse, 0x400, RZ, 0xc0, !PT ;  /* 0x0000040004ff7812 */ /* 0x040fe400078ac0ff */
[----:B------:R-:W-:Y:S01]  /*118ff0*/  LOP3.LUT P4, RZ, R4, 0x800, RZ, 0xc0, !PT ;  /* 0x0000080004ff7812 */ /* 0x000fe2000788c0ff */
[----:B------:R-:W2:Y:S02]  /*119000*/  LDL.LU R251, [R1+0xa5c] ;  /* 0x000a5c0001fb7983 */ /* 0x000ea40000300800 */
[----:B------:R-:W-:Y:S02]  /*119010*/  @P3 LOP3.LUT R56, R56, 0x4000000, RZ, 0xfc, !PT ;  /* 0x0400000038383812 */ /* 0x000fe400078efcff */
[----:B------:R-:W-:Y:S01]  /*119020*/  LOP3.LUT P3, RZ, R4, 0x4000, RZ, 0xc0, !PT ;  /* 0x0000400004ff7812 */ /* 0x000fe2000786c0ff */
[----:B------:R-:W2:Y:S01]  /*119030*/  LDL.LU R249, [R1+0xa3c] ;  /* 0x000a3c0001f97983 */ /* 0x000ea20000300800 */
[----:B------:R-:W-:-:S03]  /*119040*/  LOP3.LUT R56, R56, 0xf7ffffff, RZ, 0xc0, !PT ;  /* 0xf7ffffff38387812 */ /* 0x000fc600078ec0ff */
[----:B---3--:R1:W-:Y:S04]  /*119050*/  @P6 STG.E desc[UR34][R36.64], R208 ;  /* 0x000000d024006986 */ /* 0x0083e8000c101922 */
[----:B------:R-:W3:Y:S04]  /*119060*/  LDL.LU R210, [R1+0x9cc] ;  /* 0x0009cc0001d27983 */ /* 0x000ee80000300800 */
[----:B------:R-:W-:Y:S02]  /*119070*/  @P3 LOP3.LUT R56, R56, 0x8000000, RZ, 0xfc, !PT ;  /* 0x0800000038383812 */ /* 0x000fe400078efcff */
[----:B------:R-:W-:-:S02]  /*119080*/  LOP3.LUT P3, RZ, R4, 0x2000, RZ, 0xc0, !PT ;  /* 0x0000200004ff7812 */ /* 0x000fc4000786c0ff */
[----:B------:R-:W-:Y:S01]  /*119090*/  LOP3.LUT R56, R56, 0xefffffff, RZ, 0xc0, !PT ;  /* 0xefffffff38387812 */ /* 0x000fe200078ec0ff */
[----:B-1----:R-:W-:Y:S01]  /*1190a0*/  IMAD.WIDE R36, R252, 0x4, R2 ;  /* 0x00000004fc247825 */ /* 0x002fe200078e0202 */
[----:B------:R-:W3:Y:S04]  /*1190b0*/  LDL.LU R208, [R1+0x8bc] ;  /* 0x0008bc0001d07983 */ /* 0x000ee80000300800 */
[----:B----4-:R1:W-:Y:S05]  /*1190c0*/  @P5 STG.E desc[UR34][R36.64], R250 ;  /* 0x000000fa24005986 */ /* 0x0103ea000c101922 */
[----:B------:R-:W-:-:S02]  /*1190d0*/  @P3 LOP3.LUT R56, R56, 0x10000000, RZ, 0xfc, !PT ;  /* 0x1000000038383812 */ /* 0x000fc400078efcff */
[----:B------:R-:W-:Y:S01]  /*1190e0*/  LOP3.LUT P3, RZ, R4, 0x1000, RZ, 0xc0, !PT ;  /* 0x0000100004ff7812 */ /* 0x000fe2000786c0ff */
[C---:B-1----:R-:W-:Y:S01]  /*1190f0*/  IMAD.WIDE R36, R252.reuse, 0x4, R16 ;  /* 0x00000004fc247825 */ /* 0x042fe200078e0210 */
[----:B------:R-:W4:Y:S04]  /*119100*/  LDL.LU R250, [R1+0x83c] ;  /* 0x00083c0001fa7983 */ /* 0x000f280000300800 */
[----:B------:R1:W-:Y:S02]  /*119110*/  @P4 STG.E desc[UR34][R36.64], R248 ;  /* 0x000000f824004986 */ /* 0x0003e4000c101922 */
[----:B-1----:R-:W-:Y:S02]  /*119120*/  IMAD.WIDE R36, R252, 0x4, R18 ;  /* 0x00000004fc247825 */ /* 0x002fe400078e0212 */
[----:B------:R-:W4:Y:S04]  /*119130*/  LDL.LU R248, [R1+0x64c] ;  /* 0x00064c0001f87983 */ /* 0x000f280000300800 */
[----:B------:R1:W-:Y:S01]  /*119140*/  @P3 STG.E desc[UR34][R36.64], R221 ;  /* 0x000000dd24003986 */ /* 0x0003e2000c101922 */
[----:B------:R-:W-:Y:S01]  /*119150*/  LOP3.LUT P3, RZ, R56, 0x10000000, RZ, 0xc0, !PT ;  /* 0x1000000038ff7812 */ /* 0x000fe2000786c0ff */
[----:B-1----:R-:W-:-:S02]  /*119160*/  IMAD.WIDE R36, R252, 0x4, R20 ;  /* 0x00000004fc247825 */ /* 0x002fc400078e0214 */
[----:B------:R-:W4:Y:S10]  /*119170*/  LDL.LU R221, [R1+0x45c] ;  /* 0x00045c0001dd7983 */ /* 0x000f340000300800 */
[----:B------:R1:W-:Y:S01]  /*119180*/  @P3 STG.E desc[UR34][R36.64], R222 ;  /* 0x000000de24003986 */ /* 0x0003e2000c101922 */
[----:B------:R-:W-:Y:S01]  /*119190*/  LOP3.LUT P3, RZ, R56, 0x8000000, RZ, 0xc0, !PT ;  /* 0x0800000038ff7812 */ /* 0x000fe2000786c0ff */
[----:B-1----:R-:W-:-:S12]  /*1191a0*/  IMAD.WIDE R36, R252, 0x4, R22 ;  /* 0x00000004fc247825 */ /* 0x002fd800078e0216 */
[----:B--2---:R1:W-:Y:S04]  /*1191b0*/  @P3 STG.E desc[UR34][R36.64], R220 ;  /* 0x000000dc24003986 */ /* 0x0043e8000c101922 */
[----:B-1----:R-:W2:Y:S04]  /*1191c0*/  LDL.LU R220, [R1+0xb90] ;  /* 0x000b900001dc7983 */ /* 0x002ea80000300800 */
[----:B------:R-:W2:Y:S01]  /*1191d0*/  LDL.LU R222, [R1+0x1e84] ;  /* 0x001e840001de7983 */ /* 0x000ea20000300800 */
        /* <DEDUP_REMOVED lines=28> */
[----:B----4-:R1:W-:Y:S01]  /*1193a0*/  @P0 STG.E desc[UR34][R36.64], R250 ;  /* 0x000000fa24000986 */ /* 0x0103e2000c101922 */
[----:B------:R-:W-:Y:S01]  /*1193b0*/  LOP3.LUT P4, RZ, R4, 0x4000000, RZ, 0xc0, !PT ;  /* 0x0400000004ff7812 */ /* 0x000fe2000788c0ff */
[C---:B-1----:R-:W-:Y:S02]  /*1193c0*/  IMAD.WIDE R36, R223.reuse, 0x4, R78 ;  /* 0x00000004df247825 */ /* 0x042fe400078e024e */
[----:B------:R-:W3:Y:S04]  /*1193d0*/  LDL.LU R250, [R1+0x1e8c] ;  /* 0x001e8c0001fa7983 */ /* 0x000ee80000300800 */
[----:B------:R1:W-:Y:S02]  /*1193e0*/  @P6 STG.E desc[UR34][R36.64], R248 ;  /* 0x000000f824006986 */ /* 0x0003e4000c101922 */
[----:B-1----:R-:W-:-:S05]  /*1193f0*/  IMAD.WIDE R36, R223, 0x4, R80 ;  /* 0x00000004df247825 */ /* 0x002fca00078e0250 */
[----:B------:R2:W-:Y:S02]  /*119400*/  @P5 STG.E desc[UR34][R36.64], R221 ;  /* 0x000000dd24005986 */ /* 0x0005e4000c101922 */
[----:B--2---:R-:W-:-:S05]  /*119410*/  IMAD.WIDE R36, R222, 0x4, R2 ;  /* 0x00000004de247825 */ /* 0x004fca00078e0202 */
[----:B------:R1:W-:Y:S04]  /*119420*/  @P4 STG.E desc[UR34][R36.64], R220 ;  /* 0x000000dc24004986 */ /* 0x0003e8000c101922 */
[----:B-1----:R-:W2:Y:S04]  /*119430*/  LDL.LU R220, [R1+0xb80] ;  /* 0x000b800001dc7983 */ /* 0x002ea80000300800 */
[----:B------:R-:W4:Y:S04]  /*119440*/  LDL.LU R249, [R1+0xb70] ;  /* 0x000b700001f97983 */ /* 0x000f280000300800 */
[----:B------:R-:W3:Y:S04]  /*119450*/  LDL.LU R210, [R1+0xb60] ;  /* 0x000b600001d27983 */ /* 0x000ee80000300800 */
[----:B------:R-:W3:Y:S04]  /*119460*/  LDL.LU R208, [R1+0xb50] ;  /* 0x000b500001d07983 */ /* 0x000ee80000300800 */
[----:B------:R-:W3:Y:S01]  /*119470*/  LDL.LU R248, [R1+0xb40] ;  /* 0x000b400001f87983 */ /* 0x000ee20000300800 */
[----:B------:R-:W-:-:S03]  /*119480*/  LOP3.LUT P0, RZ, R4, 0x8000000, RZ, 0xc0, !PT ;  /* 0x0800000004ff7812 */ /* 0x000fc6000780c0ff */
[----:B------:R-:W3:Y:S01]  /*119490*/  LDL.LU R221, [R1+0xb30] ;  /* 0x000b300001dd7983 */ /* 0x000ee20000300800 */
[----:B------:R-:W-:-:S03]  /*1194a0*/  IMAD.WIDE R36, R222, 0x4, R16 ;  /* 0x00000004de247825 */ /* 0x000fc600078e0210 */
[----:B------:R-:W3:Y:S01]  /*1194b0*/  LDL.LU R223, [R1+0x1e88] ;  /* 0x001e880001df7983 */ /* 0x000ee20000300800 */
        /* <DEDUP_REMOVED lines=15> */
[----:B-1----:R-:W2:Y:S04]  /*1195b0*/  LDL.LU R220, [R1+0xb20] ;  /* 0x000b200001dc7983 */ /* 0x002ea80000300800 */
[----:B------:R-:W2:Y:S04]  /*1195c0*/  LDL.LU R38, [R1+0xb10] ;  /* 0x000b100001267983 */ /* 0x000ea80000300800 */
[----:B------:R-:W2:Y:S01]  /*1195d0*/  LDL.LU R39, [R1+0xb00] ;  /* 0x000b000001277983 */ /* 0x000ea20000300800 */
[----:B------:R-:W-:-:S02]  /*1195e0*/  @P3 LOP3.LUT R56, R56, 0x20000, RZ, 0xfc, !PT ;  /* 0x0002000038383812 */ /* 0x000fc400078efcff */
        /* <DEDUP_REMOVED lines=27> */
[----:B------:R-:W-:Y:S01]  /*1197a0*/  LOP3.LUT P3, RZ, R56, 0x100000, RZ, 0xc0, !PT ;  /* 0x0010000038ff7812 */ /* 0x000fe2000786c0ff */
[----:B-1----:R-:W-:Y:S02]  /*1197b0*/  IMAD.WIDE R36, R222, 0x4, R78 ;  /* 0x00000004de247825 */ /* 0x002fe400078e024e */
[----:B------:R-:W3:Y:S10]  /*1197c0*/  LDL.LU R248, [R1+0xb94] ;  /* 0x000b940001f87983 */ /* 0x000ef40000300800 */
[----:B------:R1:W-:Y:S01]  /*1197d0*/  @P3 STG.E desc[UR34][R36.64], R221 ;  /* 0x000000dd24003986 */ /* 0x0003e2000c101922 */
[----:B------:R-:W-:-:S03]  /*1197e0*/  LOP3.LUT P3, RZ, R56, 0x80000, RZ, 0xc0, !PT ;  /* 0x0008000038ff7812 */ /* 0x000fc6000786c0ff */
[----:B-1----:R-:W3:Y:S01]  /*1197f0*/  LDL.LU R221, [R1+0xb84] ;  /* 0x000b840001dd7983 */ /* 0x002ee20000300800 */
[----:B------:R-:W-:-:S03]  /*119800*/  IMAD.WIDE R36, R222, 0x4, R80 ;  /* 0x00000004de247825 */ /* 0x000fc600078e0250 */
[----:B------:R-:W3:Y:S06]  /*119810*/  LDL.LU R222, [R1+0xb74] ;  /* 0x000b740001de7983 */ /* 0x000eec0000300800 */
        /* <DEDUP_REMOVED lines=26> */
[----:B-1----:R-:W-:Y:S01]  /*1199c0*/  IMAD.WIDE R36, R223, 0x4, R80 ;  /* 0x00000004df247825 */ /* 0x002fe200078e0250 */
[C---:B------:R-:W-:Y:S01]  /*1199d0*/  LOP3.LUT P5, RZ, R5.reuse, 0x1000, RZ, 0xc0, !PT ;  /* 0x0000100005ff7812 */ /* 0x040fe200078ac0ff */
[----:B------:R-:W3:Y:S04]  /*1199e0*/  LDL.LU R223, [R1+0x1ef4] ;  /* 0x001ef40001df7983 */ /* 0x000ee80000300800 */
[----:B------:R1:W-:Y:S01]  /*1199f0*/  @P1 STG.E desc[UR34][R36.64], R208 ;  /* 0x000000d024001986 */ /* 0x0003e2000c101922 */
[----:B------:R-:W-:Y:S01]  /*119a00*/  LOP3.LUT P4, RZ, R5, 0x2000, RZ, 0xc0, !PT ;  /* 0x0000200005ff7812 */ /* 0x000fe2000788c0ff */
[----:B-1----:R-:W-:-:S05]  /*119a10*/  IMAD.WIDE R36, R250, 0x4, R2 ;  /* 0x00000004fa247825 */ /* 0x002fca00078e0202 */
        /* <DEDUP_REMOVED lines=14> */
[C---:B------:R-:W-:Y:S01]  /*119b00*/  LOP3.LUT P0, RZ, R5.reuse, 0x4000, RZ, 0xc0, !PT ;  /* 0x0000400005ff7812 */ /* 0x040fe2000780c0ff */
        /* <DEDUP_REMOVED lines=25> */
[C---:B------:R-:W-:Y:S01]  /*119ca0*/  LOP3.LUT P5, RZ, R5.reuse, 0x10000, RZ, 0xc0, !PT ;  /* 0x0001000005ff7812 */ /* 0x040fe200078ac0ff */
        /* <DEDUP_REMOVED lines=15> */
[----:B-1----:R-:W-:Y:S02]  /*119da0*/  IMAD.WIDE R36, R250, 0x4, R80 ;  /* 0x00000004fa247825 */ /* 0x002fe400078e0250 */
[----:B------:R-:W3:Y:S04]  /*119db0*/  LDL.LU R208, [R1+0xb88] ;  /* 0x000b880001d07983 */ /* 0x000ee80000300800 */
[----:B------:R1:W-:Y:S04]  /*119dc0*/  @P4 STG.E desc[UR34][R36.64], R248 ;  /* 0x000000f824004986 */ /* 0x0003e8000c101922 */
[----:B------:R-:W3:Y:S01]  /*119dd0*/  LDL.LU R250, [R1+0xb78] ;  /* 0x000b780001fa7983 */ /* 0x000ee20000300800 */
[----:B-1----:R-:W-:-:S03]  /*119de0*/  IMAD.WIDE R36, R251, 0x4, R2 ;  /* 0x00000004fb247825 */ /* 0x002fc600078e0202 */
[----:B------:R-:W3:Y:S04]  /*119df0*/  LDL.LU R248, [R1+0xb68] ;  /* 0x000b680001f87983 */ /* 0x000ee80000300800 */
[----:B------:R1:W-:Y:S01]  /*119e00*/  @P3 STG.E desc[UR34][R36.64], R221 ;  /* 0x000000dd24003986 */ /* 0x0003e2000c101922 */
[C---:B------:R-:W-:Y:S01]  /*119e10*/  LOP3.LUT P3, RZ, R56.reuse, 0x1000, RZ, 0xc0, !PT ;  /* 0x0000100038ff7812 */ /* 0x040fe2000786c0ff */
[----:B-1----:R-:W-:Y:S02]  /*119e20*/  IMAD.WIDE R36, R251, 0x4, R16 ;  /* 0x00000004fb247825 */ /* 0x002fe400078e0210 */
        /* <DEDUP_REMOVED lines=47> */
[----:B------:R-:W4:Y:S04]  /*11a120*/  LDL.LU R221, [R1+0x9b8] ;  /* 0x0009b80001dd7983 */ /* 0x000f280000300800 */
[----:B------:R-:W4:Y:S04]  /*11a130*/  LDL.LU R222, [R1+0x8a8] ;  /* 0x0008a80001de7983 */ /* 0x000f280000300800 */
[----:B------:R-:W3:Y:S01]  /*11a140*/  LDL.LU R38, [R1+0x1ef8] ;  /* 0x001ef80001267983 */ /* 0x000ee20000300800 */
[----:B------:R-:W-:Y:S01]  /*11a150*/  LOP3.LUT P0, RZ, R6, 0x2, RZ, 0xc0, !PT ;  /* 0x0000000206ff7812 */ /* 0x000fe2000780c0ff */
[----:B------:R-:W-:-:S02]  /*11a160*/  IMAD.WIDE R36, R223, 0x4, R80 ;  /* 0x00000004df247825 */ /* 0x000fc400078e0250 */
[----:B------:R-:W4:Y:S01]  /*11a170*/  LDL.LU R223, [R1+0x1f60] ;  /* 0x001f600001df7983 */ /* 0x000f220000300800 */
        /* <DEDUP_REMOVED lines=15> */
[----:B------:R-:W2:Y:S04]  /*11a270*/  LDL.LU R115, [R1+0x638] ;  /* 0x0006380001737983 */ /* 0x000ea80000300800 */
        /* <DEDUP_REMOVED lines=10> */
[----:B---3--:R-:W-:Y:S01]  /*11a320*/  IMAD.WIDE R36, R38, 0x4, R2 ;  /* 0x0000000426247825 */ /* 0x008fe200078e0202 */
[----:B------:R-:W3:Y:S03]  /*11a330*/  LDL.LU R251, [R1+0xb7c] ;  /* 0x000b7c0001fb7983 */ /* 0x000ee60000300800 */
[----:B------:R-:W-:Y:S01]  /*11a340*/  @P3 LOP3.LUT R56, R56, 0x4, RZ, 0xfc, !PT ;  /* 0x0000000438383812 */ /* 0x000fe200078efcff */
[----:B------:R-:W3:Y:S01]  /*11a350*/  LDL.LU R249, [R1+0xb6c] ;  /* 0x000b6c0001f97983 */ /* 0x000ee20000300800 */
[----:B------:R-:W-:-:S02]  /*11a360*/  LOP3.LUT P3, RZ, R6, 0x80, RZ, 0xc0, !PT ;  /* 0x0000008006ff7812 */ /* 0x000fc4000786c0ff */
[----:B------:R-:W-:Y:S02]  /*11a370*/  LOP3.LUT R56, R56, 0xfffffff7, RZ, 0xc0, !PT ;  /* 0xfffffff738387812 */ /* 0x000fe400078ec0ff */
[----:B------:R-:W-:-:S09]  /*11a380*/  LOP3.LUT P4, RZ, R6, 0x10, RZ, 0xc0, !PT ;  /* 0x0000001006ff7812 */ /* 0x000fd2000788c0ff */
[----:B------:R-:W-:Y:S02]  /*11a390*/  @P3 LOP3.LUT R56, R56, 0x8, RZ, 0xfc, !PT ;  /* 0x0000000838383812 */ /* 0x000fe400078efcff */
[----:B------:R-:W-:Y:S01]  /*11a3a0*/  LOP3.LUT P3, RZ, R6, 0x40, RZ, 0xc0, !PT ;  /* 0x0000004006ff7812 */ /* 0x000fe2000786c0ff */
[----:B------:R1:W-:Y:S01]  /*11a3b0*/  @P6 STG.E desc[UR34][R36.64], R210 ;  /* 0x000000d224006986 */ /* 0x0003e2000c101922 */
[----:B------:R-:W-:Y:S01]  /*11a3c0*/  LOP3.LUT R56, R56, 0xffffffef, RZ, 0xc0, !PT ;  /* 0xffffffef38387812 */ /* 0x000fe200078ec0ff */
[----:B-1----:R-:W-:-:S10]  /*11a3d0*/  IMAD.WIDE R36, R38, 0x4, R16 ;  /* 0x0000000426247825 */ /* 0x002fd400078e0210 */
[----:B------:R-:W-:Y:S01]  /*11a3e0*/  @P3 LOP3.LUT R56, R56, 0x10, RZ, 0xfc, !PT ;  /* 0x0000001038383812 */ /* 0x000fe200078efcff */
[----:B------:R-:W3:Y:S01]  /*11a3f0*/  LDL.LU R210, [R1+0xb5c] ;  /* 0x000b5c0001d27983 */ /* 0x000ee20000300800 */
[----:B------:R-:W-:-:S03]  /*11a400*/  LOP3.LUT P3, RZ, R6, 0x20, RZ, 0xc0, !PT ;  /* 0x0000002006ff7812 */ /* 0x000fc6000786c0ff */
[----:B----4-:R1:W-:Y:S02]  /*11a410*/  @P5 STG.E desc[UR34][R36.64], R208 ;  /* 0x000000d024005986 */ /* 0x0103e4000c101922 */
[C---:B-1----:R-:W-:Y:S02]  /*11a420*/  IMAD.WIDE R36, R38.reuse, 0x4, R18 ;  /* 0x0000000426247825 */ /* 0x042fe400078e0212 */
[----:B------:R-:W4:Y:S04]  /*11a430*/  LDL.LU R208, [R1+0xb4c] ;  /* 0x000b4c0001d07983 */ /* 0x000f280000300800 */
[----:B------:R1:W-:Y:S02]  /*11a440*/  @P4 STG.E desc[UR34][R36.64], R250 ;  /* 0x000000fa24004986 */ /* 0x0003e4000c101922 */
[----:B-1----:R-:W-:-:S02]  /*11a450*/  IMAD.WIDE R36, R38, 0x4, R20 ;  /* 0x0000000426247825 */ /* 0x002fc400078e0214 */
[----:B------:R-:W4:Y:S04]  /*11a460*/  LDL.LU R250, [R1+0xb3c] ;  /* 0x000b3c0001fa7983 */ /* 0x000f280000300800 */
[----:B------:R1:W-:Y:S01]  /*11a470*/  @P3 STG.E desc[UR34][R36.64], R221 ;  /* 0x000000dd24003986 */ /* 0x0003e2000c101922 */
[----:B------:R-:W-:Y:S01]  /*11a480*/  LOP3.LUT P3, RZ, R56, 0x10, RZ, 0xc0, !PT ;  /* 0x0000001038ff7812 */ /* 0x000fe2000786c0ff */
[----:B-1----:R-:W-:Y:S02]  /*11a490*/  IMAD.WIDE R36, R38, 0x4, R22 ;  /* 0x0000000426247825 */ /* 0x002fe400078e0216 */
[----:B------:R-:W4:Y:S10]  /*11a4a0*/  LDL.LU R221, [R1+0xb2c] ;  /* 0x000b2c0001dd7983 */ /* 0x000f340000300800 */
[----:B------:R1:W-:Y:S01]  /*11a4b0*/  @P3 STG.E desc[UR34][R36.64], R222 ;  /* 0x000000de24003986 */ /* 0x0003e2000c101922 */
[----:B------:R-:W-:-:S03]  /*11a4c0*/  LOP3.LUT P3, RZ, R56, 0x8, RZ, 0xc0, !PT ;  /* 0x0000000838ff7812 */ /* 0x000fc6000786c0ff */
[----:B-1----:R-:W4:Y:S01]  /*11a4d0*/  LDL.LU R222, [R1+0xb1c] ;  /* 0x000b1c0001de7983 */ /* 0x002f220000300800 */
        /* <DEDUP_REMOVED lines=17> */
[----:B---3--:R1:W-:Y:S01]  /*11a5f0*/  @P3 STG.E desc[UR34][R36.64], R251 ;  /* 0x000000fb24003986 */ /* 0x0083e2000c101922 */
[----:B------:R-:W-:Y:S02]  /*11a600*/  LOP3.LUT P3, RZ, R4, 0x20000000, RZ, 0xc0, !PT ;  /* 0x2000000004ff7812 */ /* 0x000fe4000786c0ff */
[C---:B------:R-:W-:Y:S02]  /*11a610*/  LOP3.LUT P2, RZ, R6.reuse, 0x4000, RZ, 0xc0, !PT ;  /* 0x0000400006ff7812 */ /* 0x040fe4000784c0ff */
[----:B------:R-:W-:Y:S01]  /*11a620*/  LOP3.LUT P1, RZ, R6, 0x8000, RZ, 0xc0, !PT ;  /* 0x0000800006ff7812 */ /* 0x000fe2000782c0ff */
[----:B-1----:R-:W-:-:S08]  /*11a630*/  IMAD.WIDE R36, R248, 0x4, R20 ;  /* 0x00000004f8247825 */ /* 0x002fd000078e0214 */
[----:B------:R1:W-:Y:S01]  /*11a640*/  @P3 STG.E desc[UR34][R36.64], R249 ;  /* 0x000000f924003986 */ /* 0x0003e2000c101922 */
[----:B------:R-:W-:Y:S01]  /*11a650*/  LOP3.LUT P0, RZ, R6, 0x10000, RZ, 0xc0, !PT ;  /* 0x0001000006ff7812 */ /* 0x000fe2000780c0ff */
[----:B-1----:R-:W-:-:S05]  /*11a660*/  IMAD.WIDE R36, R248, 0x4, R22 ;  /* 0x00000004f8247825 */ /* 0x002fca00078e0216 */
[----:B------:R1:W-:Y:S01]  /*11a670*/  @P2 STG.E desc[UR34][R36.64], R210 ;  /* 0x000000d224002986 */ /* 0x0003e2000c101922 */
[----:B------:R-:W-:Y:S01]  /*11a680*/  LOP3.LUT P6, RZ, R6, 0x20000, RZ, 0xc0, !PT ;  /* 0x0002000006ff7812 */ /* 0x000fe200078cc0ff */
[----:B-1----:R-:W-:-:S05]  /*11a690*/  IMAD.WIDE R36, R248, 0x4, R76 ;  /* 0x00000004f8247825 */ /* 0x002fca00078e024c */
[----:B----4-:R1:W-:Y:S01]  /*11a6a0*/  @P1 STG.E desc[UR34][R36.64], R208 ;  /* 0x000000d024001986 */ /* 0x0103e2000c101922 */
        /* <DEDUP_REMOVED lines=17> */
[----:B------:R-:W-:-:S03]  /*11a7c0*/  IMAD.WIDE R36, R223, 0x4, R18 ;  /* 0x00000004df247825 */ /* 0x000fc600078e0212 */
        /* <DEDUP_REMOVED lines=28> */
[----:B------:R-:W-:Y:S01]  /*11a990*/  @P3 LOP3.LUT R4, R4, 0x4000000, RZ, 0xfc, !PT ;  /* 0x0400000004043812 */ /* 0x000fe200078efcff */
[----:B------:R-:W2:Y:S01]  /*11a9a0*/  LDL.LU R249, [R1+0xbe0] ;  /* 0x000be00001f97983 */ /* 0x000ea20000300800 */
[----:B------:R-:W-:-:S02]  /*11a9b0*/  LOP3.LUT P3, RZ, R6, 0x4000000, RZ, 0xc0, !PT ;  /* 0x0400000006ff7812 */ /* 0x000fc4000786c0ff */
[----:B------:R-:W-:Y:S02]  /*11a9c0*/  LOP3.LUT R4, R4, 0xf7ffffff, RZ, 0xc0, !PT ;  /* 0xf7ffffff04047812 */ /* 0x000fe400078ec0ff */
[----:B------:R-:W-:-:S09]  /*11a9d0*/  LOP3.LUT P4, RZ, R6, 0x800000, RZ, 0xc0, !PT ;  /* 0x0080000006ff7812 */ /* 0x000fd2000788c0ff */
[----:B------:R-:W-:Y:S02]  /*11a9e0*/  @P3 LOP3.LUT R4, R4, 0x8000000, RZ, 0xfc, !PT ;  /* 0x0800000004043812 */ /* 0x000fe400078efcff */
[----:B------:R-:W-:Y:S01]  /*11a9f0*/  LOP3.LUT P3, RZ, R6, 0x2000000, RZ, 0xc0, !PT ;  /* 0x0200000006ff7812 */ /* 0x000fe2000786c0ff */
[----:B---3--:R1:W-:Y:S01]  /*11aa00*/  @P6 STG.E desc[UR34][R36.64], R210 ;  /* 0x000000d224006986 */ /* 0x0083e2000c101922 */
[----:B------:R-:W-:Y:S01]  /*11aa10*/  LOP3.LUT R4, R4, 0xefffffff, RZ, 0xc0, !PT ;  /* 0xefffffff04047812 */ /* 0x000fe200078ec0ff */
[----:B-1----:R-:W-:-:S10]  /*11aa20*/  IMAD.WIDE R36, R223, 0x4, R22 ;  /* 0x00000004df247825 */ /* 0x002fd400078e0216 */
[----:B------:R-:W-:Y:S02]  /*11aa30*/  @P3 LOP3.LUT R4, R4, 0x10000000, RZ, 0xfc, !PT ;  /* 0x1000000004043812 */ /* 0x000fe400078efcff */
[----:B------:R-:W-:Y:S01]  /*11aa40*/  LOP3.LUT P3, RZ, R6, 0x1000000, RZ, 0xc0, !PT ;  /* 0x0100000006ff7812 */ /* 0x000fe2000786c0ff */
[----:B----4-:R1:W-:Y:S02]  /*11aa50*/  @P5 STG.E desc[UR34][R36.64], R208 ;  /* 0x000000d024005986 */ /* 0x0103e4000c101922 */
[C---:B-1----:R-:W-:Y:S02]  /*11aa60*/  IMAD.WIDE R36, R223.reuse, 0x4, R76 ;  /* 0x00000004df247825 */ /* 0x042fe400078e024c */
[----:B------:R-:W3:Y:S04]  /*11aa70*/  LDL.LU R208, [R1+0x1f68] ;  /* 0x001f680001d07983 */ /* 0x000ee80000300800 */
[----:B------:R1:W-:Y:S04]  /*11aa80*/  @P4 STG.E desc[UR34][R36.64], R250 ;  /* 0x000000fa24004986 */ /* 0x0003e8000c101922 */
[----:B------:R-:W4:Y:S01]  /*11aa90*/  LDL.LU R210, [R1+0xbd0] ;  /* 0x000bd00001d27983 */ /* 0x000f220000300800 */
        /* <DEDUP_REMOVED lines=8> */
[----:B------:R-:W3:Y:S04]  /*11ab20*/  LDL.LU R223, [R1+0xba0] ;  /* 0x000ba00001df7983 */ /* 0x000ee80000300800 */
[----:B-1----:R-:W3:Y:S01]  /*11ab30*/  LDL.LU R221, [R1+0x9a0] ;  /* 0x0009a00001dd7983 */ /* 0x002ee20000300800 */
[----:B------:R-:W-:-:S05]  /*11ab40*/  IMAD.WIDE R36, R222, 0x4, R2 ;  /* 0x00000004de247825 */ /* 0x000fca00078e0202 */
        /* <DEDUP_REMOVED lines=22> */
[C---:B------:R-:W-:Y:S01]  /*11acb0*/  LOP3.LUT P0, RZ, R7.reuse, 0x8, RZ, 0xc0, !PT ;  /* 0x0000000807ff7812 */ /* 0x040fe2000780c0ff */
[----:B-1----:R-:W-:Y:S01]  /*11acc0*/  IMAD.WIDE R36, R222, 0x4, R80 ;  /* 0x00000004de247825 */ /* 0x002fe200078e0250 */
[C---:B------:R-:W-:Y:S01]  /*11acd0*/  LOP3.LUT P6, RZ, R7.reuse, 0x10, RZ, 0xc0, !PT ;  /* 0x0000001007ff7812 */ /* 0x040fe200078cc0ff */
[----:B------:R-:W2:Y:S04]  /*11ace0*/  LDL.LU R222, [R1+0x1f90] ;  /* 0x001f900001de7983 */ /* 0x000ea80000300800 */
[----:B----4-:R3:W-:Y:S01]  /*11acf0*/  @P2 STG.E desc[UR34][R36.64], R210 ;  /* 0x000000d224002986 */ /* 0x0107e2000c101922 */
[----:B------:R-:W-:Y:S01]  /*11ad00*/  LOP3.LUT P5, RZ, R7, 0x20, RZ, 0xc0, !PT ;  /* 0x0000002007ff7812 */ /* 0x000fe200078ac0ff */
[----:B---3--:R-:W-:-:S05]  /*11ad10*/  IMAD.WIDE R36, R208, 0x4, R2 ;  /* 0x00000004d0247825 */ /* 0x008fca00078e0202 */
        /* <DEDUP_REMOVED lines=16> */
[----:B------:R-:W4:Y:S01]  /*11ae20*/  LDL.LU R209, [R1+0x1f6c] ;  /* 0x001f6c0001d17983 */ /* 0x000f220000300800 */
        /* <DEDUP_REMOVED lines=38> */
[----:B------:R-:W-:Y:S01]  /*11b090*/  @P3 LOP3.LUT R4, R4, 0x100000, RZ, 0xfc, !PT ;  /* 0x0010000004043812 */ /* 0x000fe200078efcff */
[----:B------:R-:W3:Y:S01]  /*11b0a0*/  LDL.LU R210, [R1+0xbb4] ;  /* 0x000bb40001d27983 */ /* 0x000ee20000300800 */
[----:B------:R-:W-:-:S03]  /*11b0b0*/  LOP3.LUT P3, RZ, R7, 0x800, RZ, 0xc0, !PT ;  /* 0x0000080007ff7812 */ /* 0x000fc6000786c0ff */
[----:B----4-:R1:W-:Y:S04]  /*11b0c0*/  @P5 STG.E desc[UR34][R36.64], R250 ;  /* 0x000000fa24005986 */ /* 0x0103e8000c101922 */
[----:B------:R-:W4:Y:S01]  /*11b0d0*/  LDL.LU R208, [R1+0xba4] ;  /* 0x000ba40001d07983 */ /* 0x000f220000300800 */
[----:B-1----:R-:W-:-:S03]  /*11b0e0*/  IMAD.WIDE R36, R209, 0x4, R2 ;  /* 0x00000004d1247825 */ /* 0x002fc600078e0202 */
[----:B------:R-:W4:Y:S04]  /*11b0f0*/  LDL.LU R250, [R1+0x9a4] ;  /* 0x0009a40001fa7983 */ /* 0x000f280000300800 */
[----:B------:R1:W-:Y:S02]  /*11b100*/  @P4 STG.E desc[UR34][R36.64], R248 ;  /* 0x000000f824004986 */ /* 0x0003e4000c101922 */
[C---:B-1----:R-:W-:Y:S02]  /*11b110*/  IMAD.WIDE R36, R209.reuse, 0x4, R16 ;  /* 0x00000004d1247825 */ /* 0x042fe400078e0210 */
[----:B------:R-:W4:Y:S04]  /*11b120*/  LDL.LU R248, [R1+0x894] ;  /* 0x0008940001f87983 */ /* 0x000f280000300800 */
[----:B------:R1:W-:Y:S01]  /*11b130*/  @P3 STG.E desc[UR34][R36.64], R223 ;  /* 0x000000df24003986 */ /* 0x0003e2000c101922 */
[----:B------:R-:W-:Y:S01]  /*11b140*/  LOP3.LUT P3, RZ, R4, 0x100000, RZ, 0xc0, !PT ;  /* 0x0010000004ff7812 */ /* 0x000fe2000786c0ff */
[----:B-1----:R-:W-:-:S02]  /*11b150*/  IMAD.WIDE R36, R209, 0x4, R18 ;  /* 0x00000004d1247825 */ /* 0x002fc400078e0212 */
[----:B------:R-:W4:Y:S10]  /*11b160*/  LDL.LU R223, [R1+0x814] ;  /* 0x0008140001df7983 */ /* 0x000f340000300800 */
[----:B------:R1:W-:Y:S01]  /*11b170*/  @P3 STG.E desc[UR34][R36.64], R221 ;  /* 0x000000dd24003986 */ /* 0x0003e2000c101922 */
[----:B------:R-:W-:-:S03]  /*11b180*/  LOP3.LUT P3, RZ, R4, 0x80000, RZ, 0xc0, !PT ;  /* 0x0008000004ff7812 */ /* 0x000fc6000786c0ff */
[----:B-1----:R-:W4:Y:S01]  /*11b190*/  LDL.LU R221, [R1+0x624] ;  /* 0x0006240001dd7983 */ /* 0x002f220000300800 */
[----:B------:R-:W-:-:S09]  /*11b1a0*/  IMAD.WIDE R36, R209, 0x4, R20 ;  /* 0x00000004d1247825 */ /* 0x000fd200078e0214 */
[----:B--2---:R1:W-:Y:S04]  /*11b1b0*/  @P3 STG.E desc[UR34][R36.64], R220 ;  /* 0x000000dc24003986 */ /* 0x0043e8000c101922 */
[----:B-1----:R-:W2:Y:S01]  /*11b1c0*/  LDL.LU R220, [R1+0x434] ;  /* 0x0004340001dc7983 */ /* 0x002ea20000300800 */
[C---:B------:R-:W-:Y:S01]  /*11b1d0*/  LOP3.LUT P3, RZ, R4.reuse, 0x40000, RZ, 0xc0, !PT ;  /* 0x0004000004ff7812 */ /* 0x040fe2000786c0ff */
[----:B------:R-:W-:Y:S01]  /*11b1e0*/  IMAD.WIDE R36, R209, 0x4, R22 ;  /* 0x00000004d1247825 */ /* 0x000fe200078e0216 */
[----:B------:R-:W-:Y:S01]  /*11b1f0*/  LOP3.LUT P2, RZ, R7, 0x100000, RZ, 0xc0, !PT ;  /* 0x0010000007ff7812 */ /* 0x000fe2000784c0ff */
[----:B------:R-:W2:Y:S10]  /*11b200*/  LDL.LU R115, [R1+0x1f94] ;  /* 0x001f940001737983 */ /* 0x000eb40000300800 */
        /* <DEDUP_REMOVED lines=14> */
[----:B------:R-:W-:Y:S01]  /*11b2f0*/  LOP3.LUT P1, RZ, R7, 0x200000, RZ, 0xc0, !PT ;  /* 0x0020000007ff7812 */ /* 0x000fe2000782c0ff */
[----:B-1----:R-:W-:-:S10]  /*11b300*/  IMAD.WIDE R36, R222, 0x4, R16 ;  /* 0x00000004de247825 */ /* 0x002fd400078e0210 */
[----:B---3--:R1:W-:Y:S01]  /*11b310*/  @P3 STG.E desc[UR34][R36.64], R210 ;  /* 0x000000d224003986 */ /* 0x0083e2000c101922 */
        /* <DEDUP_REMOVED lines=8> */
[----:B------:R1:W-:Y:S01]  /*11b3a0*/  @P0 STG.E desc[UR34][R36.64], R248 ;  /* 0x000000f824000986 */ /* 0x0003e2000c101922 */
[----:B------:R-:W-:Y:S01]  /*11b3b0*/  LOP3.LUT P4, RZ, R7, 0x2000000, RZ, 0xc0, !PT ;  /* 0x0200000007ff7812 */ /* 0x000fe2000788c0ff */
[C---:B-1----:R-:W-:Y:S02]  /*11b3c0*/  IMAD.WIDE R36, R222.reuse, 0x4, R76 ;  /* 0x00000004de247825 */ /* 0x042fe400078e024c */
[----:B------:R-:W3:Y:S04]  /*11b3d0*/  LDL.LU R248, [R1+0x1f9c] ;  /* 0x001f9c0001f87983 */ /* 0x000ee80000300800 */
        /* <DEDUP_REMOVED lines=136> */
[----:B------:R-:W-:Y:S02]  /*11bc60*/  LOP3.LUT R4, R4, 0xfffffffb, RZ, 0xc0, !PT ;  /* 0xfffffffb04047812 */ /* 0x000fe400078ec0ff */
[C---:B------:R-:W-:Y:S01]  /*11bc70*/  LOP3.LUT P6, RZ, R8.reuse, 0x4000, RZ, 0xc0, !PT ;  /* 0x0000400008ff7812 */ /* 0x040fe200078cc0ff */
[----:B------:R-:W2:Y:S01]  /*11bc80*/  LDL.LU R209, [R1+0x81c] ;  /* 0x00081c0001d17983 */ /* 0x000ea20000300800 */
[----:B------:R-:W-:-:S07]  /*11bc90*/  LOP3.LUT P5, RZ, R8, 0x8000, RZ, 0xc0, !PT ;  /* 0x0000800008ff7812 */ /* 0x000fce00078ac0ff */
[----:B------:R-:W-:Y:S02]  /*11bca0*/  @P3 LOP3.LUT R4, R4, 0x4, RZ, 0xfc, !PT ;  /* 0x0000000404043812 */ /* 0x000fe400078efcff */
[----:B------:R-:W-:Y:S01]  /*11bcb0*/  LOP3.LUT P3, RZ, R8, 0x80000, RZ, 0xc0, !PT ;  /* 0x0008000008ff7812 */ /* 0x000fe2000786c0ff */
[----:B------:R-:W-:Y:S01]  /*11bcc0*/  IMAD.WIDE R36, R248, 0x4, R22 ;  /* 0x00000004f8247825 */ /* 0x000fe200078e0216 */
[----:B------:R-:W-:-:S04]  /*11bcd0*/  LOP3.LUT R4, R4, 0xfffffff7, RZ, 0xc0, !PT ;  /* 0xfffffff704047812 */ /* 0x000fc800078ec0ff */
[----:B---3--:R1:W-:Y:S07]  /*11bce0*/  @P6 STG.E desc[UR34][R36.64], R208 ;  /* 0x000000d024006986 */ /* 0x0083ee000c101922 */
[----:B------:R-:W-:Y:S02]  /*11bcf0*/  @P3 LOP3.LUT R4, R4, 0x8, RZ, 0xfc, !PT ;  /* 0x0000000804043812 */ /* 0x000fe400078efcff */
[----:B------:R-:W-:Y:S01]  /*11bd00*/  LOP3.LUT P3, RZ, R8, 0x40000, RZ, 0xc0, !PT ;  /* 0x0004000008ff7812 */ /* 0x000fe2000786c0ff */
[----:B-1----:R-:W-:Y:S01]  /*11bd10*/  IMAD.WIDE R36, R248, 0x4, R76 ;  /* 0x00000004f8247825 */ /* 0x002fe200078e024c */
[----:B------:R-:W-:-:S04]  /*11bd20*/  LOP3.LUT P4, RZ, R8, 0x10000, RZ, 0xc0, !PT ;  /* 0x0001000008ff7812 */ /* 0x000fc8000788c0ff */
[----:B----4-:R1:W-:Y:S01]  /*11bd30*/  @P5 STG.E desc[UR34][R36.64], R222 ;  /* 0x000000de24005986 */ /* 0x0103e2000c101922 */
[----:B------:R-:W-:-:S03]  /*11bd40*/  LOP3.LUT R4, R4, 0xffffffef, RZ, 0xc0, !PT ;  /* 0xffffffef04047812 */ /* 0x000fc600078ec0ff */
[----:B-1----:R-:W3:Y:S04]  /*11bd50*/  LDL.LU R222, [R1+0x2084] ;  /* 0x0020840001de7983 */ /* 0x002ee80000300800 */
[----:B------:R-:W4:Y:S01]  /*11bd60*/  LDL.LU R251, [R1+0x62c] ;  /* 0x00062c0001fb7983 */ /* 0x000f220000300800 */
[----:B------:R-:W-:Y:S02]  /*11bd70*/  @P3 LOP3.LUT R4, R4, 0x10, RZ, 0xfc, !PT ;  /* 0x0000001004043812 */ /* 0x000fe400078efcff */
[----:B------:R-:W-:Y:S01]  /*11bd80*/  LOP3.LUT P3, RZ, R8, 0x20000, RZ, 0xc0, !PT ;  /* 0x0002000008ff7812 */ /* 0x000fe2000786c0ff */
[C---:B------:R-:W-:Y:S01]  /*11bd90*/  IMAD.WIDE R36, R248.reuse, 0x4, R78 ;  /* 0x00000004f8247825 */ /* 0x040fe200078e024e */
[----:B------:R-:W3:Y:S04]  /*11bda0*/  LDL.LU R210, [R1+0x43c] ;  /* 0x00043c0001d27983 */ /* 0x000ee80000300800 */
[----:B------:R1:W-:Y:S04]  /*11bdb0*/  @P4 STG.E desc[UR34][R36.64], R250 ;  /* 0x000000fa24004986 */ /* 0x0003e8000c101922 */
[----:B------:R-:W3:Y:S01]  /*11bdc0*/  LDL.LU R208, [R1+0xce0] ;  /* 0x000ce00001d07983 */ /* 0x000ee20000300800 */
[----:B-1----:R-:W-:-:S03]  /*11bdd0*/  IMAD.WIDE R36, R248, 0x4, R80 ;  /* 0x00000004f8247825 */ /* 0x002fc600078e0250 */
        /* <DEDUP_REMOVED lines=26> */
[----:B----4-:R1:W-:Y:S01]  /*11bf80*/  @P3 STG.E desc[UR34][R36.64], R251 ;  /* 0x000000fb24003986 */ /* 0x0103e2000c101922 */
[----:B------:R-:W-:Y:S02]  /*11bf90*/  LOP3.LUT P3, RZ, R5, 0x20000000, RZ, 0xc0, !PT ;  /* 0x2000000005ff7812 */ /* 0x000fe4000786c0ff */
[C---:B------:R-:W-:Y:S02]  /*11bfa0*/  LOP3.LUT P2, RZ, R8.reuse, 0x4000000, RZ, 0xc0, !PT ;  /* 0x0400000008ff7812 */ /* 0x040fe4000784c0ff */
[----:B------:R-:W-:Y:S01]  /*11bfb0*/  LOP3.LUT P1, RZ, R8, 0x8000000, RZ, 0xc0, !PT ;  /* 0x0800000008ff7812 */ /* 0x000fe2000782c0ff */
[----:B-1----:R-:W-:-:S08]  /*11bfc0*/  IMAD.WIDE R36, R249, 0x4, R80 ;  /* 0x00000004f9247825 */ /* 0x002fd000078e0250 */
        /* <DEDUP_REMOVED lines=42> */
[----:B------:R-:W-:-:S03]  /*11c270*/  IMAD.WIDE R36, R222, 0x4, R80 ;  /* 0x00000004de247825 */ /* 0x000fc600078e0250 */
        /* <DEDUP_REMOVED lines=11> */
[----:B------:R-:W2:Y:S04]  /*11c330*/  LDL.LU R251, [R1+0xcd4] ;  /* 0x000cd40001fb7983 */ /* 0x000ea80000300800 */
        /* <DEDUP_REMOVED lines=9> */
[----:B----4-:R-:W-:-:S10]  /*11c3d0*/  IMAD.WIDE R36, R39, 0x4, R2 ;  /* 0x0000000427247825 */ /* 0x010fd400078e0202 */
[----:B------:R-:W-:Y:S01]  /*11c3e0*/  @P3 LOP3.LUT R5, R5, 0x10000000, RZ, 0xfc, !PT ;  /* 0x1000000005053812 */ /* 0x000fe200078efcff */
[----:B------:R-:W3:Y:S01]  /*11c3f0*/  LDL.LU R210, [R1+0xcb4] ;  /* 0x000cb40001d27983 */ /* 0x000ee20000300800 */
[----:B------:R-:W-:-:S03]  /*11c400*/  LOP3.LUT P3, RZ, R9, 0x10, RZ, 0xc0, !PT ;  /* 0x0000001009ff7812 */ /* 0x000fc6000786c0ff */
[----:B------:R1:W-:Y:S02]  /*11c410*/  @P5 STG.E desc[UR34][R36.64], R208 ;  /* 0x000000d024005986 */ /* 0x0003e4000c101922 */
        /* <DEDUP_REMOVED lines=140> */
[C---:B------:R-:W-:Y:S01]  /*11cce0*/  LOP3.LUT P6, RZ, R10.reuse, 0x8, RZ, 0xc0, !PT ;  /* 0x000000080aff7812 */ /* 0x040fe200078cc0ff */
        /* <DEDUP_REMOVED lines=172> */
[C---:B------:R-:W-:Y:S01]  /*11d7b0*/  LOP3.LUT P3, RZ, R5.reuse, 0x10, RZ, 0xc0, !PT ;  /* 0x0000001005ff7812 */ /* 0x040fe2000786c0ff */
        /* <DEDUP_REMOVED lines=13> */
[----:B------:R-:W-:Y:S01]  /*11d890*/  @P3 STG.E desc[UR34][R36.64], R39 ;  /* 0x0000002724003986 */ /* 0x000fe2000c101922 */
        /* <DEDUP_REMOVED lines=20> */
[C---:B------:R-:W-:Y:S01]  /*11d9e0*/  LOP3.LUT P5, RZ, R11.reuse, 0x400, RZ, 0xc0, !PT ;  /* 0x000004000bff7812 */ /* 0x040fe200078ac0ff */
[C---:B-1----:R-:W-:Y:S01]  /*11d9f0*/  IMAD.WIDE R4, R248.reuse, 0x4, R78 ;  /* 0x00000004f8047825 */ /* 0x042fe200078e024e */
        /* <DEDUP_REMOVED lines=94> */
[C---:B------:R-:W-:Y:S01]  /*11dfe0*/  LOP3.LUT P0, RZ, R11.reuse, 0x8000000, RZ, 0xc0, !PT ;  /* 0x080000000bff7812 */ /* 0x040fe2000780c0ff */
[----:B-1----:R-:W-:Y:S01]  /*11dff0*/  IMAD.WIDE R4, R222, 0x4, R80 ;  /* 0x00000004de047825 */ /* 0x002fe200078e0250 */
[C---:B------:R-:W-:Y:S01]  /*11e000*/  LOP3.LUT P6, RZ, R11.reuse, 0x10000000, RZ, 0xc0, !PT ;  /* 0x100000000bff7812 */ /* 0x040fe200078cc0ff */
[----:B------:R-:W4:Y:S04]  /*11e010*/  LDL.LU R222, [R1+0x20bc] ;  /* 0x0020bc0001de7983 */ /* 0x000f280000300800 */
        /* <DEDUP_REMOVED lines=79> */
[C---:B------:R-:W-:Y:S01]  /*11e510*/  IMAD.WIDE R4, R209.reuse, 0x4, R22 ;  /* 0x00000004d1047825 */ /* 0x040fe200078e0216 */
        /* <DEDUP_REMOVED lines=74> */
[----:B------:R-:W-:Y:S01]  /*11e9c0*/  LOP3.LUT R6, R6, 0xfffff7ff, RZ, 0xc0, !PT ;  /* 0xfffff7ff06067812 */ /* 0x000fe200078ec0ff */
[----:B------:R-:W2:Y:S01]  /*11e9d0*/  LDL.LU R210, [R1+0xdc0] ;  /* 0x000dc00001d27983 */ /* 0x000ea20000300800 */
        /* <DEDUP_REMOVED lines=9> */
[----:B----4-:R1:W-:Y:S02]  /*11ea70*/  @P5 STG.E desc[UR34][R4.64], R250 ;  /* 0x000000fa04005986 */ /* 0x0103e4000c101922 */
[----:B-1----:R-:W-:-:S05]  /*11ea80*/  IMAD.WIDE R4, R115, 0x4, R20 ;  /* 0x0000000473047825 */ /* 0x002fca00078e0214 */
[----:B------:R1:W-:Y:S02]  /*11ea90*/  @P4 STG.E desc[UR34][R4.64], R248 ;  /* 0x000000f804004986 */ /* 0x0003e4000c101922 */
[----:B-1----:R-:W-:Y:S02]  /*11eaa0*/  IMAD.WIDE R4, R115, 0x4, R22 ;  /* 0x0000000473047825 */ /* 0x002fe400078e0216 */
[----:B------:R-:W4:Y:S04]  /*11eab0*/  LDL.LU R248, [R1+0x20c8] ;  /* 0x0020c80001f87983 */ /* 0x000f280000300800 */
[----:B------:R1:W-:Y:S01]  /*11eac0*/  @P3 STG.E desc[UR34][R4.64], R223 ;  /* 0x000000df04003986 */ /* 0x0003e2000c101922 */
[----:B------:R-:W-:-:S03]  /*11ead0*/  LOP3.LUT P3, RZ, R6, 0x1000, RZ, 0xc0, !PT ;  /* 0x0000100006ff7812 */ /* 0x000fc6000786c0ff */
[----:B------:R-:W4:Y:S01]  /*11eae0*/  LDL.LU R250, [R1+0xda0] ;  /* 0x000da00001fa7983 */ /* 0x000f220000300800 */
[----:B-1----:R-:W-:-:S03]  /*11eaf0*/  IMAD.WIDE R4, R115, 0x4, R76 ;  /* 0x0000000473047825 */ /* 0x002fc600078e024c */
[----:B------:R-:W4:Y:S06]  /*11eb00*/  LDL.LU R223, [R1+0xd90] ;  /* 0x000d900001df7983 */ /* 0x000f2c0000300800 */
        /* <DEDUP_REMOVED lines=22> */
[----:B------:R-:W-:Y:S02]  /*11ec70*/  LOP3.LUT P2, RZ, R12, 0x80000000, RZ, 0xc0, !PT ;  /* 0x800000000cff7812 */ /* 0x000fe4000784c0ff */
        /* <DEDUP_REMOVED lines=8> */
[----:B---3--:R1:W-:Y:S01]  /*11ed00*/  @P1 STG.E desc[UR34][R4.64], R208 ;  /* 0x000000d004001986 */ /* 0x0083e2000c101922 */
[C---:B------:R-:W-:Y:S01]  /*11ed10*/  LOP3.LUT P5, RZ, R13.reuse, 0x8, RZ, 0xc0, !PT ;  /* 0x000000080dff7812 */ /* 0x040fe200078ac0ff */
[----:B-1----:R-:W-:Y:S01]  /*11ed20*/  IMAD.WIDE R4, R222, 0x4, R80 ;  /* 0x00000004de047825 */ /* 0x002fe200078e0250 */
[----:B------:R-:W-:Y:S01]  /*11ed30*/  LOP3.LUT P4, RZ, R13, 0x10, RZ, 0xc0, !PT ;  /* 0x000000100dff7812 */ /* 0x000fe2000788c0ff */
[----:B------:R-:W3:Y:S04]  /*11ed40*/  LDL.LU R222, [R1+0x20d0] ;  /* 0x0020d00001de7983 */ /* 0x000ee80000300800 */
[----:B----4-:R1:W-:Y:S02]  /*11ed50*/  @P0 STG.E desc[UR34][R4.64], R250 ;  /* 0x000000fa04000986 */ /* 0x0103e4000c101922 */
        /* <DEDUP_REMOVED lines=263> */
[----:B-1----:R-:W-:-:S05]  /*11fdd0*/  IMAD.WIDE R4, R222, 0x4, R76 ;  /* 0x00000004de047825 */ /* 0x002fca00078e024c */
[----:B------:R1:W-:Y:S01]  /*11fde0*/  @P3 STG.E desc[UR34][R4.64], R221 ;  /* 0x000000dd04003986 */ /* 0x0003e2000c101922 */
[----:B------:R-:W-:-:S03]  /*11fdf0*/  LOP3.LUT P3, RZ, R7, 0x100000, RZ, 0xc0, !PT ;  /* 0x0010000007ff7812 */ /* 0x000fc6000786c0ff */
[----:B-1----:R-:W3:Y:S01]  /*11fe00*/  LDL.LU R221, [R1+0x24c] ;  /* 0x00024c0001dd7983 */ /* 0x002ee20000300800 */
[----:B------:R-:W-:-:S03]  /*11fe10*/  IMAD.WIDE R4, R222, 0x4, R78 ;  /* 0x00000004de047825 */ /* 0x000fc600078e024e */
[----:B------:R-:W3:Y:S06]  /*11fe20*/  LDL.LU R248, [R1+0xea0] ;  /* 0x000ea00001f87983 */ /* 0x000eec0000300800 */
        /* <DEDUP_REMOVED lines=76> */
[----:B------:R-:W-:Y:S02]  /*1202f0*/  LOP3.LUT P6, RZ, R14, 0x80000000, RZ, 0xc0, !PT ;  /* 0x800000000eff7812 */ /* 0x000fe400078cc0ff */
        /* <DEDUP_REMOVED lines=292> */
[----:B------:R-:W-:Y:S02]  /*121540*/  LOP3.LUT R8, R8, 0xfffeffff, RZ, 0xc0, !PT ;  /* 0xfffeffff08087812 */ /* 0x000fe400078ec0ff */
[----:B------:R-:W-:-:S09]  /*121550*/  LOP3.LUT P6, RZ, R60, 0x1000000, RZ, 0xc0, !PT ;  /* 0x010000003cff7812 */ /* 0x000fd200078cc0ff */
[----:B------:R-:W-:Y:S02]  /*121560*/  @P3 LOP3.LUT R8, R8, 0x10000, RZ, 0xfc, !PT ;  /* 0x0001000008083812 */ /* 0x000fe400078efcff */
[----:B------:R-:W-:Y:S01]  /*121570*/  LOP3.LUT P3, RZ, R60, 0x80000000, RZ, 0xc0, !PT ;  /* 0x800000003cff7812 */ /* 0x000fe2000786c0ff */
[----:B--2---:R1:W-:Y:S04]  /*121580*/  @P0 STG.E desc[UR34][R4.64], R220 ;  /* 0x000000dc04000986 */ /* 0x0043e8000c101922 */
[----:B-1----:R-:W2:Y:S04]  /*121590*/  LDL.LU R220, [R1+0xf00] ;  /* 0x000f000001dc7983 */ /* 0x002ea80000300800 */
[----:B------:R-:W2:Y:S01]  /*1215a0*/  LDL.LU R38, [R1+0xef0] ;  /* 0x000ef00001267983 */ /* 0x000ea20000300800 */
[----:B------:R-:W-:-:S03]  /*1215b0*/  LOP3.LUT R8, R8, 0xfffdffff, RZ, 0xc0, !PT ;  /* 0xfffdffff08087812 */ /* 0x000fc600078ec0ff */
[----:B------:R-:W2:Y:S01]  /*1215c0*/  LDL.LU R39, [R1+0xee0] ;  /* 0x000ee00001277983 */ /* 0x000ea20000300800 */
[----:B------:R-:W-:Y:S01]  /*1215d0*/  @P3 LOP3.LUT R8, R8, 0x20000, RZ, 0xfc, !PT ;  /* 0x0002000008083812 */ /* 0x000fe200078efcff */
[----:B------:R-:W-:Y:S01]  /*1215e0*/  IMAD.WIDE R4, R208, 0x4, R78 ;  /* 0x00000004d0047825 */ /* 0x000fe200078e024e */
[----:B------:R-:W-:-:S04]  /*1215f0*/  LOP3.LUT P3, RZ, R60, 0x40000000, RZ, 0xc0, !PT ;  /* 0x400000003cff7812 */ /* 0x000fc8000786c0ff */
[----:B---3--:R1:W-:Y:S01]  /*121600*/  @P6 STG.E desc[UR34][R4.64], R222 ;  /* 0x000000de04006986 */ /* 0x0083e2000c101922 */
[----:B------:R-:W-:-:S03]  /*121610*/  LOP3.LUT R8, R8, 0xfffbffff, RZ, 0xc0, !PT ;  /* 0xfffbffff08087812 */ /* 0x000fc600078ec0ff */
[----:B-1----:R-:W3:Y:S04]  /*121620*/  LDL.LU R222, [R1+0x2108] ;  /* 0x0021080001de7983 */ /* 0x002ee80000300800 */
[----:B------:R-:W3:Y:S01]  /*121630*/  LDL.LU R211, [R1+0xed0] ;  /* 0x000ed00001d37983 */ /* 0x000ee20000300800 */
[----:B------:R-:W-:Y:S02]  /*121640*/  @P3 LOP3.LUT R8, R8, 0x40000, RZ, 0xfc, !PT ;  /* 0x0004000008083812 */ /* 0x000fe400078efcff */
[----:B------:R-:W-:Y:S01]  /*121650*/  LOP3.LUT P3, RZ, R60, 0x20000000, RZ, 0xc0, !PT ;  /* 0x200000003cff7812 */ /* 0x000fe2000786c0ff */
[----:B------:R-:W3:Y:S01]  /*121660*/  LDL.LU R251, [R1+0xec0] ;  /* 0x000ec00001fb7983 */ /* 0x000ee20000300800 */
[----:B------:R-:W-:Y:S02]  /*121670*/  LOP3.LUT R8, R8, 0xfff7ffff, RZ, 0xc0, !PT ;  /* 0xfff7ffff08087812 */ /* 0x000fe400078ec0ff */
[C---:B------:R-:W-:Y:S01]  /*121680*/  LOP3.LUT P5, RZ, R60.reuse, 0x2000000, RZ, 0xc0, !PT ;  /* 0x020000003cff7812 */ /* 0x040fe200078ac0ff */
[----:B------:R-:W3:Y:S01]  /*121690*/  LDL.LU R249, [R1+0xeb0] ;  /* 0x000eb00001f97983 */ /* 0x000ee20000300800 */
[----:B------:R-:W-:Y:S01]  /*1216a0*/  LOP3.LUT P4, RZ, R60, 0x4000000, RZ, 0xc0, !PT ;  /* 0x040000003cff7812 */ /* 0x000fe2000788c0ff */
[----:B------:R-:W-:-:S02]  /*1216b0*/  IMAD.WIDE R4, R208, 0x4, R80 ;  /* 0x00000004d0047825 */ /* 0x000fc400078e0250 */
[----:B------:R-:W3:Y:S04]  /*1216c0*/  LDL.LU R210, [R1+0x9f0] ;  /* 0x0009f00001d27983 */ /* 0x000ee80000300800 */
[----:B------:R-:W-:Y:S01]  /*1216d0*/  @P3 LOP3.LUT R8, R8, 0x80000, RZ, 0xfc, !PT ;  /* 0x0008000008083812 */ /* 0x000fe200078efcff */
[----:B------:R-:W3:Y:S01]  /*1216e0*/  LDL.LU R208, [R1+0x960] ;  /* 0x0009600001d07983 */ /* 0x000ee20000300800 */
[----:B------:R-:W-:Y:S02]  /*1216f0*/  LOP3.LUT P3, RZ, R60, 0x10000000, RZ, 0xc0, !PT ;  /* 0x100000003cff7812 */ /* 0x000fe4000786c0ff */
[----:B------:R-:W-:Y:S01]  /*121700*/  LOP3.LUT R8, R8, 0xffefffff, RZ, 0xc0, !PT ;  /* 0xffefffff08087812 */ /* 0x000fe200078ec0ff */
[----:B----4-:R1:W-:Y:S10]  /*121710*/  @P5 STG.E desc[UR34][R4.64], R250 ;  /* 0x000000fa04005986 */ /* 0x0103f4000c101922 */
[----:B------:R-:W-:-:S02]  /*121720*/  @P3 LOP3.LUT R8, R8, 0x100000, RZ, 0xfc, !PT ;  /* 0x0010000008083812 */ /* 0x000fc400078efcff */
[----:B------:R-:W-:Y:S01]  /*121730*/  LOP3.LUT P3, RZ, R60, 0x8000000, RZ, 0xc0, !PT ;  /* 0x080000003cff7812 */ /* 0x000fe2000786c0ff */
[C---:B-1----:R-:W-:Y:S01]  /*121740*/  IMAD.WIDE R4, R209.reuse, 0x4, R2 ;  /* 0x00000004d1047825 */ /* 0x042fe200078e0202 */
        /* <DEDUP_REMOVED lines=24> */
[----:B---3--:R1:W-:Y:S01]  /*1218d0*/  @P3 STG.E desc[UR34][R4.64], R211 ;  /* 0x000000d304003986 */ /* 0x0083e2000c101922 */
        /* <DEDUP_REMOVED lines=253> */
[----:B-1----:R-:W2:Y:S01]  /*1228b0*/  LDL.LU R220, [R1+0x7cc] ;  /* 0x0007cc0001dc7983 */ /* 0x002ea20000300800 */
[----:B------:R-:W-:-:S03]  /*1228c0*/  IMAD.WIDE R4, R223, 0x4, R80 ;  /* 0x00000004df047825 */ /* 0x000fc600078e0250 */
[----:B------:R-:W2:Y:S04]  /*1228d0*/  LDL.LU R223, [R1+0x2128] ;  /* 0x0021280001df7983 */ /* 0x000ea80000300800 */
[----:B------:R-:W2:Y:S01]  /*1228e0*/  LDL.LU R115, [R1+0x5dc] ;  /* 0x0005dc0001737983 */ /* 0x000ea20000300800 */
[----:B------:R-:W-:-:S03]  /*1228f0*/  LOP3.LUT R9, R9, 0xfdffffff, RZ, 0xc0, !PT ;  /* 0xfdffffff09097812 */ /* 0x000fc600078ec0ff */
[----:B------:R-:W2:Y:S01]  /*122900*/  LDL.LU R38, [R1+0x3ec] ;  /* 0x0003ec0001267983 */ /* 0x000ea20000300800 */
[----:B------:R-:W-:Y:S02]  /*122910*/  @P3 LOP3.LUT R9, R9, 0x2000000, RZ, 0xfc, !PT ;  /* 0x0200000009093812 */ /* 0x000fe400078efcff */
[C---:B------:R-:W-:Y:S01]  /*122920*/  LOP3.LUT P3, RZ, R62.reuse, 0x800000, RZ, 0xc0, !PT ;  /* 0x008000003eff7812 */ /* 0x040fe2000786c0ff */
[----:B------:R-:W2:Y:S01]  /*122930*/  LDL.LU R211, [R1+0x22c] ;  /* 0x00022c0001d37983 */ /* 0x000ea20000300800 */
[----:B------:R-:W-:Y:S02]  /*122940*/  LOP3.LUT R9, R9, 0xfbffffff, RZ, 0xc0, !PT ;  /* 0xfbffffff09097812 */ /* 0x000fe400078ec0ff */
[C---:B------:R-:W-:Y:S01]  /*122950*/  LOP3.LUT P6, RZ, R62.reuse, 0x20000, RZ, 0xc0, !PT ;  /* 0x000200003eff7812 */ /* 0x040fe200078cc0ff */
[----:B------:R-:W2:Y:S01]  /*122960*/  LDL.LU R209, [R1+0xfc0] ;  /* 0x000fc00001d17983 */ /* 0x000ea20000300800 */
[C---:B------:R-:W-:Y:S02]  /*122970*/  LOP3.LUT P5, RZ, R62.reuse, 0x40000, RZ, 0xc0, !PT ;  /* 0x000400003eff7812 */ /* 0x040fe400078ac0ff */
[C---:B------:R-:W-:Y:S01]  /*122980*/  LOP3.LUT P4, RZ, R62.reuse, 0x80000, RZ, 0xc0, !PT ;  /* 0x000800003eff7812 */ /* 0x040fe2000788c0ff */
[----:B------:R-:W2:Y:S04]  /*122990*/  LDL.LU R251, [R1+0xfb0] ;  /* 0x000fb00001fb7983 */ /* 0x000ea80000300800 */
[----:B------:R-:W-:Y:S01]  /*1229a0*/  @P3 LOP3.LUT R9, R9, 0x4000000, RZ, 0xfc, !PT ;  /* 0x0400000009093812 */ /* 0x000fe200078efcff */
[----:B------:R-:W2:Y:S01]  /*1229b0*/  LDL.LU R249, [R1+0xfa0] ;  /* 0x000fa00001f97983 */ /* 0x000ea20000300800 */
[----:B------:R-:W-:-:S02]  /*1229c0*/  LOP3.LUT P3, RZ, R62, 0x400000, RZ, 0xc0, !PT ;  /* 0x004000003eff7812 */ /* 0x000fc4000786c0ff */
[----:B------:R-:W-:Y:S01]  /*1229d0*/  LOP3.LUT R9, R9, 0xf7ffffff, RZ, 0xc0, !PT ;  /* 0xf7ffffff09097812 */ /* 0x000fe200078ec0ff */
[----:B---3--:R4:W-:Y:S04]  /*1229e0*/  @P6 STG.E desc[UR34][R4.64], R208 ;  /* 0x000000d004006986 */ /* 0x0089e8000c101922 */
[----:B------:R-:W3:Y:S06]  /*1229f0*/  LDL.LU R210, [R1+0xf90] ;  /* 0x000f900001d27983 */ /* 0x000eec0000300800 */
[----:B------:R-:W-:-:S02]  /*122a00*/  @P3 LOP3.LUT R9, R9, 0x8000000, RZ, 0xfc, !PT ;  /* 0x0800000009093812 */ /* 0x000fc400078efcff */
[----:B------:R-:W-:Y:S01]  /*122a10*/  LOP3.LUT P3, RZ, R62, 0x200000, RZ, 0xc0, !PT ;  /* 0x002000003eff7812 */ /* 0x000fe2000786c0ff */
[----:B----4-:R-:W-:Y:S01]  /*122a20*/  IMAD.WIDE R4, R39, 0x4, R2 ;  /* 0x0000000427047825 */ /* 0x010fe200078e0202 */
[----:B------:R-:W-:Y:S01]  /*122a30*/  LOP3.LUT R9, R9, 0xefffffff, RZ, 0xc0, !PT ;  /* 0xefffffff09097812 */ /* 0x000fe200078ec0ff */
[----:B------:R-:W4:Y:S04]  /*122a40*/  LDL.LU R208, [R1+0xf80] ;  /* 0x000f800001d07983 */ /* 0x000f280000300800 */
[----:B------:R1:W-:Y:S06]  /*122a50*/  @P5 STG.E desc[UR34][R4.64], R250 ;  /* 0x000000fa04005986 */ /* 0x0003ec000c101922 */
        /* <DEDUP_REMOVED lines=297> */
[----:B------:R-:W-:Y:S01]  /*123cf0*/  LOP3.LUT R9, R9, 0xfffffff7, RZ, 0xc0, !PT ;  /* 0xfffffff709097812 */ /* 0x000fe200078ec0ff */
[----:B------:R-:W3:Y:S01]  /*123d00*/  LDL.LU R210, [R1+0x5cc] ;  /* 0x0005cc0001d27983 */ /* 0x000ee20000300800 */
        /* <DEDUP_REMOVED lines=13> */
[----:B-1----:R-:W-:-:S05]  /*123de0*/  IMAD.WIDE R4, R38, 0x4, R20 ;  /* 0x0000000426047825 */ /* 0x002fca00078e0214 */
[----:B------:R1:W-:Y:S01]  /*123df0*/  @P3 STG.E desc[UR34][R4.64], R221 ;  /* 0x000000dd04003986 */ /* 0x0003e2000c101922 */
[C---:B------:R-:W-:Y:S01]  /*123e00*/  LOP3.LUT P3, RZ, R9.reuse, 0x10, RZ, 0xc0, !PT ;  /* 0x0000001009ff7812 */ /* 0x040fe2000786c0ff */
[----:B-1----:R-:W-:Y:S02]  /*123e10*/  IMAD.WIDE R4, R38, 0x4, R22 ;  /* 0x0000000426047825 */ /* 0x002fe400078e0216 */
[----:B------:R-:W4:Y:S10]  /*123e20*/  LDL.LU R221, [R1+0x1dc] ;  /* 0x0001dc0001dd7983 */ /* 0x000f340000300800 */
[----:B------:R1:W-:Y:S01]  /*123e30*/  @P3 STG.E desc[UR34][R4.64], R222 ;  /* 0x000000de04003986 */ /* 0x0003e2000c101922 */
[----:B------:R-:W-:-:S03]  /*123e40*/  LOP3.LUT P3, RZ, R9, 0x8, RZ, 0xc0, !PT ;  /* 0x0000000809ff7812 */ /* 0x000fc6000786c0ff */
[----:B-1----:R-:W4:Y:S04]  /*123e50*/  LDL.LU R222, [R1+0x1050] ;  /* 0x0010500001de7983 */ /* 0x002f280000300800 */
[----:B------:R-:W4:Y:S01]  /*123e60*/  LDL.LU R223, [R1+0x21d8] ;  /* 0x0021d80001df7983 */ /* 0x000f220000300800 */
        /* <DEDUP_REMOVED lines=584> */
[----:B------:R-:W-:Y:S02]  /*1262f0*/  LOP3.LUT P6, RZ, R85, 0x80000000, RZ, 0xc0, !PT ;  /* 0x8000000055ff7812 */ /* 0x000fe400078cc0ff */
[C---:B------:R-:W-:Y:S01]  /*126300*/  LOP3.LUT P5, RZ, R86.reuse, 0x1, RZ, 0xc0, !PT ;  /* 0x0000000156ff7812 */ /* 0x040fe200078ac0ff */
        /* <DEDUP_REMOVED lines=95> */
[C---:B------:R-:W-:Y:S01]  /*126900*/  LOP3.LUT P3, RZ, R86.reuse, 0x1000000, RZ, 0xc0, !PT ;  /* 0x0100000056ff7812 */ /* 0x040fe2000786c0ff */
[----:B------:R-:W2:Y:S01]  /*126910*/  LDL.LU R211, [R1+0x3bc] ;  /* 0x0003bc0001d37983 */ /* 0x000ea20000300800 */
[----:B------:R-:W-:Y:S02]  /*126920*/  LOP3.LUT P6, RZ, R86, 0x40000, RZ, 0xc0, !PT ;  /* 0x0004000056ff7812 */ /* 0x000fe400078cc0ff */
[----:B------:R-:W-:Y:S01]  /*126930*/  LOP3.LUT R11, R11, 0xfffffbff, RZ, 0xc0, !PT ;  /* 0xfffffbff0b0b7812 */ /* 0x000fe200078ec0ff */
[----:B------:R-:W-:-:S08]  /*126940*/  IMAD.WIDE R4, R250, 0x4, R76 ;  /* 0x00000004fa047825 */ /* 0x000fd000078e024c */
[----:B------:R-:W-:Y:S02]  /*126950*/  @P3 LOP3.LUT R11, R11, 0x400, RZ, 0xfc, !PT ;  /* 0x000004000b0b3812 */ /* 0x000fe400078efcff */
[----:B------:R-:W-:Y:S01]  /*126960*/  LOP3.LUT P3, RZ, R86, 0x800000, RZ, 0xc0, !PT ;  /* 0x0080000056ff7812 */ /* 0x000fe2000786c0ff */
[----:B---3--:R1:W-:Y:S01]  /*126970*/  @P6 STG.E desc[UR34][R4.64], R223 ;  /* 0x000000df04006986 */ /* 0x0083e2000c101922 */
[----:B------:R-:W-:-:S03]  /*126980*/  LOP3.LUT R11, R11, 0xfffff7ff, RZ, 0xc0, !PT ;  /* 0xfffff7ff0b0b7812 */ /* 0x000fc600078ec0ff */
[----:B-1----:R-:W3:Y:S04]  /*126990*/  LDL.LU R223, [R1+0x2218] ;  /* 0x0022180001df7983 */ /* 0x002ee80000300800 */
[----:B------:R-:W3:Y:S04]  /*1269a0*/  LDL.LU R209, [R1+0x1fc] ;  /* 0x0001fc0001d17983 */ /* 0x000ee80000300800 */
[----:B------:R-:W-:Y:S02]  /*1269b0*/  @P3 LOP3.LUT R11, R11, 0x800, RZ, 0xfc, !PT ;  /* 0x000008000b0b3812 */ /* 0x000fe400078efcff */
[C---:B------:R-:W-:Y:S01]  /*1269c0*/  LOP3.LUT P3, RZ, R86.reuse, 0x400000, RZ, 0xc0, !PT ;  /* 0x0040000056ff7812 */ /* 0x040fe2000786c0ff */
[----:B------:R-:W3:Y:S01]  /*1269d0*/  LDL.LU R249, [R1+0x11c] ;  /* 0x00011c0001f97983 */ /* 0x000ee20000300800 */
[----:B------:R-:W-:-:S02]  /*1269e0*/  LOP3.LUT P5, RZ, R86, 0x80000, RZ, 0xc0, !PT ;  /* 0x0008000056ff7812 */ /* 0x000fc400078ac0ff */
[----:B------:R-:W-:Y:S01]  /*1269f0*/  LOP3.LUT P4, RZ, R86, 0x100000, RZ, 0xc0, !PT ;  /* 0x0010000056ff7812 */ /* 0x000fe2000788c0ff */
[----:B------:R-:W-:Y:S01]  /*126a00*/  IMAD.WIDE R4, R250, 0x4, R78 ;  /* 0x00000004fa047825 */ /* 0x000fe200078e024e */
[----:B------:R-:W-:Y:S01]  /*126a10*/  LOP3.LUT R11, R11, 0xffffefff, RZ, 0xc0, !PT ;  /* 0xffffefff0b0b7812 */ /* 0x000fe200078ec0ff */
[----:B------:R-:W3:Y:S06]  /*126a20*/  LDL.LU R210, [R1+0x1240] ;  /* 0x0012400001d27983 */ /* 0x000eec0000300800 */
[----:B------:R-:W-:Y:S02]  /*126a30*/  @P3 LOP3.LUT R11, R11, 0x1000, RZ, 0xfc, !PT ;  /* 0x000010000b0b3812 */ /* 0x000fe400078efcff */
[----:B------:R-:W-:Y:S01]  /*126a40*/  LOP3.LUT P3, RZ, R86, 0x200000, RZ, 0xc0, !PT ;  /* 0x0020000056ff7812 */ /* 0x000fe2000786c0ff */
[----:B----4-:R1:W-:Y:S02]  /*126a50*/  @P5 STG.E desc[UR34][R4.64], R208 ;  /* 0x000000d004005986 */ /* 0x0103e4000c101922 */
[----:B-1----:R-:W-:-:S02]  /*126a60*/  IMAD.WIDE R4, R250, 0x4, R80 ;  /* 0x00000004fa047825 */ /* 0x002fc400078e0250 */
[----:B------:R-:W4:Y:S04]  /*126a70*/  LDL.LU R208, [R1+0x1230] ;  /* 0x0012300001d07983 */ /* 0x000f280000300800 */
[----:B------:R1:W-:Y:S04]  /*126a80*/  @P4 STG.E desc[UR34][R4.64], R248 ;  /* 0x000000f804004986 */ /* 0x0003e8000c101922 */
[----:B------:R-:W4:Y:S01]  /*126a90*/  LDL.LU R250, [R1+0x1220] ;  /* 0x0012200001fa7983 */ /* 0x000f220000300800 */
[----:B-1----:R-:W-:-:S03]  /*126aa0*/  IMAD.WIDE R4, R251, 0x4, R2 ;  /* 0x00000004fb047825 */ /* 0x002fc600078e0202 */
        /* <DEDUP_REMOVED lines=360> */
[----:B------:R-:W2:Y:S01]  /*128130*/  LDL.LU R115, [R1+0x2238] ;  /* 0x0022380001737983 */ /* 0x000ea20000300800 */
[----:B------:R-:W-:-:S03]  /*128140*/  LOP3.LUT P0, RZ, R88, 0x20000000, RZ, 0xc0, !PT ;  /* 0x2000000058ff7812 */ /* 0x000fc6000780c0ff */
[----:B------:R-:W4:Y:S04]  /*128150*/  LDL.LU R222, [R1+0x223c] ;  /* 0x00223c0001de7983 */ /* 0x000f280000300800 */
        /* <DEDUP_REMOVED lines=15> */
[----:B--2---:R-:W-:-:S05]  /*128250*/  IMAD.WIDE R4, R115, 0x4, R2 ;  /* 0x0000000473047825 */ /* 0x004fca00078e0202 */
[----:B------:R1:W-:Y:S04]  /*128260*/  @P0 STG.E desc[UR34][R4.64], R220 ;  /* 0x000000dc04000986 */ /* 0x0003e8000c101922 */
        /* <DEDUP_REMOVED lines=331> */
[----:B-1----:R-:W-:-:S05]  /*129720*/  IMAD.WIDE R4, R222, 0x4, R22 ;  /* 0x00000004de047825 */ /* 0x002fca00078e0216 */
[----:B------:R1:W-:Y:S02]  /*129730*/  @P4 STG.E desc[UR34][R4.64], R250 ;  /* 0x000000fa04004986 */ /* 0x0003e4000c101922 */
[----:B-1----:R-:W-:Y:S02]  /*129740*/  IMAD.WIDE R4, R222, 0x4, R76 ;  /* 0x00000004de047825 */ /* 0x002fe400078e024c */
[----:B------:R-:W3:Y:S04]  /*129750*/  LDL.LU R250, [R1+0x225c] ;  /* 0x00225c0001fa7983 */ /* 0x000ee80000300800 */
[----:B------:R-:W4:Y:S04]  /*129760*/  LDL.LU R210, [R1+0x1320] ;  /* 0x0013200001d27983 */ /* 0x000f280000300800 */
        /* <DEDUP_REMOVED lines=98> */
[----:B-1----:R-:W-:Y:S02]  /*129d90*/  IMAD.WIDE R4, R250, 0x4, R80 ;  /* 0x00000004fa047825 */ /* 0x002fe400078e0250 */
        /* <DEDUP_REMOVED lines=187> */
[C---:B------:R-:W-:Y:S01]  /*12a950*/  LOP3.LUT P5, RZ, R92.reuse, 0x20000, RZ, 0xc0, !PT ;  /* 0x000200005cff7812 */ /* 0x040fe200078ac0ff */
[----:B------:R-:W-:Y:S01]  /*12a960*/  IMAD.WIDE R4, R223, 0x4, R20 ;  /* 0x00000004df047825 */ /* 0x000fe200078e0214 */
[----:B------:R-:W-:Y:S01]  /*12a970*/  LOP3.LUT P4, RZ, R92, 0x40000, RZ, 0xc0, !PT ;  /* 0x000400005cff7812 */ /* 0x000fe2000788c0ff */
[----:B------:R-:W2:Y:S02]  /*12a980*/  LDL.LU R251, [R1+0x38c] ;  /* 0x00038c0001fb7983 */ /* 0x000ea40000300800 */
[----:B------:R-:W-:Y:S02]  /*12a990*/  @P3 LOP3.LUT R14, R14, 0x4000000, RZ, 0xfc, !PT ;  /* 0x040000000e0e3812 */ /* 0x000fe400078efcff */
[----:B------:R-:W-:Y:S01]  /*12a9a0*/  LOP3.LUT P3, RZ, R92, 0x200000, RZ, 0xc0, !PT ;  /* 0x002000005cff7812 */ /* 0x000fe2000786c0ff */
[----:B------:R-:W2:Y:S01]  /*12a9b0*/  LDL.LU R249, [R1+0x1bc] ;  /* 0x0001bc0001f97983 */ /* 0x000ea20000300800 */
[----:B------:R-:W-:-:S11]  /*12a9c0*/  LOP3.LUT R14, R14, 0xf7ffffff, RZ, 0xc0, !PT ;  /* 0xf7ffffff0e0e7812 */ /* 0x000fd600078ec0ff */
        /* <DEDUP_REMOVED lines=11> */
[----:B-1----:R-:W-:-:S05]  /*12aa80*/  IMAD.WIDE R4, R223, 0x4, R78 ;  /* 0x00000004df047825 */ /* 0x002fca00078e024e */
[----:B------:R1:W-:Y:S01]  /*12aa90*/  @P3 STG.E desc[UR34][R4.64], R222 ;  /* 0x000000de04003986 */ /* 0x0003e2000c101922 */
[----:B------:R-:W-:-:S03]  /*12aaa0*/  LOP3.LUT P3, RZ, R14, 0x10000000, RZ, 0xc0, !PT ;  /* 0x100000000eff7812 */ /* 0x000fc6000786c0ff */
[----:B-1----:R-:W4:Y:S04]  /*12aab0*/  LDL.LU R222, [R1+0xec] ;  /* 0x0000ec0001de7983 */ /* 0x002f280000300800 */
[----:B------:R-:W3:Y:S01]  /*12aac0*/  LDL.LU R250, [R1+0x1530] ;  /* 0x0015300001fa7983 */ /* 0x000ee20000300800 */
[----:B------:R-:W-:-:S03]  /*12aad0*/  IMAD.WIDE R4, R223, 0x4, R80 ;  /* 0x00000004df047825 */ /* 0x000fc600078e0250 */
[----:B------:R-:W3:Y:S04]  /*12aae0*/  LDL.LU R248, [R1+0x1520] ;  /* 0x0015200001f87983 */ /* 0x000ee80000300800 */
        /* <DEDUP_REMOVED lines=31> */
[C---:B---3--:R-:W-:Y:S01]  /*12ace0*/  IMAD.WIDE R4, R208.reuse, 0x4, R2 ;  /* 0x00000004d0047825 */ /* 0x048fe200078e0202 */
        /* <DEDUP_REMOVED lines=60> */
[----:B---3--:R1:W-:Y:S04]  /*12b0b0*/  @P5 STG.E desc[UR34][R4.64], R250 ;  /* 0x000000fa04005986 */ /* 0x0083e8000c101922 */
[----:B------:R-:W3:Y:S01]  /*12b0c0*/  LDL.LU R208, [R1+0x1504] ;  /* 0x0015040001d07983 */ /* 0x000ee20000300800 */
[----:B-1----:R-:W-:-:S03]  /*12b0d0*/  IMAD.WIDE R4, R209, 0x4, R2 ;  /* 0x00000004d1047825 */ /* 0x002fc600078e0202 */
[----:B------:R-:W3:Y:S04]  /*12b0e0*/  LDL.LU R250, [R1+0x14e4] ;  /* 0x0014e40001fa7983 */ /* 0x000ee80000300800 */
[----:B------:R1:W-:Y:S02]  /*12b0f0*/  @P4 STG.E desc[UR34][R4.64], R248 ;  /* 0x000000f804004986 */ /* 0x0003e4000c101922 */
[C---:B-1----:R-:W-:Y:S02]  /*12b100*/  IMAD.WIDE R4, R209.reuse, 0x4, R16 ;  /* 0x00000004d1047825 */ /* 0x042fe400078e0210 */
        /* <DEDUP_REMOVED lines=284> */
[----:B------:R-:W-:Y:S02]  /*12c2d0*/  LOP3.LUT P6, RZ, R94, 0x10000000, RZ, 0xc0, !PT ;  /* 0x100000005eff7812 */ /* 0x000fe400078cc0ff */
[----:B------:R-:W-:-:S09]  /*12c2e0*/  LOP3.LUT R15, R15, 0xfbffffff, RZ, 0xc0, !PT ;  /* 0xfbffffff0f0f7812 */ /* 0x000fd200078ec0ff */
[----:B------:R-:W-:Y:S02]  /*12c2f0*/  @P3 LOP3.LUT R15, R15, 0x4000000, RZ, 0xfc, !PT ;  /* 0x040000000f0f3812 */ /* 0x000fe400078efcff */
[----:B------:R-:W-:Y:S01]  /*12c300*/  LOP3.LUT P3, RZ, R95, 0x2, RZ, 0xc0, !PT ;  /* 0x000000025fff7812 */ /* 0x000fe2000786c0ff */
[----:B---3--:R1:W-:Y:S01]  /*12c310*/  @P6 STG.E desc[UR34][R4.64], R222 ;  /* 0x000000de04006986 */ /* 0x0083e2000c101922 */
[----:B------:R-:W-:-:S03]  /*12c320*/  LOP3.LUT R15, R15, 0xf7ffffff, RZ, 0xc0, !PT ;  /* 0xf7ffffff0f0f7812 */ /* 0x000fc600078ec0ff */
[----:B-1----:R-:W3:Y:S04]  /*12c330*/  LDL.LU R222, [R1+0x2410] ;  /* 0x0024100001de7983 */ /* 0x002ee80000300800 */
[----:B------:R-:W3:Y:S04]  /*12c340*/  LDL.LU R209, [R1+0x1540] ;  /* 0x0015400001d17983 */ /* 0x000ee80000300800 */
[----:B------:R-:W-:Y:S02]  /*12c350*/  @P3 LOP3.LUT R15, R15, 0x8000000, RZ, 0xfc, !PT ;  /* 0x080000000f0f3812 */ /* 0x000fe400078efcff */
[----:B------:R-:W-:Y:S01]  /*12c360*/  LOP3.LUT P3, RZ, R95, 0x1, RZ, 0xc0, !PT ;  /* 0x000000015fff7812 */ /* 0x000fe2000786c0ff */
[----:B------:R-:W3:Y:S01]  /*12c370*/  LDL.LU R251, [R1+0x1400] ;  /* 0x0014000001fb7983 */ /* 0x000ee20000300800 */
[----:B------:R-:W-:-:S02]  /*12c380*/  LOP3.LUT P5, RZ, R94, 0x20000000, RZ, 0xc0, !PT ;  /* 0x200000005eff7812 */ /* 0x000fc400078ac0ff */
[C---:B------:R-:W-:Y:S01]  /*12c390*/  LOP3.LUT P4, RZ, R94.reuse, 0x40000000, RZ, 0xc0, !PT ;  /* 0x400000005eff7812 */ /* 0x040fe2000788c0ff */
[----:B----4-:R-:W-:Y:S01]  /*12c3a0*/  IMAD.WIDE R4, R39, 0x4, R2 ;  /* 0x0000000427047825 */ /* 0x010fe200078e0202 */
[----:B------:R-:W-:Y:S01]  /*12c3b0*/  LOP3.LUT R15, R15, 0xefffffff, RZ, 0xc0, !PT ;  /* 0xefffffff0f0f7812 */ /* 0x000fe200078ec0ff */
[----:B------:R-:W4:Y:S04]  /*12c3c0*/  LDL.LU R249, [R1+0x8e0] ;  /* 0x0008e00001f97983 */ /* 0x000f280000300800 */
[----:B------:R-:W4:Y:S02]  /*12c3d0*/  LDL.LU R210, [R1+0x8d0] ;  /* 0x0008d00001d27983 */ /* 0x000f240000300800 */
[----:B------:R-:W-:Y:S02]  /*12c3e0*/  @P3 LOP3.LUT R15, R15, 0x10000000, RZ, 0xfc, !PT ;  /* 0x100000000f0f3812 */ /* 0x000fe400078efcff */
[----:B------:R-:W-:Y:S01]  /*12c3f0*/  LOP3.LUT P3, RZ, R94, 0x80000000, RZ, 0xc0, !PT ;  /* 0x800000005eff7812 */ /* 0x000fe2000786c0ff */
[----:B------:R1:W-:Y:S02]  /*12c400*/  @P5 STG.E desc[UR34][R4.64], R208 ;  /* 0x000000d004005986 */ /* 0x0003e4000c101922 */
[----:B-1----:R-:W-:-:S02]  /*12c410*/  IMAD.WIDE R4, R39, 0x4, R16 ;  /* 0x0000000427047825 */ /* 0x002fc400078e0210 */
        /* <DEDUP_REMOVED lines=347> */
[C---:B------:R-:W-:Y:S01]  /*12d9d0*/  LOP3.LUT P5, RZ, R97.reuse, 0x20, RZ, 0xc0, !PT ;  /* 0x0000002061ff7812 */ /* 0x040fe200078ac0ff */
[C---:B-1----:R-:W-:Y:S01]  /*12d9e0*/  IMAD.WIDE R4, R248.reuse, 0x4, R78 ;  /* 0x00000004f8047825 */ /* 0x042fe200078e024e */
        /* <DEDUP_REMOVED lines=268> */
[C---:B------:R-:W-:Y:S01]  /*12eab0*/  LOP3.LUT P3, RZ, R58.reuse, 0x1000, RZ, 0xc0, !PT ;  /* 0x000010003aff7812 */ /* 0x040fe2000786c0ff */
[----:B-1----:R-:W-:Y:S02]  /*12eac0*/  IMAD.WIDE R4, R115, 0x4, R76 ;  /* 0x0000000473047825 */ /* 0x002fe400078e024c */
[----:B------:R-:W4:Y:S04]  /*12ead0*/  LDL.LU R221, [R1+0x18c] ;  /* 0x00018c0001dd7983 */ /* 0x000f280000300800 */
[----:B------:R-:W4:Y:S06]  /*12eae0*/  LDL.LU R248, [R1+0x244c] ;  /* 0x00244c0001f87983 */ /* 0x000f2c0000300800 */
[----:B------:R1:W-:Y:S01]  /*12eaf0*/  @P3 STG.E desc[UR34][R4.64], R222 ;  /* 0x000000de04003986 */ /* 0x0003e2000c101922 */
[----:B------:R-:W-:-:S03]  /*12eb00*/  LOP3.LUT P3, RZ, R58, 0x800, RZ, 0xc0, !PT ;  /* 0x000008003aff7812 */ /* 0x000fc6000786c0ff */
[----:B------:R-:W4:Y:S04]  /*12eb10*/  LDL.LU R223, [R1+0x1740] ;  /* 0x0017400001df7983 */ /* 0x000f280000300800 */
[----:B-1----:R-:W4:Y:S01]  /*12eb20*/  LDL.LU R222, [R1+0x1730] ;  /* 0x0017300001de7983 */ /* 0x002f220000300800 */
        /* <DEDUP_REMOVED lines=2093> */
[----:B------:R-:W-:-:S02]  /*136e00*/  LOP3.LUT P3, RZ, R111, 0x100, RZ, 0xc0, !PT ;  /* 0x000001006fff7812 */ /* 0x000fc4000786c0ff */
[----:B------:R-:W-:Y:S02]  /*136e10*/  LOP3.LUT R113, R113, 0xdfffffff, RZ, 0xc0, !PT ;  /* 0xdfffffff71717812 */ /* 0x000fe400078ec0ff */
[----:B------:R-:W-:Y:S01]  /*136e20*/  LOP3.LUT P0, RZ, R110, 0x10000000, RZ, 0xc0, !PT ;  /* 0x100000006eff7812 */ /* 0x000fe2000780c0ff */
[----:B------:R-:W-:-:S08]  /*136e30*/  IMAD.WIDE R4, R221, 0x4, R80 ;  /* 0x00000004dd047825 */ /* 0x000fd000078e0250 */
        /* <DEDUP_REMOVED lines=18> */
[C---:B------:R-:W-:Y:S02]  /*136f60*/  LOP3.LUT P6, RZ, R110.reuse, 0x20000000, RZ, 0xc0, !PT ;  /* 0x200000006eff7812 */ /* 0x040fe400078cc0ff */
[----:B------:R-:W-:-:S07]  /*136f70*/  LOP3.LUT P5, RZ, R110, 0x40000000, RZ, 0xc0, !PT ;  /* 0x400000006eff7812 */ /* 0x000fce00078ac0ff */
[----:B------:R-:W-:Y:S02]  /*136f80*/  @P3 LOP3.LUT R63, R63, 0x8, RZ, 0xfc, !PT ;  /* 0x000000083f3f3812 */ /* 0x000fe400078efcff */
[----:B------:R-:W-:Y:S02]  /*136f90*/  LOP3.LUT P3, RZ, R111, 0x2, RZ, 0xc0, !PT ;  /* 0x000000026fff7812 */ /* 0x000fe4000786c0ff */
[----:B------:R-:W-:Y:S02]  /*136fa0*/  LOP3.LUT P4, RZ, R110, 0x80000000, RZ, 0xc0, !PT ;  /* 0x800000006eff7812 */ /* 0x000fe4000788c0ff */
[----:B------:R-:W-:-:S09]  /*136fb0*/  LOP3.LUT R63, R63, 0xffffffef, RZ, 0xc0, !PT ;  /* 0xffffffef3f3f7812 */ /* 0x000fd200078ec0ff */
[----:B------:R-:W-:Y:S02]  /*136fc0*/  @P3 LOP3.LUT R63, R63, 0x10, RZ, 0xfc, !PT ;  /* 0x000000103f3f3812 */ /* 0x000fe400078efcff */
[----:B------:R-:W-:Y:S01]  /*136fd0*/  LOP3.LUT P3, RZ, R111, 0x1, RZ, 0xc0, !PT ;  /* 0x000000016fff7812 */ /* 0x000fe2000786c0ff */
[----:B--2---:R1:W-:Y:S04]  /*136fe0*/  @P0 STG.E desc[UR34][R4.64], R220 ;  /* 0x000000dc04000986 */ /* 0x0043e8000c101922 */
        /* <DEDUP_REMOVED lines=8> */
[----:B---3--:R-:W-:-:S05]  /*137070*/  IMAD.WIDE R4, R39, 0x4, R2 ;  /* 0x0000000427047825 */ /* 0x008fca00078e0202 */
[----:B------:R1:W-:Y:S02]  /*137080*/  @P6 STG.E desc[UR34][R4.64], R210 ;  /* 0x000000d204006986 */ /* 0x0003e4000c101922 */
[C---:B-1----:R-:W-:Y:S02]  /*137090*/  IMAD.WIDE R4, R39.reuse, 0x4, R16 ;  /* 0x0000000427047825 */ /* 0x042fe400078e0210 */
[----:B------:R-:W3:Y:S04]  /*1370a0*/  LDL.LU R210, [R1+0x14d0] ;  /* 0x0014d00001d27983 */ /* 0x000ee80000300800 */
[----:B----4-:R1:W-:Y:S02]  /*1370b0*/  @P5 STG.E desc[UR34][R4.64], R208 ;  /* 0x000000d004005986 */ /* 0x0103e4000c101922 */
[----:B-1----:R-:W-:-:S02]  /*1370c0*/  IMAD.WIDE R4, R39, 0x4, R18 ;  /* 0x0000000427047825 */ /* 0x002fc400078e0212 */
[----:B------:R-:W4:Y:S04]  /*1370d0*/  LDL.LU R208, [R1+0x14b0] ;  /* 0x0014b00001d07983 */ /* 0x000f280000300800 */
[----:B------:R1:W-:Y:S02]  /*1370e0*/  @P4 STG.E desc[UR34][R4.64], R250 ;  /* 0x000000fa04004986 */ /* 0x0003e4000c101922 */
[----:B-1----:R-:W-:Y:S02]  /*1370f0*/  IMAD.WIDE R4, R39, 0x4, R20 ;  /* 0x0000000427047825 */ /* 0x002fe400078e0214 */
[----:B------:R-:W4:Y:S04]  /*137100*/  LDL.LU R250, [R1+0x6c0] ;  /* 0x0006c00001fa7983 */ /* 0x000f280000300800 */
[----:B------:R1:W-:Y:S04]  /*137110*/  @P3 STG.E desc[UR34][R4.64], R248 ;  /* 0x000000f804003986 */ /* 0x0003e8000c101922 */
[----:B-1----:R-:W4:Y:S01]  /*137120*/  LDL.LU R248, [R1+0x4d0] ;  /* 0x0004d00001f87983 */ /* 0x002f220000300800 */
[----:B------:R-:W-:Y:S01]  /*137130*/  LOP3.LUT P3, RZ, R63, 0x10, RZ, 0xc0, !PT ;  /* 0x000000103fff7812 */ /* 0x000fe2000786c0ff */
[----:B------:R-:W-:-:S12]  /*137140*/  IMAD.WIDE R4, R39, 0x4, R22 ;  /* 0x0000000427047825 */ /* 0x000fd800078e0216 */
[----:B------:R1:W-:Y:S01]  /*137150*/  @P3 STG.E desc[UR34][R4.64], R222 ;  /* 0x000000de04003986 */ /* 0x0003e2000c101922 */
[----:B------:R-:W-:Y:S01]  /*137160*/  LOP3.LUT P3, RZ, R63, 0x8, RZ, 0xc0, !PT ;  /* 0x000000083fff7812 */ /* 0x000fe2000786c0ff */
[----:B-1----:R-:W-:Y:S01]  /*137170*/  IMAD.WIDE R4, R39, 0x4, R76 ;  /* 0x0000000427047825 */ /* 0x002fe200078e024c */
[C---:B------:R-:W-:Y:S01]  /*137180*/  LOP3.LUT P2, RZ, R111.reuse, 0x200, RZ, 0xc0, !PT ;  /* 0x000002006fff7812 */ /* 0x040fe2000784c0ff */
[----:B------:R-:W4:Y:S01]  /*137190*/  LDL.LU R222, [R1+0x1bd4] ;  /* 0x001bd40001de7983 */ /* 0x000f220000300800 */
[C---:B------:R-:W-:Y:S02]  /*1371a0*/  LOP3.LUT P1, RZ, R111.reuse, 0x400, RZ, 0xc0, !PT ;  /* 0x000004006fff7812 */ /* 0x040fe4000782c0ff */
[C---:B------:R-:W-:Y:S02]  /*1371b0*/  LOP3.LUT P0, RZ, R111.reuse, 0x800, RZ, 0xc0, !PT ;  /* 0x000008006fff7812 */ /* 0x040fe4000780c0ff */
[----:B------:R-:W-:-:S05]  /*1371c0*/  LOP3.LUT P6, RZ, R111, 0x1000, RZ, 0xc0, !PT ;  /* 0x000010006fff7812 */ /* 0x000fca00078cc0ff */
[----:B--2---:R1:W-:Y:S01]  /*1371d0*/  @P3 STG.E desc[UR34][R4.64], R220 ;  /* 0x000000dc04003986 */ /* 0x0043e2000c101922 */
[----:B------:R-:W-:Y:S01]  /*1371e0*/  LOP3.LUT P3, RZ, R63, 0x4, RZ, 0xc0, !PT ;  /* 0x000000043fff7812 */ /* 0x000fe2000786c0ff */
[----:B-1----:R-:W-:Y:S02]  /*1371f0*/  IMAD.WIDE R4, R39, 0x4, R78 ;  /* 0x0000000427047825 */ /* 0x002fe400078e024e */
        /* <DEDUP_REMOVED lines=16> */
[----:B---3--:R1:W-:Y:S02]  /*137300*/  @P3 STG.E desc[UR34][R4.64], R210 ;  /* 0x000000d204003986 */ /* 0x0083e4000c101922 */
[----:B-1----:R-:W-:-:S05]  /*137310*/  IMAD.WIDE R4, R221, 0x4, R22 ;  /* 0x00000004dd047825 */ /* 0x002fca00078e0216 */
[----:B----4-:R1:W-:Y:S02]  /*137320*/  @P2 STG.E desc[UR34][R4.64], R208 ;  /* 0x000000d004002986 */ /* 0x0103e4000c101922 */
        /* <DEDUP_REMOVED lines=10> */
[----:B------:R-:W3:Y:S01]  /*1373d0*/  LDL.LU R250, [R1+0x1b84] ;  /* 0x001b840001fa7983 */ /* 0x000ee20000300800 */
[----:B------:R-:W-:-:S03]  /*1373e0*/  LOP3.LUT P5, RZ, R111, 0x2000, RZ, 0xc0, !PT ;  /* 0x000020006fff7812 */ /* 0x000fc600078ac0ff */
[----:B------:R-:W3:Y:S01]  /*1373f0*/  LDL.LU R248, [R1+0x1b74] ;  /* 0x001b740001f87983 */ /* 0x000ee20000300800 */
[----:B------:R-:W-:Y:S01]  /*137400*/  LOP3.LUT P4, RZ, R111, 0x4000, RZ, 0xc0, !PT ;  /* 0x000040006fff7812 */ /* 0x000fe2000788c0ff */
[----:B------:R-:W-:Y:S01]  /*137410*/  IMAD.WIDE R4, R223, 0x4, R2 ;  /* 0x00000004df047825 */ /* 0x000fe200078e0202 */
[----:B------:R-:W-:Y:S01]  /*137420*/  LOP3.LUT P0, RZ, R111, 0x8000, RZ, 0xc0, !PT ;  /* 0x000080006fff7812 */ /* 0x000fe2000780c0ff */
[----:B------:R-:W3:Y:S06]  /*137430*/  LDL.LU R221, [R1+0x1b64] ;  /* 0x001b640001dd7983 */ /* 0x000eec0000300800 */
[----:B------:R1:W-:Y:S02]  /*137440*/  @P5 STG.E desc[UR34][R4.64], R222 ;  /* 0x000000de04005986 */ /* 0x0003e4000c101922 */
[----:B-1----:R-:W-:-:S02]  /*137450*/  IMAD.WIDE R4, R223, 0x4, R16 ;  /* 0x00000004df047825 */ /* 0x002fc400078e0210 */
[----:B------:R-:W3:Y:S04]  /*137460*/  LDL.LU R222, [R1+0x2718] ;  /* 0x0027180001de7983 */ /* 0x000ee80000300800 */
[----:B--2---:R1:W-:Y:S02]  /*137470*/  @P4 STG.E desc[UR34][R4.64], R220 ;  /* 0x000000dc04004986 */ /* 0x0043e4000c101922 */
[----:B-1----:R-:W-:Y:S01]  /*137480*/  IMAD.WIDE R4, R223, 0x4, R18 ;  /* 0x00000004df047825 */ /* 0x002fe200078e0212 */
[----:B------:R-:W-:-:S04]  /*137490*/  LOP3.LUT P3, RZ, R111, 0x8000000, RZ, 0xc0, !PT ;  /* 0x080000006fff7812 */ /* 0x000fc8000786c0ff */
[----:B----4-:R1:W-:Y:S04]  /*1374a0*/  @P0 STG.E desc[UR34][R4.64], R112 ;  /* 0x0000007004000986 */ /* 0x0103e8000c101922 */
[----:B-1----:R-:W2:Y:S04]  /*1374b0*/  LDL.LU R112, [R1+0x55d8] ;  /* 0x0055d80001707983 */ /* 0x002ea80000300800 */
[----:B------:R-:W4:Y:S01]  /*1374c0*/  LDL.LU R220, [R1+0x1b54] ;  /* 0x001b540001dc7983 */ /* 0x000f220000300800 */
[----:B------:R-:W-:-:S03]  /*1374d0*/  LOP3.LUT R113, R113, 0xffdfffff, RZ, 0xc0, !PT ;  /* 0xffdfffff71717812 */ /* 0x000fc600078ec0ff */
[----:B------:R-:W2:Y:S01]  /*1374e0*/  LDL.LU R38, [R1+0x1a34] ;  /* 0x001a340001267983 */ /* 0x000ea20000300800 */
[----:B------:R-:W-:Y:S02]  /*1374f0*/  @P3 LOP3.LUT R113, R113, 0x200000, RZ, 0xfc, !PT ;  /* 0x0020000071713812 */ /* 0x000fe400078efcff */
[----:B------:R-:W-:Y:S01]  /*137500*/  LOP3.LUT P3, RZ, R111, 0x4000000, RZ, 0xc0, !PT ;  /* 0x040000006fff7812 */ /* 0x000fe2000786c0ff */
[----:B------:R-:W2:Y:S01]  /*137510*/  LDL.LU R39, [R1+0x1884] ;  /* 0x0018840001277983 */ /* 0x000ea20000300800 */
[----:B------:R-:W-:-:S03]  /*137520*/  LOP3.LUT R113, R113, 0xffbfffff, RZ, 0xc0, !PT ;  /* 0xffbfffff71717812 */ /* 0x000fc600078ec0ff */
[----:B------:R-:W2:Y:S04]  /*137530*/  LDL.LU R211, [R1+0x14d4] ;  /* 0x0014d40001d37983 */ /* 0x000ea80000300800 */
[----:B------:R-:W2:Y:S04]  /*137540*/  LDL.LU R209, [R1+0x14b4] ;  /* 0x0014b40001d17983 */ /* 0x000ea80000300800 */
[----:B------:R-:W-:Y:S02]  /*137550*/  @P3 LOP3.LUT R113, R113, 0x400000, RZ, 0xfc, !PT ;  /* 0x0040000071713812 */ /* 0x000fe400078efcff */
[----:B------:R-:W-:-:S02]  /*137560*/  LOP3.LUT P6, RZ, R111, 0x10000, RZ, 0xc0, !PT ;  /* 0x000100006fff7812 */ /* 0x000fc400078cc0ff */
[----:B------:R-:W-:Y:S01]  /*137570*/  LOP3.LUT P5, RZ, R111, 0x20000, RZ, 0xc0, !PT ;  /* 0x000200006fff7812 */ /* 0x000fe200078ac0ff */
[----:B------:R-:W-:Y:S01]  /*137580*/  IMAD.WIDE R4, R223, 0x4, R20 ;  /* 0x00000004df047825 */ /* 0x000fe200078e0214 */
[----:B------:R-:W-:Y:S01]  /*137590*/  LOP3.LUT P3, RZ, R111, 0x2000000, RZ, 0xc0, !PT ;  /* 0x020000006fff7812 */ /* 0x000fe2000786c0ff */
[----:B------:R-:W2:Y:S01]  /*1375a0*/  LDL.LU R251, [R1+0x6c4] ;  /* 0x0006c40001fb7983 */ /* 0x000ea20000300800 */
        /* <DEDUP_REMOVED lines=13> */
[----:B---3--:R1:W-:Y:S01]  /*137680*/  @P6 STG.E desc[UR34][R4.64], R249 ;  /* 0x000000f904006986 */ /* 0x0083e2000c101922 */
[----:B------:R-:W-:-:S09]  /*137690*/  LOP3.LUT P4, RZ, R111, 0x40000, RZ, 0xc0, !PT ;  /* 0x000400006fff7812 */ /* 0x000fd2000788c0ff */
[----:B------:R-:W-:Y:S02]  /*1376a0*/  @P3 LOP3.LUT R113, R113, 0x8000000, RZ, 0xfc, !PT ;  /* 0x0800000071713812 */ /* 0x000fe400078efcff */
        /* <DEDUP_REMOVED lines=18> */
[----:B------:R-:W3:Y:S04]  /*1377d0*/  LDL.LU R223, [R1+0x1bb8] ;  /* 0x001bb80001df7983 */ /* 0x000ee80000300800 */
[----:B-1----:R-:W3:Y:S01]  /*1377e0*/  LDL.LU R221, [R1+0x1ba8] ;  /* 0x001ba80001dd7983 */ /* 0x002ee20000300800 */
[----:B------:R-:W-:-:S05]  /*1377f0*/  IMAD.WIDE R4, R222, 0x4, R2 ;  /* 0x00000004de047825 */ /* 0x000fca00078e0202 */
[----:B----4-:R1:W-:Y:S04]  /*137800*/  @P3 STG.E desc[UR34][R4.64], R220 ;  /* 0x000000dc04003986 */ /* 0x0103e8000c101922 */
[----:B-1----:R-:W4:Y:S01]  /*137810*/  LDL.LU R220, [R1+0x1b98] ;  /* 0x001b980001dc7983 */ /* 0x002f220000300800 */
[----:B------:R-:W-:Y:S01]  /*137820*/  LOP3.LUT P3, RZ, R113, 0x4000000, RZ, 0xc0, !PT ;  /* 0x0400000071ff7812 */ /* 0x000fe2000786c0ff */
[----:B------:R-:W-:-:S12]  /*137830*/  IMAD.WIDE R4, R222, 0x4, R16 ;  /* 0x00000004de047825 */ /* 0x000fd800078e0210 */
[----:B--2---:R1:W-:Y:S01]  /*137840*/  @P3 STG.E desc[UR34][R4.64], R38 ;  /* 0x0000002604003986 */ /* 0x0043e2000c101922 */
        /* <DEDUP_REMOVED lines=17> */
[C---:B------:R-:W-:Y:S01]  /*137960*/  LOP3.LUT P0, RZ, R111.reuse, 0x40000000, RZ, 0xc0, !PT ;  /* 0x400000006fff7812 */ /* 0x040fe2000780c0ff */
[----:B-1----:R-:W-:Y:S01]  /*137970*/  IMAD.WIDE R4, R222, 0x4, R80 ;  /* 0x00000004de047825 */ /* 0x002fe200078e0250 */
[----:B------:R-:W-:Y:S01]  /*137980*/  LOP3.LUT P6, RZ, R111, 0x80000000, RZ, 0xc0, !PT ;  /* 0x800000006fff7812 */ /* 0x000fe200078cc0ff */
[----:B------:R-:W2:Y:S04]  /*137990*/  LDL.LU R222, [R1+0x2724] ;  /* 0x0027240001de7983 */ /* 0x000ea80000300800 */
[----:B------:R1:W-:Y:S01]  /*1379a0*/  @P2 STG.E desc[UR34][R4.64], R210 ;  /* 0x000000d204002986 */ /* 0x0003e2000c101922 */
[C---:B------:R-:W-:Y:S02]  /*1379b0*/  LOP3.LUT P5, RZ, R112.reuse, 0x1, RZ, 0xc0, !PT ;  /* 0x0000000170ff7812 */ /* 0x040fe400078ac0ff */
[----:B------:R-:W-:Y:S01]  /*1379c0*/  LOP3.LUT P4, RZ, R112, 0x2, RZ, 0xc0, !PT ;  /* 0x0000000270ff7812 */ /* 0x000fe2000788c0ff */
[----:B------:R-:W3:Y:S01]  /*1379d0*/  LDL.LU R249, [R1+0x1b88] ;  /* 0x001b880001f97983 */ /* 0x000ee20000300800 */
[----:B-1----:R-:W-:-:S03]  /*1379e0*/  IMAD.WIDE R4, R208, 0x4, R2 ;  /* 0x00000004d0047825 */ /* 0x002fc600078e0202 */
[----:B------:R-:W2:Y:S04]  /*1379f0*/  LDL.LU R210, [R1+0x1b78] ;  /* 0x001b780001d27983 */ /* 0x000ea80000300800 */
[----:B------:R1:W-:Y:S02]  /*137a00*/  @P1 STG.E desc[UR34][R4.64], R250 ;  /* 0x000000fa04001986 */ /* 0x0003e4000c101922 */
[C---:B-1----:R-:W-:Y:S02]  /*137a10*/  IMAD.WIDE R4, R208.reuse, 0x4, R16 ;  /* 0x00000004d0047825 */ /* 0x042fe400078e0210 */
[----:B------:R-:W2:Y:S04]  /*137a20*/  LDL.LU R250, [R1+0x1b68] ;  /* 0x001b680001fa7983 */ /* 0x000ea80000300800 */
[----:B------:R1:W-:Y:S02]  /*137a30*/  @P0 STG.E desc[UR34][R4.64], R248 ;  /* 0x000000f804000986 */ /* 0x0003e4000c101922 */
[----:B-1----:R-:W-:-:S02]  /*137a40*/  IMAD.WIDE R4, R208, 0x4, R18 ;  /* 0x00000004d0047825 */ /* 0x002fc400078e0212 */
[----:B------:R-:W2:Y:S04]  /*137a50*/  LDL.LU R248, [R1+0x1b58] ;  /* 0x001b580001f87983 */ /* 0x000ea80000300800 */
[----:B------:R1:W-:Y:S02]  /*137a60*/  @P6 STG.E desc[UR34][R4.64], R223 ;  /* 0x000000df04006986 */ /* 0x0003e4000c101922 */
[C---:B-1----:R-:W-:Y:S02]  /*137a70*/  IMAD.WIDE R4, R208.reuse, 0x4, R20 ;  /* 0x00000004d0047825 */ /* 0x042fe400078e0214 */
[----:B------:R-:W2:Y:S04]  /*137a80*/  LDL.LU R223, [R1+0x1a38] ;  /* 0x001a380001df7983 */ /* 0x000ea80000300800 */
[----:B------:R1:W-:Y:S02]  /*137a90*/  @P5 STG.E desc[UR34][R4.64], R221 ;  /* 0x000000dd04005986 */ /* 0x0003e4000c101922 */
[----:B-1----:R-:W-:-:S02]  /*137aa0*/  IMAD.WIDE R4, R208, 0x4, R22 ;  /* 0x00000004d0047825 */ /* 0x002fc400078e0216 */
[----:B------:R-:W2:Y:S04]  /*137ab0*/  LDL.LU R221, [R1+0x1888] ;  /* 0x0018880001dd7983 */ /* 0x000ea80000300800 */
[----:B----4-:R1:W-:Y:S04]  /*137ac0*/  @P4 STG.E desc[UR34][R4.64], R220 ;  /* 0x000000dc04004986 */ /* 0x0103e8000c101922 */
[----:B-1----:R-:W4:Y:S04]  /*137ad0*/  LDL.LU R220, [R1+0x14d8] ;  /* 0x0014d80001dc7983 */ /* 0x002f280000300800 */
[----:B------:R-:W4:Y:S01]  /*137ae0*/  LDL.LU R209, [R1+0x2720] ;  /* 0x0027200001d17983 */ /* 0x000f220000300800 */
[----:B------:R-:W-:-:S02]  /*137af0*/  LOP3.LUT P3, RZ, R112, 0x4000, RZ, 0xc0, !PT ;  /* 0x0000400070ff7812 */ /* 0x000fc4000786c0ff */
[----:B------:R-:W-:Y:S01]  /*137b00*/  LOP3.LUT R113, R113, 0xffffdfff, RZ, 0xc0, !PT ;  /* 0xffffdfff71717812 */ /* 0x000fe200078ec0ff */
[----:B------:R-:W4:Y:S04]  /*137b10*/  LDL.LU R38, [R1+0x14b8] ;  /* 0x0014b80001267983 */ /* 0x000f280000300800 */
[----:B------:R-:W4:Y:S04]  /*137b20*/  LDL.LU R39, [R1+0x6c8] ;  /* 0x0006c80001277983 */ /* 0x000f280000300800 */
[----:B------:R-:W4:Y:S02]  /*137b30*/  LDL.LU R211, [R1+0x4d8] ;  /* 0x0004d80001d37983 */ /* 0x000f240000300800 */
[----:B------:R-:W-:-:S02]  /*137b40*/  @P3 LOP3.LUT R113, R113, 0x2000, RZ, 0xfc, !PT ;  /* 0x0000200071713812 */ /* 0x000fc400078efcff */
[----:B------:R-:W-:Y:S01]  /*137b50*/  LOP3.LUT P3, RZ, R112, 0x2000, RZ, 0xc0, !PT ;  /* 0x0000200070ff7812 */ /* 0x000fe2000786c0ff */
[----:B------:R-:W4:Y:S01]  /*137b60*/  LDL.LU R251, [R1+0x2e8] ;  /* 0x0002e80001fb7983 */ /* 0x000f220000300800 */
        /* <DEDUP_REMOVED lines=11> */
[C---:B------:R-:W-:Y:S02]  /*137c20*/  LOP3.LUT P3, RZ, R112.reuse, 0x200, RZ, 0xc0, !PT ;  /* 0x0000020070ff7812 */ /* 0x040fe4000786c0ff */
[----:B------:R-:W-:Y:S02]  /*137c30*/  LOP3.LUT R113, R113, 0xfffbffff, RZ, 0xc0, !PT ;  /* 0xfffbffff71717812 */ /* 0x000fe400078ec0ff */
[----:B------:R-:W-:-:S09]  /*137c40*/  LOP3.LUT P0, RZ, R112, 0x4, RZ, 0xc0, !PT ;  /* 0x0000000470ff7812 */ /* 0x000fd2000780c0ff */
[----:B------:R-:W-:Y:S02]  /*137c50*/  @P3 LOP3.LUT R113, R113, 0x40000, RZ, 0xfc, !PT ;  /* 0x0004000071713812 */ /* 0x000fe400078efcff */
[C---:B------:R-:W-:Y:S02]  /*137c60*/  LOP3.LUT P3, RZ, R112.reuse, 0x100, RZ, 0xc0, !PT ;  /* 0x0000010070ff7812 */ /* 0x040fe4000786c0ff */
[----:B------:R-:W-:Y:S02]  /*137c70*/  LOP3.LUT R113, R113, 0xfff7ffff, RZ, 0xc0, !PT ;  /* 0xfff7ffff71717812 */ /* 0x000fe400078ec0ff */
[----:B------:R-:W-:Y:S01]  /*137c80*/  LOP3.LUT P6, RZ, R112, 0x8, RZ, 0xc0, !PT ;  /* 0x0000000870ff7812 */ /* 0x000fe200078cc0ff */
[----:B------:R-:W-:Y:S01]  /*137c90*/  IMAD.WIDE R4, R208, 0x4, R76 ;  /* 0x00000004d0047825 */ /* 0x000fe200078e024c */
[----:B------:R-:W-:-:S07]  /*137ca0*/  LOP3.LUT P5, RZ, R112, 0x10, RZ, 0xc0, !PT ;  /* 0x0000001070ff7812 */ /* 0x000fce00078ac0ff */
[----:B------:R-:W-:Y:S02]  /*137cb0*/  @P3 LOP3.LUT R113, R113, 0x80000, RZ, 0xfc, !PT ;  /* 0x0008000071713812 */ /* 0x000fe400078efcff */
[C---:B------:R-:W-:Y:S01]  /*137cc0*/  LOP3.LUT P3, RZ, R112.reuse, 0x80, RZ, 0xc0, !PT ;  /* 0x0000008070ff7812 */ /* 0x040fe2000786c0ff */
[----:B---3--:R1:W-:Y:S01]  /*137cd0*/  @P0 STG.E desc[UR34][R4.64], R249 ;  /* 0x000000f904000986 */ /* 0x0083e2000c101922 */
[----:B------:R-:W-:Y:S02]  /*137ce0*/  LOP3.LUT P4, RZ, R112, 0x20, RZ, 0xc0, !PT ;  /* 0x0000002070ff7812 */ /* 0x000fe4000788c0ff */
[----:B------:R-:W-:Y:S01]  /*137cf0*/  LOP3.LUT R113, R113, 0xffefffff, RZ, 0xc0, !PT ;  /* 0xffefffff71717812 */ /* 0x000fe200078ec0ff */
[----:B-1----:R-:W-:Y:S01]  /*137d00*/  IMAD.WIDE R4, R208, 0x4, R78 ;  /* 0x00000004d0047825 */ /* 0x002fe200078e024e */
[----:B------:R-:W3:Y:S04]  /*137d10*/  LDL.LU R249, [R1+0x1bdc] ;  /* 0x001bdc0001f97983 */ /* 0x000ee80000300800 */
[----:B--2---:R1:W-:Y:S03]  /*137d20*/  @P6 STG.E desc[UR34][R4.64], R210 ;  /* 0x000000d204006986 */ /* 0x0043e6000c101922 */
[----:B------:R-:W-:-:S02]  /*137d30*/  @P3 LOP3.LUT R113, R113, 0x100000, RZ, 0xfc, !PT ;  /* 0x0010000071713812 */ /* 0x000fc400078efcff */
[----:B------:R-:W-:Y:S01]  /*137d40*/  LOP3.LUT P3, RZ, R112, 0x40, RZ, 0xc0, !PT ;  /* 0x0000004070ff7812 */ /* 0x000fe2000786c0ff */
[----:B-1----:R-:W-:Y:S01]  /*137d50*/  IMAD.WIDE R4, R208, 0x4, R80 ;  /* 0x00000004d0047825 */ /* 0x002fe200078e0250 */
[----:B------:R-:W2:Y:S04]  /*137d60*/  LDL.LU R210, [R1+0x1bcc] ;  /* 0x001bcc0001d27983 */ /* 0x000ea80000300800 */
[----:B------:R1:W-:Y:S04]  /*137d70*/  @P5 STG.E desc[UR34][R4.64], R250 ;  /* 0x000000fa04005986 */ /* 0x0003e8000c101922 */
[----:B------:R-:W2:Y:S04]  /*137d80*/  LDL.LU R208, [R1+0x1bbc] ;  /* 0x001bbc0001d07983 */ /* 0x000ea80000300800 */
[----:B-1----:R-:W2:Y:S01]  /*137d90*/  LDL.LU R250, [R1+0x1bac] ;  /* 0x001bac0001fa7983 */ /* 0x002ea20000300800 */
[----:B----4-:R-:W-:-:S05]  /*137da0*/  IMAD.WIDE R4, R209, 0x4, R2 ;  /* 0x00000004d1047825 */ /* 0x010fca00078e0202 */
        /* <DEDUP_REMOVED lines=9> */
[----:B-1----:R-:W-:-:S02]  /*137e40*/  IMAD.WIDE R4, R209, 0x4, R20 ;  /* 0x00000004d1047825 */ /* 0x002fc400078e0214 */
[----:B------:R-:W4:Y:S10]  /*137e50*/  LDL.LU R221, [R1+0x1b7c] ;  /* 0x001b7c0001dd7983 */ /* 0x000f340000300800 */
[----:B------:R1:W-:Y:S04]  /*137e60*/  @P3 STG.E desc[UR34][R4.64], R220 ;  /* 0x000000dc04003986 */ /* 0x0003e8000c101922 */
[----:B-1----:R-:W4:Y:S01]  /*137e70*/  LDL.LU R220, [R1+0x1b6c] ;  /* 0x001b6c0001dc7983 */ /* 0x002f220000300800 */
[----:B------:R-:W-:Y:S01]  /*137e80*/  LOP3.LUT P3, RZ, R113, 0x40000, RZ, 0xc0, !PT ;  /* 0x0004000071ff7812 */ /* 0x000fe2000786c0ff */
[----:B------:R-:W-:-:S12]  /*137e90*/  IMAD.WIDE R4, R209, 0x4, R22 ;  /* 0x00000004d1047825 */ /* 0x000fd800078e0216 */
[----:B------:R1:W-:Y:S01]  /*137ea0*/  @P3 STG.E desc[UR34][R4.64], R38 ;  /* 0x0000002604003986 */ /* 0x0003e2000c101922 */
[----:B------:R-:W-:Y:S01]  /*137eb0*/  LOP3.LUT P3, RZ, R113, 0x20000, RZ, 0xc0, !PT ;  /* 0x0002000071ff7812 */ /* 0x000fe2000786c0ff */
[----:B-1----:R-:W-:-:S12]  /*137ec0*/  IMAD.WIDE R4, R209, 0x4, R76 ;  /* 0x00000004d1047825 */ /* 0x002fd800078e024c */
[----:B------:R1:W-:Y:S01]  /*137ed0*/  @P3 STG.E desc[UR34][R4.64], R39 ;  /* 0x0000002704003986 */ /* 0x0003e2000c101922 */
[----:B------:R-:W-:Y:S01]  /*137ee0*/  LOP3.LUT P3, RZ, R113, 0x10000, RZ, 0xc0, !PT ;  /* 0x0001000071ff7812 */ /* 0x000fe2000786c0ff */
[----:B------:R-:W-:-:S12]  /*137ef0*/  IMAD.WIDE R6, R209, 0x4, R78 ;  /* 0x00000004d1067825 */ /* 0x000fd800078e024e */
[----:B------:R-:W-:Y:S01]  /*137f00*/  @P3 STG.E desc[UR34][R6.64], R211 ;  /* 0x000000d306003986 */ /* 0x000fe2000c101922 */
[----:B------:R-:W-:Y:S01]  /*137f10*/  LOP3.LUT P3, RZ, R113, 0x8000, RZ, 0xc0, !PT ;  /* 0x0000800071ff7812 */ /* 0x000fe2000786c0ff */
[----:B------:R-:W-:-:S12]  /*137f20*/  IMAD.WIDE R8, R209, 0x4, R80 ;  /* 0x00000004d1087825 */ /* 0x000fd800078e0250 */
[----:B------:R-:W-:Y:S01]  /*137f30*/  @P3 STG.E desc[UR34][R8.64], R251 ;  /* 0x000000fb08003986 */ /* 0x000fe2000c101922 */
[----:B------:R-:W-:Y:S01]  /*137f40*/  LOP3.LUT P3, RZ, R113, 0x4000, RZ, 0xc0, !PT ;  /* 0x0000400071ff7812 */ /* 0x000fe2000786c0ff */
[----:B-1----:R-:W-:Y:S01]  /*137f50*/  IMAD.WIDE R4, R222, 0x4, R2 ;  /* 0x00000004de047825 */ /* 0x002fe200078e0202 */
[----:B------:R-:W-:-:S11]  /*137f60*/  LOP3.LUT P2, RZ, R112, 0x8000, RZ, 0xc0, !PT ;  /* 0x0000800070ff7812 */ /* 0x000fd6000784c0ff */
[----:B---3--:R1:W-:Y:S01]  /*137f70*/  @P3 STG.E desc[UR34][R4.64], R249 ;  /* 0x000000f904003986 */ /* 0x0083e2000c101922 */
[----:B------:R-:W-:Y:S02]  /*137f80*/  LOP3.LUT P3, RZ, R113, 0x2000, RZ, 0xc0, !PT ;  /* 0x0000200071ff7812 */ /* 0x000fe4000786c0ff */
[----:B------:R-:W-:Y:S01]  /*137f90*/  LOP3.LUT P1, RZ, R112, 0x10000, RZ, 0xc0, !PT ;  /* 0x0001000070ff7812 */ /* 0x000fe2000782c0ff */
[----:B-1----:R-:W-:-:S10]  /*137fa0*/  IMAD.WIDE R4, R222, 0x4, R16 ;  /* 0x00000004de047825 */ /* 0x002fd400078e0210 */
[----:B--2---:R1:W-:Y:S01]  /*137fb0*/  @P3 STG.E desc[UR34][R4.64], R210 ;  /* 0x000000d204003986 */ /* 0x0043e2000c101922 */
        /* <DEDUP_REMOVED lines=8> */
[----:B------:R-:W-:-:S04]  /*138040*/  LOP3.LUT P4, RZ, R112, 0x100000, RZ, 0xc0, !PT ;  /* 0x0010000070ff7812 */ /* 0x000fc8000788c0ff */
[----:B----4-:R1:W-:Y:S02]  /*138050*/  @P0 STG.E desc[UR34][R4.64], R248 ;  /* 0x000000f804000986 */ /* 0x0103e4000c101922 */
[C---:B-1----:R-:W-:Y:S02]  /*138060*/  IMAD.WIDE R4, R222.reuse, 0x4, R76 ;  /* 0x00000004de047825 */ /* 0x042fe400078e024c */
[----:B------:R-:W2:Y:S04]  /*138070*/  LDL.LU R248, [R1+0x2728] ;  /* 0x0027280001f87983 */ /* 0x000ea80000300800 */
[----:B------:R1:W-:Y:S02]  /*138080*/  @P6 STG.E desc[UR34][R4.64], R223 ;  /* 0x000000df04006986 */ /* 0x0003e4000c101922 */
[----:B-1----:R-:W-:-:S05]  /*138090*/  IMAD.WIDE R4, R222, 0x4, R78 ;  /* 0x00000004de047825 */ /* 0x002fca00078e024e */
[----:B------:R1:W-:Y:S02]  /*1380a0*/  @P5 STG.E desc[UR34][R4.64], R221 ;  /* 0x000000dd04005986 */ /* 0x0003e4000c101922 */
[----:B-1----:R-:W-:-:S05]  /*1380b0*/  IMAD.WIDE R4, R222, 0x4, R80 ;  /* 0x00000004de047825 */ /* 0x002fca00078e0250 */
[----:B------:R1:W-:Y:S04]  /*1380c0*/  @P4 STG.E desc[UR34][R4.64], R220 ;  /* 0x000000dc04004986 */ /* 0x0003e8000c101922 */
[----:B-1----:R-:W3:Y:S04]  /*1380d0*/  LDL.LU R220, [R1+0x1b5c] ;  /* 0x001b5c0001dc7983 */ /* 0x002ee80000300800 */
[----:B------:R-:W4:Y:S04]  /*1380e0*/  LDL.LU R210, [R1+0x1a3c] ;  /* 0x001a3c0001d27983 */ /* 0x000f280000300800 */
[----:B------:R-:W4:Y:S04]  /*1380f0*/  LDL.LU R208, [R1+0x188c] ;  /* 0x00188c0001d07983 */ /* 0x000f280000300800 */
[----:B------:R-:W4:Y:S04]  /*138100*/  LDL.LU R250, [R1+0x14dc] ;  /* 0x0014dc0001fa7983 */ /* 0x000f280000300800 */
[----:B------:R-:W4:Y:S04]  /*138110*/  LDL.LU R223, [R1+0x14bc] ;  /* 0x0014bc0001df7983 */ /* 0x000f280000300800 */
[----:B------:R-:W4:Y:S04]  /*138120*/  LDL.LU R221, [R1+0x6cc] ;  /* 0x0006cc0001dd7983 */ /* 0x000f280000300800 */
[----:B------:R-:W4:Y:S01]  /*138130*/  LDL.LU R222, [R1+0x4dc] ;  /* 0x0004dc0001de7983 */ /* 0x000f220000300800 */
        /* <DEDUP_REMOVED lines=8> */
[----:B------:R-:W-:-:S04]  /*1381c0*/  @P6 LOP3.LUT R113, R113, 0x1000, RZ, 0xfc, !PT ;  /* 0x0000100071716812 */ /* 0x000fc800078efcff */
[C---:B------:R-:W-:Y:S02]  /*1381d0*/  LOP3.LUT P4, RZ, R113.reuse, 0x2, RZ, 0xc0, !PT ;  /* 0x0000000271ff7812 */ /* 0x040fe4000788c0ff */
[----:B------:R-:W-:Y:S02]  /*1381e0*/  LOP3.LUT R113, R113, 0xffffffbf, RZ, 0xc0, !PT ;  /* 0xffffffbf71717812 */ /* 0x000fe400078ec0ff */
[----:B------:R-:W-:-:S09]  /*1381f0*/  LOP3.LUT P2, RZ, R112, 0x200000, RZ, 0xc0, !PT ;  /* 0x0020000070ff7812 */ /* 0x000fd2000784c0ff */
[----:B------:R-:W-:-:S04]  /*138200*/  @P4 LOP3.LUT R113, R113, 0x40, RZ, 0xfc, !PT ;  /* 0x0000004071714812 */ /* 0x000fc800078efcff */
[C---:B------:R-:W-:Y:S02]  /*138210*/  LOP3.LUT P4, RZ, R113.reuse, 0x1, RZ, 0xc0, !PT ;  /* 0x0000000171ff7812 */ /* 0x040fe4000788c0ff */
[----:B------:R-:W-:Y:S02]  /*138220*/  LOP3.LUT R113, R113, 0xffffff7f, RZ, 0xc0, !PT ;  /* 0xffffff7f71717812 */ /* 0x000fe400078ec0ff */
[C---:B------:R-:W-:Y:S02]  /*138230*/  LOP3.LUT P1, RZ, R112.reuse, 0x400000, RZ, 0xc0, !PT ;  /* 0x0040000070ff7812 */ /* 0x040fe4000782c0ff */
[----:B------:R-:W-:-:S07]  /*138240*/  LOP3.LUT P0, RZ, R112, 0x800000, RZ, 0xc0, !PT ;  /* 0x0080000070ff7812 */ /* 0x000fce000780c0ff */
[----:B------:R-:W-:Y:S02]  /*138250*/  @P4 LOP3.LUT R113, R113, 0x80, RZ, 0xfc, !PT ;  /* 0x0000008071714812 */ /* 0x000fe400078efcff */
[C---:B------:R-:W-:Y:S02]  /*138260*/  LOP3.LUT P4, RZ, R112.reuse, 0x80000000, RZ, 0xc0, !PT ;  /* 0x8000000070ff7812 */ /* 0x040fe4000788c0ff */
[----:B------:R-:W-:Y:S02]  /*138270*/  LOP3.LUT R113, R113, 0xfffffeff, RZ, 0xc0, !PT ;  /* 0xfffffeff71717812 */ /* 0x000fe400078ec0ff */
[C---:B------:R-:W-:Y:S02]  /*138280*/  LOP3.LUT P5, RZ, R112.reuse, 0x1000000, RZ, 0xc0, !PT ;  /* 0x0100000070ff7812 */ /* 0x040fe400078ac0ff */
[----:B------:R-:W-:-:S07]  /*138290*/  LOP3.LUT P6, RZ, R112, 0x2000000, RZ, 0xc0, !PT ;  /* 0x0200000070ff7812 */ /* 0x000fce00078cc0ff */
[----:B------:R-:W-:Y:S02]  /*1382a0*/  @P4 LOP3.LUT R113, R113, 0x100, RZ, 0xfc, !PT ;  /* 0x0000010071714812 */ /* 0x000fe400078efcff */
[----:B------:R-:W-:Y:S02]  /*1382b0*/  LOP3.LUT P4, RZ, R112, 0x40000000, RZ, 0xc0, !PT ;  /* 0x4000000070ff7812 */ /* 0x000fe4000788c0ff */
[----:B------:R-:W-:-:S11]  /*1382c0*/  LOP3.LUT R113, R113, 0xfffffdff, RZ, 0xc0, !PT ;  /* 0xfffffdff71717812 */ /* 0x000fd600078ec0ff */
[----:B------:R-:W-:Y:S01]  /*1382d0*/  @P4 LOP3.LUT R113, R113, 0x200, RZ, 0xfc, !PT ;  /* 0x0000020071714812 */ /* 0x000fe200078efcff */
[----:B--2---:R-:W-:-:S05]  /*1382e0*/  IMAD.WIDE R4, R248, 0x4, R2 ;  /* 0x00000004f8047825 */ /* 0x004fca00078e0202 */
[----:B---3--:R1:W-:Y:S04]  /*1382f0*/  @P2 STG.E desc[UR34][R4.64], R220 ;  /* 0x000000dc04002986 */ /* 0x0083e8000c101922 */
[----:B-1----:R-:W2:Y:S04]  /*138300*/  LDL.LU R220, [R1+0x2ec] ;  /* 0x0002ec0001dc7983 */ /* 0x002ea80000300800 */
[----:B------:R-:W3:Y:S04]  /*138310*/  LDL.LU R115, [R1+0x272c] ;  /* 0x00272c0001737983 */ /* 0x000ee80000300800 */
[----:B------:R-:W3:Y:S01]  /*138320*/  LDL.LU R38, [R1+0x1c50] ;  /* 0x001c500001267983 */ /* 0x000ee20000300800 */
[----:B------:R-:W-:-:S03]  /*138330*/  IMAD.WIDE R4, R248, 0x4, R16 ;  /* 0x00000004f8047825 */ /* 0x000fc600078e0210 */
[----:B------:R-:W3:Y:S04]  /*138340*/  LDL.LU R209, [R1+0x1c30] ;  /* 0x001c300001d17983 */ /* 0x000ee80000300800 */
[----:B----4-:R1:W-:Y:S04]  /*138350*/  @P1 STG.E desc[UR34][R4.64], R210 ;  /* 0x000000d204001986 */ /* 0x0103e8000c101922 */
[----:B------:R-:W4:Y:S04]  /*138360*/  LDL.LU R114, [R1+0x1c40] ;  /* 0x001c400001727983 */ /* 0x000f280000300800 */
[----:B------:R-:W4:Y:S01]  /*138370*/  LDL.LU R39, [R1+0x1c20] ;  /* 0x001c200001277983 */ /* 0x000f220000300800 */
[----:B-1----:R-:W-:-:S03]  /*138380*/  IMAD.WIDE R4, R248, 0x4, R18 ;  /* 0x00000004f8047825 */ /* 0x002fc600078e0212 */
[----:B------:R-:W4:Y:S04]  /*138390*/  LDL.LU R251, [R1+0x1c70] ;  /* 0x001c700001fb7983 */ /* 0x000f280000300800 */
[----:B------:R1:W-:Y:S04]  /*1383a0*/  @P0 STG.E desc[UR34][R4.64], R208 ;  /* 0x000000d004000986 */ /* 0x0003e8000c101922 */
[----:B------:R-:W4:Y:S01]  /*1383b0*/  LDL.LU R249, [R1+0x2730] ;  /* 0x0027300001f97983 */ /* 0x000f220000300800 */
[----:B-1----:R-:W-:-:S05]  /*1383c0*/  IMAD.WIDE R4, R248, 0x4, R20 ;  /* 0x00000004f8047825 */ /* 0x002fca00078e0214 */
[----:B------:R1:W-:Y:S02]  /*1383d0*/  @P5 STG.E desc[UR34][R4.64], R250 ;  /* 0x000000fa04005986 */ /* 0x0003e4000c101922 */
[----:B-1----:R-:W-:-:S05]  /*1383e0*/  IMAD.WIDE R4, R248, 0x4, R22 ;  /* 0x00000004f8047825 */ /* 0x002fca00078e0216 */
[----:B------:R1:W-:Y:S01]  /*1383f0*/  @P6 STG.E desc[UR34][R4.64], R223 ;  /* 0x000000df04006986 */ /* 0x0003e2000c101922 */
[C---:B------:R-:W-:Y:S01]  /*138400*/  LOP3.LUT P6, RZ, R113.reuse, 0x1000, RZ, 0xc0, !PT ;  /* 0x0000100071ff7812 */ /* 0x040fe200078cc0ff */
[C---:B-1----:R-:W-:Y:S02]  /*138410*/  IMAD.WIDE R4, R248.reuse, 0x4, R76 ;  /* 0x00000004f8047825 */ /* 0x042fe400078e024c */
[----:B------:R-:W4:Y:S10]  /*138420*/  LDL R223, [R1+0x34b8] ;  /* 0x0034b80001df7983 */ /* 0x000f340000100800 */
[----:B------:R1:W-:Y:S01]  /*138430*/  @P6 STG.E desc[UR34][R4.64], R221 ;  /* 0x000000dd04006986 */ /* 0x0003e2000c101922 */
[----:B------:R-:W-:Y:S01]  /*138440*/  LOP3.LUT P6, RZ, R113, 0x800, RZ, 0xc0, !PT ;  /* 0x0000080071ff7812 */ /* 0x000fe200078cc0ff */
[----:B-1----:R-:W-:-:S02]  /*138450*/  IMAD.WIDE R4, R248, 0x4, R78 ;  /* 0x00000004f8047825 */ /* 0x002fc400078e024e */
[----:B------:R-:W4:Y:S10]  /*138460*/  LDL R221, [R1+0x34c8] ;  /* 0x0034c80001dd7983 */ /* 0x000f340000100800 */
[----:B------:R1:W-:Y:S04]  /*138470*/  @P6 STG.E desc[UR34][R4.64], R222 ;  /* 0x000000de04006986 */ /* 0x0003e8000c101922 */
[----:B-1----:R-:W4:Y:S01]  /*138480*/  LDL R222, [R1+0x34c4] ;  /* 0x0034c40001de7983 */ /* 0x002f220000100800 */
[----:B------:R-:W-:-:S03]  /*138490*/  IMAD.WIDE R4, R248, 0x4, R80 ;  /* 0x00000004f8047825 */ /* 0x000fc600078e0250 */
[----:B------:R-:W4:Y:S04]  /*1384a0*/  LDL.LU R211, [R1+0x1c60] ;  /* 0x001c600001d37983 */ /* 0x000f280000300800 */
[----:B------:R-:W4:Y:S01]  /*1384b0*/  LDL.LU R248, [R1+0x1c10] ;  /* 0x001c100001f87983 */ /* 0x000f220000300800 */
[C---:B------:R-:W-:Y:S02]  /*1384c0*/  LOP3.LUT P6, RZ, R113.reuse, 0x400, RZ, 0xc0, !PT ;  /* 0x0000040071ff7812 */ /* 0x040fe400078cc0ff */
[----:B------:R-:W-:Y:S01]  /*1384d0*/  LOP3.LUT P4, RZ, R112, 0x20000000, RZ, 0xc0, !PT ;  /* 0x2000000070ff7812 */ /* 0x000fe2000788c0ff */
[----:B------:R-:W4:Y:S04]  /*1384e0*/  LDL R210, [R1+0x34ac] ;  /* 0x0034ac0001d27983 */ /* 0x000f280000100800 */
[----:B------:R-:W4:Y:S04]  /*1384f0*/  LDL R208, [R1+0x34b0] ;  /* 0x0034b00001d07983 */ /* 0x000f280000100800 */
[----:B------:R-:W4:Y:S01]  /*138500*/  LDL R250, [R1+0x34b4] ;  /* 0x0034b40001fa7983 */ /* 0x000f220000100800 */
[----:B------:R-:W-:-:S02]  /*138510*/  LOP3.LUT P2, RZ, R113, 0x4, RZ, 0xc0, !PT ;  /* 0x0000000471ff7812 */ /* 0x000fc4000784c0ff */
[C---:B------:R-:W-:Y:S02]  /*138520*/  LOP3.LUT P1, RZ, R113.reuse, 0x8, RZ, 0xc0, !PT ;  /* 0x0000000871ff7812 */ /* 0x040fe4000782c0ff */
[----:B------:R-:W-:Y:S01]  /*138530*/  LOP3.LUT P0, RZ, R113, 0x10, RZ, 0xc0, !PT ;  /* 0x0000001071ff7812 */ /* 0x000fe2000780c0ff */
[----:B--2---:R3:W-:Y:S02]  /*138540*/  @P6 STG.E desc[UR34][R4.64], R220 ;  /* 0x000000dc04006986 */ /* 0x0047e4000c101922 */
[----:B---3--:R-:W-:Y:S02]  /*138550*/  IMAD.WIDE R4, R115, 0x4, R2 ;  /* 0x0000000473047825 */ /* 0x008fe400078e0202 */
[----:B------:R-:W2:Y:S04]  /*138560*/  LDL R220, [R1+0x34c0] ;  /* 0x0034c00001dc7983 */ /* 0x000ea80000100800 */
[----:B------:R1:W-:Y:S01]  /*138570*/  @P4 STG.E desc[UR34][R4.64], R38 ;  /* 0x0000002604004986 */ /* 0x0003e2000c101922 */
[----:B------:R-:W-:Y:S01]  /*138580*/  LOP3.LUT P4, RZ, R113, 0x200, RZ, 0xc0, !PT ;  /* 0x0000020071ff7812 */ /* 0x000fe2000788c0ff */
[----:B-1----:R-:W-:-:S02]  /*138590*/  IMAD.WIDE R4, R115, 0x4, R16 ;  /* 0x0000000473047825 */ /* 0x002fc400078e0210 */
[----:B------:R-:W3:Y:S10]  /*1385a0*/  LDL.LU R38, [R1+0x1bf0] ;  /* 0x001bf00001267983 */ /* 0x000ef40000300800 */
[----:B------:R1:W-:Y:S01]  /*1385b0*/  @P4 STG.E desc[UR34][R4.64], R209 ;  /* 0x000000d104004986 */ /* 0x0003e2000c101922 */
[----:B------:R-:W-:Y:S01]  /*1385c0*/  LOP3.LUT P4, RZ, R113, 0x100, RZ, 0xc0, !PT ;  /* 0x0000010071ff7812 */ /* 0x000fe2000788c0ff */
[----:B-1----:R-:W-:-:S02]  /*1385d0*/  IMAD.WIDE R4, R115, 0x4, R18 ;  /* 0x0000000473047825 */ /* 0x002fc400078e0212 */
[----:B------:R-:W2:Y:S10]  /*1385e0*/  LDL.LU R209, [R1+0x1a20] ;  /* 0x001a200001d17983 */ /* 0x000eb40000300800 */
[----:B----4-:R1:W-:Y:S01]  /*1385f0*/  @P4 STG.E desc[UR34][R4.64], R114 ;  /* 0x0000007204004986 */ /* 0x0103e2000c101922 */
[----:B------:R-:W-:Y:S01]  /*138600*/  LOP3.LUT P4, RZ, R113, 0x80, RZ, 0xc0, !PT ;  /* 0x0000008071ff7812 */ /* 0x000fe2000788c0ff */
[----:B------:R-:W-:-:S02]  /*138610*/  IMAD.WIDE R8, R115, 0x4, R76 ;  /* 0x0000000473087825 */ /* 0x000fc400078e024c */
[----:B------:R-:W4:Y:S02]  /*138620*/  LDL.LU R12, [R1+0x54dc] ;  /* 0x0054dc00010c7983 */ /* 0x000f240000300800 */
[C---:B------:R-:W-:Y:S02]  /*138630*/  IMAD.WIDE R6, R115.reuse, 0x4, R78 ;  /* 0x0000000473067825 */ /* 0x040fe400078e024e */
[----:B------:R-:W4:Y:S02]  /*138640*/  LDL.LU R252, [R1+0x1be0] ;  /* 0x001be00001fc7983 */ /* 0x000f240000300800 */
[----:B-1----:R-:W-:Y:S02]  /*138650*/  IMAD.WIDE R4, R115, 0x4, R20 ;  /* 0x0000000473047825 */ /* 0x002fe400078e0214 */
[----:B------:R-:W4:Y:S04]  /*138660*/  LDL.LU R57, [R1+0x14a0] ;  /* 0x0014a00001397983 */ /* 0x000f280000300800 */
[----:B------:R1:W-:Y:S01]  /*138670*/  @P4 STG.E desc[UR34][R4.64], R39 ;  /* 0x0000002704004986 */ /* 0x0003e2000c101922 */
[----:B------:R-:W-:Y:S01]  /*138680*/  LOP3.LUT P4, RZ, R113, 0x40, RZ, 0xc0, !PT ;  /* 0x0000004071ff7812 */ /* 0x000fe2000788c0ff */
[----:B-1----:R-:W-:-:S02]  /*138690*/  IMAD.WIDE R4, R115, 0x4, R22 ;  /* 0x0000000473047825 */ /* 0x002fc400078e0216 */
[----:B------:R-:W4:Y:S10]  /*1386a0*/  LDL.LU R39, [R1+0x13b0] ;  /* 0x0013b00001277983 */ /* 0x000f340000300800 */
[----:B------:R1:W-:Y:S02]  /*1386b0*/  @P4 STG.E desc[UR34][R4.64], R251 ;  /* 0x000000fb04004986 */ /* 0x0003e4000c101922 */
[----:B-1----:R-:W-:-:S02]  /*1386c0*/  IMAD.WIDE R4, R115, 0x4, R80 ;  /* 0x0000000473047825 */ /* 0x002fc400078e0250 */
[----:B------:R-:W4:Y:S04]  /*1386d0*/  LDL.LU R251, [R1+0x6b0] ;  /* 0x0006b00001fb7983 */ /* 0x000f280000300800 */
[----:B------:R-:W-:Y:S04]  /*1386e0*/  @P2 STG.E desc[UR34][R8.64], R211 ;  /* 0x000000d308002986 */ /* 0x000fe8000c101922 */
[----:B------:R-:W-:Y:S04]  /*1386f0*/  @P1 STG.E desc[UR34][R6.64], R248 ;  /* 0x000000f806001986 */ /* 0x000fe8000c101922 */
[----:B------:R1:W-:Y:S04]  /*138700*/  @P0 STG.E desc[UR34][R4.64], R75 ;  /* 0x0000004b04000986 */ /* 0x0003e8000c101922 */
[----:B-1----:R-:W4:Y:S04]  /*138710*/  LDL.LU R75, [R1+0x55d4] ;  /* 0x0055d400014b7983 */ /* 0x002f280000300800 */
[----:B------:R-:W4:Y:S04]  /*138720*/  LDL.LU R115, [R1+0x4c0] ;  /* 0x0004c00001737983 */ /* 0x000f280000300800 */
[----:B------:R-:W4:Y:S01]  /*138730*/  LDL.LU R211, [R1+0x2d0] ;  /* 0x0002d00001d37983 */ /* 0x000f220000300800 */
[----:B------:R-:W-:-:S02]  /*138740*/  LOP3.LUT P3, RZ, R74, 0x20000, RZ, 0xc0, !PT ;  /* 0x000200004aff7812 */ /* 0x000fc4000786c0ff */
[----:B------:R-:W-:Y:S01]  /*138750*/  LOP3.LUT P5, RZ, R74, 0x40000, RZ, 0xc0, !PT ;  /* 0x000400004aff7812 */ /* 0x000fe200078ac0ff */
[----:B------:R-:W4:Y:S01]  /*138760*/  LDL.LU R248, [R1+0x2734] ;  /* 0x0027340001f87983 */ /* 0x000f220000300800 */
[----:B------:R-:W-:-:S03]  /*138770*/  IMAD.WIDE R8, R249, 0x4, R2 ;  /* 0x00000004f9087825 */ /* 0x000fc600078e0202 */
[----:B------:R-:W4:Y:S01]  /*138780*/  LDL.LU R72, [R1+0x1c54] ;  /* 0x001c540001487983 */ /* 0x000f220000300800 */
[----:B------:R-:W-:-:S03]  /*138790*/  IMAD.WIDE R6, R249, 0x4, R16 ;  /* 0x00000004f9067825 */ /* 0x000fc600078e0210 */
[----:B------:R-:W4:Y:S04]  /*1387a0*/  LDL.LU R13, [R1+0x54e0] ;  /* 0x0054e000010d7983 */ /* 0x000f280000300800 */
[----:B------:R-:W4:Y:S01]  /*1387b0*/  LDL.LU R114, [R1+0x1c34] ;  /* 0x001c340001727983 */ /* 0x000f220000300800 */
[----:B------:R-:W-:Y:S02]  /*1387c0*/  LOP3.LUT P4, RZ, R113, 0x20, RZ, 0xc0, !PT ;  /* 0x0000002071ff7812 */ /* 0x000fe4000788c0ff */
[----:B------:R-:W-:Y:S02]  /*1387d0*/  LOP3.LUT P6, RZ, R74, 0x80000, RZ, 0xc0, !PT ;  /* 0x000800004aff7812 */ /* 0x000fe400078cc0ff */
[----:B------:R-:W-:Y:S02]  /*1387e0*/  ISETP.LT.AND P2, PT, R223, UR32, !P4 ;  /* 0x00000020df007c0c */ /* 0x000fe4000e741270 */
[----:B------:R-:W-:-:S02]  /*1387f0*/  ISETP.LT.AND P1, PT, R221, UR32, !P4 ;  /* 0x00000020dd007c0c */ /* 0x000fc4000e721270 */
[----:B------:R-:W-:Y:S01]  /*138800*/  ISETP.LT.AND P0, PT, R222, UR32, !P4 ;  /* 0x00000020de007c0c */ /* 0x000fe2000e701270 */
[----:B------:R-:W-:-:S04]  /*138810*/  IMAD.WIDE R4, R249, 0x4, R18 ;  /* 0x00000004f9047825 */ /* 0x000fc800078e0212 */
[C---:B------:R-:W-:Y:S01]  /*138820*/  IMAD.WIDE R10, R249.reuse, 0x4, R76 ;  /* 0x00000004f90a7825 */ /* 0x040fe200078e024c */
[----:B---3--:R1:W-:Y:S04]  /*138830*/  @P3 STG.E desc[UR34][R8.64], R38 ;  /* 0x0000002608003986 */ /* 0x0083e8000c101922 */
[----:B-1----:R-:W3:Y:S04]  /*138840*/  LDL.LU R38, [R1+0x1c44] ;  /* 0x001c440001267983 */ /* 0x002ee80000300800 */
[----:B--2---:R1:W-:Y:S04]  /*138850*/  @P5 STG.E desc[UR34][R6.64], R209 ;  /* 0x000000d106005986 */ /* 0x0043e8000c101922 */
[----:B-1----:R-:W2:Y:S01]  /*138860*/  LDL.LU R209, [R1+0x1c24] ;  /* 0x001c240001d17983 */ /* 0x002ea20000300800 */
[----:B------:R-:W-:Y:S01]  /*138870*/  IMAD.WIDE R6, R249, 0x4, R20 ;  /* 0x00000004f9067825 */ /* 0x000fe200078e0214 */
[----:B------:R-:W-:-:S03]  /*138880*/  ISETP.LT.AND P5, PT, R220, UR32, !P4 ;  /* 0x00000020dc007c0c */ /* 0x000fc6000e7a1270 */
[C---:B------:R-:W-:Y:S01]  /*138890*/  IMAD.WIDE R8, R249.reuse, 0x4, R22 ;  /* 0x00000004f9087825 */ /* 0x040fe200078e0216 */
[----:B----4-:R1:W-:Y:S04]  /*1388a0*/  @P6 STG.E desc[UR34][R4.64], R252 ;  /* 0x000000fc04006986 */ /* 0x0103e8000c101922 */
[----:B------:R4:W-:Y:S01]  /*1388b0*/  @P2 STG.E desc[UR34][R6.64], R57 ;  /* 0x0000003906002986 */ /* 0x0009e2000c101922 */
[----:B------:R-:W-:Y:S01]  /*1388c0*/  ISETP.GE.AND P3, PT, R12, UR5, PT ;  /* 0x000000050c007c0c */ /* 0x000fe2000bf66270 */
[C---:B-1----:R-:W-:Y:S02]  /*1388d0*/  IMAD.WIDE R4, R249.reuse, 0x4, R78 ;  /* 0x00000004f9047825 */ /* 0x042fe400078e024e */
[----:B------:R1:W-:Y:S02]  /*1388e0*/  @P1 STG.E desc[UR34][R8.64], R39 ;  /* 0x0000002708001986 */ /* 0x0003e4000c101922 */
[----:B----4-:R-:W-:-:S02]  /*1388f0*/  IMAD.WIDE R6, R249, 0x4, R80 ;  /* 0x00000004f9067825 */ /* 0x010fc400078e0250 */
[----:B-1----:R-:W4:Y:S04]  /*138900*/  LDL.LU R39, [R1+0x1c74] ;  /* 0x001c740001277983 */ /* 0x002f280000300800 */
[----:B------:R-:W4:Y:S04]  /*138910*/  LDL.LU R249, [R1+0x1c64] ;  /* 0x001c640001f97983 */ /* 0x000f280000300800 */
[----:B------:R1:W-:Y:S04]  /*138920*/  @P0 STG.E desc[UR34][R10.64], R251 ;  /* 0x000000fb0a000986 */ /* 0x0003e8000c101922 */
[----:B-1----:R-:W4:Y:S04]  /*138930*/  LDL.LU R251, [R1+0x2738] ;  /* 0x0027380001fb7983 */ /* 0x002f280000300800 */
[----:B------:R-:W4:Y:S04]  /*138940*/  LDL.LU R252, [R1+0x1c14] ;  /* 0x001c140001fc7983 */ /* 0x000f280000300800 */
[----:B------:R-:W4:Y:S04]  /*138950*/  LDL.LU R12, [R1+0x54e4] ;  /* 0x0054e400010c7983 */ /* 0x000f280000300800 */
[----:B------:R-:W4:Y:S01]  /*138960*/  LDL.LU R57, [R1+0x1c04] ;  /* 0x001c040001397983 */ /* 0x000f220000300800 */
[----:B------:R-:W-:-:S03]  /*138970*/  ISETP.LT.AND P4, PT, R75, UR32, !P4 ;  /* 0x000000204b007c0c */ /* 0x000fc6000e781270 */
[----:B------:R1:W-:Y:S10]  /*138980*/  @P5 STG.E desc[UR34][R4.64], R115 ;  /* 0x0000007304005986 */ /* 0x0003f4000c101922 */
[----:B------:R1:W-:Y:S04]  /*138990*/  @P4 STG.E desc[UR34][R6.64], R211 ;  /* 0x000000d306004986 */ /* 0x0003e8000c101922 */
[----:B-1----:R-:W4:Y:S04]  /*1389a0*/  LDL.LU R115, [R1+0x1bf4] ;  /* 0x001bf40001737983 */ /* 0x002f280000300800 */
[----:B------:R-:W4:Y:S01]  /*1389b0*/  LDL.LU R211, [R1+0x1a24] ;  /* 0x001a240001d37983 */ /* 0x000f220000300800 */
[----:B------:R-:W-:-:S02]  /*1389c0*/  ISETP.LT.AND P1, PT, R210, UR32, !P3 ;  /* 0x00000020d2007c0c */ /* 0x000fc4000df21270 */
[----:B------:R-:W-:Y:S02]  /*1389d0*/  ISETP.LT.AND P0, PT, R208, UR32, !P3 ;  /* 0x00000020d0007c0c */ /* 0x000fe4000df01270 */
[----:B------:R-:W-:Y:S02]  /*1389e0*/  ISETP.LT.AND P6, PT, R250, UR32, !P3 ;  /* 0x00000020fa007c0c */ /* 0x000fe4000dfc1270 */
[----:B------:R-:W-:Y:S01]  /*1389f0*/  ISETP.LT.AND P2, PT, R223, UR32, !P3 ;  /* 0x00000020df007c0c */ /* 0x000fe2000df41270 */
[----:B------:R-:W-:-:S04]  /*138a00*/  IMAD.WIDE R4, R248, 0x4, R2 ;  /* 0x00000004f8047825 */ /* 0x000fc800078e0202 */
[----:B------:R-:W-:-:S04]  /*138a10*/  IMAD.WIDE R6, R248, 0x4, R16 ;  /* 0x00000004f8067825 */ /* 0x000fc800078e0210 */
[----:B------:R-:W-:-:S04]  /*138a20*/  IMAD.WIDE R8, R248, 0x4, R18 ;  /* 0x00000004f8087825 */ /* 0x000fc800078e0212 */
[----:B------:R-:W-:Y:S01]  /*138a30*/  IMAD.WIDE R10, R248, 0x4, R20 ;  /* 0x00000004f80a7825 */ /* 0x000fe200078e0214 */
[----:B------:R1:W-:Y:S04]  /*138a40*/  @P1 STG.E desc[UR34][R4.64], R72 ;  /* 0x0000004804001986 */ /* 0x0003e8000c101922 */
[----:B------:R1:W-:Y:S04]  /*138a50*/  @P0 STG.E desc[UR34][R6.64], R114 ;  /* 0x0000007206000986 */ /* 0x0003e8000c101922 */
[----:B-1----:R-:W4:Y:S01]  /*138a60*/  LDL.LU R72, [R1+0x1be4] ;  /* 0x001be40001487983 */ /* 0x002f220000300800 */
[----:B------:R-:W-:-:S02]  /*138a70*/  ISETP.LT.AND P4, PT, R221, UR32, !P3 ;  /* 0x00000020dd007c0c */ /* 0x000fc4000df81270 */
[----:B------:R-:W-:Y:S02]  /*138a80*/  ISETP.LT.AND P5, PT, R222, UR32, !P3 ;  /* 0x00000020de007c0c */ /* 0x000fe4000dfa1270 */
[----:B------:R-:W-:Y:S02]  /*138a90*/  ISETP.GE.AND P1, PT, R13, UR5, PT ;  /* 0x000000050d007c0c */ /* 0x000fe4000bf26270 */
[----:B------:R-:W-:Y:S01]  /*138aa0*/  ISETP.LT.AND P0, PT, R220, UR32, !P3 ;  /* 0x00000020dc007c0c */ /* 0x000fe2000df01270 */
[----:B------:R-:W-:Y:S01]  /*138ab0*/  IMAD.WIDE R4, R248, 0x4, R22 ;  /* 0x00000004f8047825 */ /* 0x000fe200078e0216 */
[----:B------:R-:W-:-:S03]  /*138ac0*/  ISETP.LT.AND P3, PT, R75, UR32, !P3 ;  /* 0x000000204b007c0c */ /* 0x000fc6000df61270 */
[----:B------:R-:W-:Y:S01]  /*138ad0*/  IMAD.WIDE R6, R248, 0x4, R76 ;  /* 0x00000004f8067825 */ /* 0x000fe200078e024c */
[----:B---3--:R-:W-:Y:S04]  /*138ae0*/  @P6 STG.E desc[UR34][R8.64], R38 ;  /* 0x0000002608006986 */ /* 0x008fe8000c101922 */
[----:B--2---:R1:W-:Y:S04]  /*138af0*/  @P2 STG.E desc[UR34][R10.64], R209 ;  /* 0x000000d10a002986 */ /* 0x0043e8000c101922 */
[----:B-1----:R-:W2:Y:S01]  /*138b00*/  LDL.LU R209, [R1+0x14a4] ;  /* 0x0014a40001d17983 */ /* 0x002ea20000300800 */
[----:B------:R-:W-:-:S02]  /*138b10*/  ISETP.LT.AND P6, PT, R210, UR32, !P1 ;  /* 0x00000020d2007c0c */ /* 0x000fc4000cfc1270 */
[----:B------:R-:W-:Y:S01]  /*138b20*/  ISETP.LT.AND P2, PT, R208, UR32, !P1 ;  /* 0x00000020d0007c0c */ /* 0x000fe2000cf41270 */
[----:B------:R-:W3:Y:S04]  /*138b30*/  LDL.LU R114, [R1+0x13b4] ;  /* 0x0013b40001727983 */ /* 0x000ee80000300800 */
[----:B------:R-:W3:Y:S04]  /*138b40*/  LDL.LU R38, [R1+0x6b4] ;  /* 0x0006b40001267983 */ /* 0x000ee80000300800 */
[----:B----4-:R1:W-:Y:S04]  /*138b50*/  @P4 STG.E desc[UR34][R4.64], R39 ;  /* 0x0000002704004986 */ /* 0x0103e8000c101922 */
[----:B------:R4:W-:Y:S04]  /*138b60*/  @P5 STG.E desc[UR34][R6.64], R249 ;  /* 0x000000f906005986 */ /* 0x0009e8000c101922 */
[----:B-1----:R-:W3:Y:S01]  /*138b70*/  LDL.LU R39, [R1+0x4c4] ;  /* 0x0004c40001277983 */ /* 0x002ee20000300800 */
[----:B------:R-:W-:-:S04]  /*138b80*/  IMAD.WIDE R4, R248, 0x4, R78 ;  /* 0x00000004f8047825 */ /* 0x000fc800078e024e */
[----:B----4-:R-:W-:Y:S02]  /*138b90*/  IMAD.WIDE R6, R248, 0x4, R80 ;  /* 0x00000004f8067825 */ /* 0x010fe400078e0250 */
[----:B------:R-:W4:Y:S04]  /*138ba0*/  LDL.LU R248, [R1+0x2d4] ;  /* 0x0002d40001f87983 */ /* 0x000f280000300800 */
[----:B------:R-:W4:Y:S01]  /*138bb0*/  LDL.LU R249, [R1+0x273c] ;  /* 0x00273c0001f97983 */ /* 0x000f220000300800 */
[----:B------:R-:W-:-:S04]  /*138bc0*/  IMAD.WIDE R8, R251, 0x4, R2 ;  /* 0x00000004fb087825 */ /* 0x000fc800078e0202 */
[----:B------:R-:W-:Y:S01]  /*138bd0*/  IMAD.WIDE R10, R251, 0x4, R16 ;  /* 0x00000004fb0a7825 */ /* 0x000fe200078e0210 */
[----:B------:R-:W-:Y:S04]  /*138be0*/  @P0 STG.E desc[UR34][R4.64], R252 ;  /* 0x000000fc04000986 */ /* 0x000fe8000c101922 */
[----:B------:R-:W-:Y:S04]  /*138bf0*/  @P3 STG.E desc[UR34][R6.64], R57 ;  /* 0x0000003906003986 */ /* 0x000fe8000c101922 */
[----:B------:R1:W-:Y:S04]  /*138c00*/  @P6 STG.E desc[UR34][R8.64], R115 ;  /* 0x0000007308006986 */ /* 0x0003e8000c101922 */
[----:B------:R1:W-:Y:S04]  /*138c10*/  @P2 STG.E desc[UR34][R10.64], R211 ;  /* 0x000000d30a002986 */ /* 0x0003e8000c101922 */
[----:B-1----:R-:W4:Y:S04]  /*138c20*/  LDL.LU R115, [R1+0x1c58] ;  /* 0x001c580001737983 */ /* 0x002f280000300800 */
[----:B------:R-:W4:Y:S01]  /*138c30*/  LDL.LU R211, [R1+0x1c38] ;  /* 0x001c380001d37983 */ /* 0x000f220000300800 */
[----:B------:R-:W-:-:S02]  /*138c40*/  ISETP.LT.AND P5, PT, R250, UR32, !P1 ;  /* 0x00000020fa007c0c */ /* 0x000fc4000cfa1270 */
[----:B------:R-:W-:Y:S01]  /*138c50*/  ISETP.LT.AND P4, PT, R223, UR32, !P1 ;  /* 0x00000020df007c0c */ /* 0x000fe2000cf81270 */
[----:B------:R-:W-:-:S04]  /*138c60*/  IMAD.WIDE R4, R251, 0x4, R18 ;  /* 0x00000004fb047825 */ /* 0x000fc800078e0212 */
[----:B------:R-:W-:Y:S01]  /*138c70*/  IMAD.WIDE R6, R251, 0x4, R20 ;  /* 0x00000004fb067825 */ /* 0x000fe200078e0214 */
[----:B------:R-:W-:Y:S02]  /*138c80*/  ISETP.GE.AND P0, PT, R12, UR5, PT ;  /* 0x000000050c007c0c */ /* 0x000fe4000bf06270 */
[----:B------:R-:W4:Y:S04]  /*138c90*/  LDL.LU R12, [R1+0x54e8] ;  /* 0x0054e800010c7983 */ /* 0x000f280000300800 */
[----:B------:R-:W4:Y:S04]  /*138ca0*/  LDL.LU R252, [R1+0x1c48] ;  /* 0x001c480001fc7983 */ /* 0x000f280000300800 */
[----:B------:R-:W4:Y:S04]  /*138cb0*/  LDL.LU R57, [R1+0x1c28] ;  /* 0x001c280001397983 */ /* 0x000f280000300800 */
[----:B------:R1:W-:Y:S01]  /*138cc0*/  @P5 STG.E desc[UR34][R4.64], R72 ;  /* 0x0000004804005986 */ /* 0x0003e2000c101922 */
[----:B------:R-:W-:-:S02]  /*138cd0*/  ISETP.LT.AND P3, PT, R221, UR32, !P1 ;  /* 0x00000020dd007c0c */ /* 0x000fc4000cf61270 */
[----:B------:R-:W-:Y:S02]  /*138ce0*/  ISETP.LT.AND P2, PT, R222, UR32, !P1 ;  /* 0x00000020de007c0c */ /* 0x000fe4000cf41270 */
[----:B------:R-:W-:Y:S02]  /*138cf0*/  ISETP.LT.AND P6, PT, R220, UR32, !P1 ;  /* 0x00000020dc007c0c */ /* 0x000fe4000cfc1270 */
[----:B------:R-:W-:Y:S01]  /*138d00*/  ISETP.LT.AND P1, PT, R75, UR32, !P1 ;  /* 0x000000204b007c0c */ /* 0x000fe2000cf21270 */
[----:B------:R-:W-:-:S04]  /*138d10*/  IMAD.WIDE R8, R251, 0x4, R78 ;  /* 0x00000004fb087825 */ /* 0x000fc800078e024e */
[----:B------:R-:W-:Y:S01]  /*138d20*/  IMAD.WIDE R10, R251, 0x4, R80 ;  /* 0x00000004fb0a7825 */ /* 0x000fe200078e0250 */
[----:B------:R-:W-:-:S03]  /*138d30*/  ISETP.LT.AND P5, PT, R210, UR32, !P0 ;  /* 0x00000020d2007c0c */ /* 0x000fc6000c7a1270 */
[C---:B-1----:R-:W-:Y:S01]  /*138d40*/  IMAD.WIDE R4, R251.reuse, 0x4, R22 ;  /* 0x00000004fb047825 */ /* 0x042fe200078e0216 */
[----:B--2---:R1:W-:Y:S04]  /*138d50*/  @P4 STG.E desc[UR34][R6.64], R209 ;  /* 0x000000d106004986 */ /* 0x0043e8000c101922 */
[----:B-1----:R-:W2:Y:S01]  /*138d60*/  LDL.LU R209, [R1+0x1c78] ;  /* 0x001c780001d17983 */ /* 0x002ea20000300800 */
[----:B------:R-:W-:-:S03]  /*138d70*/  IMAD.WIDE R6, R251, 0x4, R76 ;  /* 0x00000004fb067825 */ /* 0x000fc600078e024c */
[----:B------:R-:W2:Y:S01]  /*138d80*/  LDL.LU R251, [R1+0x1c68] ;  /* 0x001c680001fb7983 */ /* 0x000ea20000300800 */
[----:B------:R-:W-:-:S03]  /*138d90*/  ISETP.LT.AND P4, PT, R208, UR32, !P0 ;  /* 0x00000020d0007c0c */ /* 0x000fc6000c781270 */
[----:B---3--:R-:W-:Y:S04]  /*138da0*/  @P3 STG.E desc[UR34][R4.64], R114 ;  /* 0x0000007204003986 */ /* 0x008fe8000c101922 */
[----:B------:R1:W-:Y:S04]  /*138db0*/  @P2 STG.E desc[UR34][R6.64], R38 ;  /* 0x0000002606002986 */ /* 0x0003e8000c101922 */
[----:B-1----:R-:W3:Y:S04]  /*138dc0*/  LDL.LU R38, [R1+0x1c18] ;  /* 0x001c180001267983 */ /* 0x002ee80000300800 */
[----:B------:R1:W-:Y:S04]  /*138dd0*/  @P6 STG.E desc[UR34][R8.64], R39 ;  /* 0x0000002708006986 */ /* 0x0003e8000c101922 */
[----:B----4-:R4:W-:Y:S01]  /*138de0*/  @P1 STG.E desc[UR34][R10.64], R248 ;  /* 0x000000f80a001986 */ /* 0x0109e2000c101922 */
[----:B------:R-:W-:-:S04]  /*138df0*/  IMAD.WIDE R4, R249, 0x4, R2 ;  /* 0x00000004f9047825 */ /* 0x000fc800078e0202 */
[----:B------:R-:W-:Y:S01]  /*138e00*/  IMAD.WIDE R6, R249, 0x4, R16 ;  /* 0x00000004f9067825 */ /* 0x000fe200078e0210 */
[----:B-1----:R-:W3:Y:S04]  /*138e10*/  LDL.LU R39, [R1+0x1c08] ;  /* 0x001c080001277983 */ /* 0x002ee80000300800 */
[----:B----4-:R-:W4:Y:S04]  /*138e20*/  LDL.LU R248, [R1+0x2740] ;  /* 0x0027400001f87983 */ /* 0x010f280000300800 */
[----:B------:R-:W4:Y:S04]  /*138e30*/  LDL.LU R72, [R1+0x1bf8] ;  /* 0x001bf80001487983 */ /* 0x000f280000300800 */
[----:B------:R-:W4:Y:S04]  /*138e40*/  LDL.LU R13, [R1+0x54ec] ;  /* 0x0054ec00010d7983 */ /* 0x000f280000300800 */
[----:B------:R-:W4:Y:S04]  /*138e50*/  LDL.LU R114, [R1+0x1a28] ;  /* 0x001a280001727983 */ /* 0x000f280000300800 */
[----:B------:R1:W-:Y:S04]  /*138e60*/  @P5 STG.E desc[UR34][R4.64], R115 ;  /* 0x0000007304005986 */ /* 0x0003e8000c101922 */
[----:B------:R1:W-:Y:S04]  /*138e70*/  @P4 STG.E desc[UR34][R6.64], R211 ;  /* 0x000000d306004986 */ /* 0x0003e8000c101922 */
[----:B-1----:R-:W4:Y:S04]  /*138e80*/  LDL.LU R115, [R1+0x1be8] ;  /* 0x001be80001737983 */ /* 0x002f280000300800 */
[----:B------:R-:W4:Y:S01]  /*138e90*/  LDL.LU R211, [R1+0x14a8] ;  /* 0x0014a80001d37983 */ /* 0x000f220000300800 */
[----:B------:R-:W-:-:S02]  /*138ea0*/  ISETP.LT.AND P6, PT, R250, UR32, !P0 ;  /* 0x00000020fa007c0c */ /* 0x000fc4000c7c1270 */
[----:B------:R-:W-:Y:S02]  /*138eb0*/  ISETP.LT.AND P3, PT, R223, UR32, !P0 ;  /* 0x00000020df007c0c */ /* 0x000fe4000c761270 */
[----:B------:R-:W-:Y:S01]  /*138ec0*/  ISETP.LT.AND P2, PT, R221, UR32, !P0 ;  /* 0x00000020dd007c0c */ /* 0x000fe2000c741270 */
[----:B------:R-:W-:-:S04]  /*138ed0*/  IMAD.WIDE R4, R249, 0x4, R18 ;  /* 0x00000004f9047825 */ /* 0x000fc800078e0212 */
[----:B------:R-:W-:-:S04]  /*138ee0*/  IMAD.WIDE R6, R249, 0x4, R20 ;  /* 0x00000004f9067825 */ /* 0x000fc800078e0214 */
[----:B------:R-:W-:Y:S01]  /*138ef0*/  IMAD.WIDE R8, R249, 0x4, R22 ;  /* 0x00000004f9087825 */ /* 0x000fe200078e0216 */
[----:B------:R1:W-:Y:S04]  /*138f00*/  @P6 STG.E desc[UR34][R4.64], R252 ;  /* 0x000000fc04006986 */ /* 0x0003e8000c101922 */
[----:B------:R1:W-:Y:S01]  /*138f10*/  @P3 STG.E desc[UR34][R6.64], R57 ;  /* 0x0000003906003986 */ /* 0x0003e2000c101922 */
[----:B------:R-:W-:Y:S02]  /*138f20*/  ISETP.LT.AND P1, PT, R222, UR32, !P0 ;  /* 0x00000020de007c0c */ /* 0x000fe4000c721270 */
[----:B------:R-:W-:Y:S02]  /*138f30*/  ISETP.LT.AND P4, PT, R220, UR32, !P0 ;  /* 0x00000020dc007c0c */ /* 0x000fe4000c781270 */
[----:B------:R-:W-:Y:S01]  /*138f40*/  ISETP.LT.AND P5, PT, R75, UR32, !P0 ;  /* 0x000000204b007c0c */ /* 0x000fe2000c7a1270 */
[----:B------:R-:W-:Y:S01]  /*138f50*/  IMAD.WIDE R10, R249, 0x4, R76 ;  /* 0x00000004f90a7825 */ /* 0x000fe200078e024c */
[----:B------:R-:W-:-:S03]  /*138f60*/  ISETP.GE.AND P0, PT, R12, UR5, PT ;  /* 0x000000050c007c0c */ /* 0x000fc6000bf06270 */
[----:B-1----:R-:W-:-:S04]  /*138f70*/  IMAD.WIDE R4, R249, 0x4, R78 ;  /* 0x00000004f9047825 */ /* 0x002fc800078e024e */
[----:B------:R-:W-:Y:S01]  /*138f80*/  IMAD.WIDE R6, R249, 0x4, R80 ;  /* 0x00000004f9067825 */ /* 0x000fe200078e0250 */
[----:B------:R-:W-:Y:S02]  /*138f90*/  ISETP.LT.AND P6, PT, R250, UR32, !P0 ;  /* 0x00000020fa007c0c */ /* 0x000fe4000c7c1270 */
[----:B------:R-:W-:Y:S01]  /*138fa0*/  ISETP.LT.AND P3, PT, R223, UR32, !P0 ;  /* 0x00000020df007c0c */ /* 0x000fe2000c761270 */
[----:B--2---:R1:W-:Y:S04]  /*138fb0*/  @P2 STG.E desc[UR34][R8.64], R209 ;  /* 0x000000d108002986 */ /* 0x0043e8000c101922 */
[----:B-1----:R-:W2:Y:S04]  /*138fc0*/  LDL.LU R209, [R1+0x13b8] ;  /* 0x0013b80001d17983 */ /* 0x002ea80000300800 */
[----:B------:R-:W2:Y:S04]  /*138fd0*/  LDL.LU R249, [R1+0x6b8] ;  /* 0x0006b80001f97983 */ /* 0x000ea80000300800 */
[----:B------:R1:W-:Y:S01]  /*138fe0*/  @P1 STG.E desc[UR34][R10.64], R251 ;  /* 0x000000fb0a001986 */ /* 0x0003e2000c101922 */
[----:B------:R-:W-:-:S02]  /*138ff0*/  ISETP.LT.AND P2, PT, R210, UR32, !P0 ;  /* 0x00000020d2007c0c */ /* 0x000fc4000c741270 */
[----:B------:R-:W-:Y:S01]  /*139000*/  ISETP.LT.AND P1, PT, R208, UR32, !P0 ;  /* 0x00000020d0007c0c */ /* 0x000fe2000c721270 */
[----:B---3--:R3:W-:Y:S04]  /*139010*/  @P4 STG.E desc[UR34][R4.64], R38 ;  /* 0x0000002604004986 */ /* 0x0087e8000c101922 */
[----:B-1----:R-:W2:Y:S04]  /*139020*/  LDL.LU R251, [R1+0x2744] ;  /* 0x0027440001fb7983 */ /* 0x002ea80000300800 */
[----:B------:R-:W2:Y:S04]  /*139030*/  LDL.LU R252, [R1+0x4c8] ;  /* 0x0004c80001fc7983 */ /* 0x000ea80000300800 */
[----:B------:R-:W2:Y:S04]  /*139040*/  LDL.LU R12, [R1+0x54f0] ;  /* 0x0054f000010c7983 */ /* 0x000ea80000300800 */
[----:B------:R-:W2:Y:S04]  /*139050*/  LDL.LU R57, [R1+0x2d8] ;  /* 0x0002d80001397983 */ /* 0x000ea80000300800 */
[----:B---3--:R-:W3:Y:S04]  /*139060*/  LDL.LU R38, [R1+0x1c5c] ;  /* 0x001c5c0001267983 */ /* 0x008ee80000300800 */
[----:B------:R1:W-:Y:S01]  /*139070*/  @P5 STG.E desc[UR34][R6.64], R39 ;  /* 0x0000002706005986 */ /* 0x0003e2000c101922 */
[----:B----4-:R-:W-:-:S04]  /*139080*/  IMAD.WIDE R4, R248, 0x4, R2 ;  /* 0x00000004f8047825 */ /* 0x010fc800078e0202 */
[----:B------:R-:W-:-:S04]  /*139090*/  IMAD.WIDE R8, R248, 0x4, R18 ;  /* 0x00000004f8087825 */ /* 0x000fc800078e0212 */
[C---:B------:R-:W-:Y:S01]  /*1390a0*/  IMAD.WIDE R10, R248.reuse, 0x4, R20 ;  /* 0x00000004f80a7825 */ /* 0x040fe200078e0214 */
[----:B-1----:R-:W4:Y:S03]  /*1390b0*/  LDL.LU R39, [R1+0x1c3c] ;  /* 0x001c3c0001277983 */ /* 0x002f260000300800 */
[C---:B------:R-:W-:Y:S01]  /*1390c0*/  IMAD.WIDE R6, R248.reuse, 0x4, R16 ;  /* 0x00000004f8067825 */ /* 0x040fe200078e0210 */
[----:B------:R1:W-:Y:S04]  /*1390d0*/  @P2 STG.E desc[UR34][R4.64], R72 ;  /* 0x0000004804002986 */ /* 0x0003e8000c101922 */
[----:B------:R-:W-:Y:S04]  /*1390e0*/  @P1 STG.E desc[UR34][R6.64], R114 ;  /* 0x0000007206001986 */ /* 0x000fe8000c101922 */
[----:B-1----:R-:W4:Y:S04]  /*1390f0*/  LDL.LU R72, [R1+0x1c4c] ;  /* 0x001c4c0001487983 */ /* 0x002f280000300800 */
[----:B------:R-:W-:Y:S04]  /*139100*/  @P6 STG.E desc[UR34][R8.64], R115 ;  /* 0x0000007308006986 */ /* 0x000fe8000c101922 */
[----:B------:R1:W-:Y:S04]  /*139110*/  @P3 STG.E desc[UR34][R10.64], R211 ;  /* 0x000000d30a003986 */ /* 0x0003e8000c101922 */
[----:B-1----:R-:W4:Y:S01]  /*139120*/  LDL.LU R211, [R1+0x1c2c] ;  /* 0x001c2c0001d37983 */ /* 0x002f220000300800 */
[----:B------:R-:W-:Y:S01]  /*139130*/  ISETP.LT.AND P4, PT, R221, UR32, !P0 ;  /* 0x00000020dd007c0c */ /* 0x000fe2000c781270 */
[----:B------:R-:W-:-:S02]  /*139140*/  IMAD.WIDE R4, R248, 0x4, R22 ;  /* 0x00000004f8047825 */ /* 0x000fc400078e0216 */
[----:B------:R-:W4:Y:S04]  /*139150*/  LDL.LU R114, [R1+0x1c7c] ;  /* 0x001c7c0001727983 */ /* 0x000f280000300800 */
[----:B------:R-:W4:Y:S01]  /*139160*/  LDL.LU R115, [R1+0x1c6c] ;  /* 0x001c6c0001737983 */ /* 0x000f220000300800 */
[----:B------:R-:W-:Y:S02]  /*139170*/  ISETP.LT.AND P5, PT, R222, UR32, !P0 ;  /* 0x00000020de007c0c */ /* 0x000fe4000c7a1270 */
[----:B------:R-:W-:Y:S02]  /*139180*/  ISETP.GE.AND P2, PT, R13, UR5, PT ;  /* 0x000000050d007c0c */ /* 0x000fe4000bf46270 */
[----:B------:R-:W-:Y:S02]  /*139190*/  ISETP.LT.AND P1, PT, R220, UR32, !P0 ;  /* 0x00000020dc007c0c */ /* 0x000fe4000c721270 */
[----:B------:R-:W-:Y:S01]  /*1391a0*/  ISETP.LT.AND P0, PT, R75, UR32, !P0 ;  /* 0x000000204b007c0c */ /* 0x000fe2000c701270 */
[----:B------:R-:W-:Y:S01]  /*1391b0*/  IMAD.WIDE R6, R248, 0x4, R76 ;  /* 0x00000004f8067825 */ /* 0x000fe200078e024c */
[----:B------:R-:W-:-:S02]  /*1391c0*/  ISETP.LT.AND P6, PT, R210, UR32, !P2 ;  /* 0x00000020d2007c0c */ /* 0x000fc4000d7c1270 */
[----:B------:R-:W-:Y:S01]  /*1391d0*/  ISETP.LT.AND P3, PT, R208, UR32, !P2 ;  /* 0x00000020d0007c0c */ /* 0x000fe2000d761270 */
[----:B--2---:R1:W-:Y:S04]  /*1391e0*/  @P4 STG.E desc[UR34][R4.64], R209 ;  /* 0x000000d104004986 */ /* 0x0043e8000c101922 */
[----:B-1----:R-:W2:Y:S04]  /*1391f0*/  LDL.LU R209, [R1+0x1c1c] ;  /* 0x001c1c0001d17983 */ /* 0x002ea80000300800 */
[----:B------:R1:W-:Y:S01]  /*139200*/  @P5 STG.E desc[UR34][R6.64], R249 ;  /* 0x000000f906005986 */ /* 0x0003e2000c101922 */
[----:B------:R-:W-:-:S04]  /*139210*/  IMAD.WIDE R4, R248, 0x4, R78 ;  /* 0x00000004f8047825 */ /* 0x000fc800078e024e */
[----:B------:R-:W-:-:S04]  /*139220*/  IMAD.WIDE R8, R251, 0x4, R2 ;  /* 0x00000004fb087825 */ /* 0x000fc800078e0202 */
[----:B------:R-:W-:Y:S01]  /*139230*/  IMAD.WIDE R10, R251, 0x4, R16 ;  /* 0x00000004fb0a7825 */ /* 0x000fe200078e0210 */
[----:B------:R-:W-:Y:S02]  /*139240*/  ISETP.LT.AND P5, PT, R250, UR32, !P2 ;  /* 0x00000020fa007c0c */ /* 0x000fe4000d7a1270 */
[----:B------:R-:W-:Y:S01]  /*139250*/  ISETP.LT.AND P4, PT, R223, UR32, !P2 ;  /* 0x00000020df007c0c */ /* 0x000fe2000d781270 */
[----:B------:R4:W-:Y:S01]  /*139260*/  @P1 STG.E desc[UR34][R4.64], R252 ;  /* 0x000000fc04001986 */ /* 0x0009e2000c101922 */
[----:B-1----:R-:W-:-:S03]  /*139270*/  IMAD.WIDE R6, R248, 0x4, R80 ;  /* 0x00000004f8067825 */ /* 0x002fc600078e0250 */
[----:B------:R-:W2:Y:S04]  /*139280*/  LDL.LU R248, [R1+0x1c0c] ;  /* 0x001c0c0001f87983 */ /* 0x000ea80000300800 */
[----:B------:R-:W2:Y:S04]  /*139290*/  LDL.LU R249, [R1+0x2748] ;  /* 0x0027480001f97983 */ /* 0x000ea80000300800 */
[----:B------:R-:W-:Y:S04]  /*1392a0*/  @P0 STG.E desc[UR34][R6.64], R57 ;  /* 0x0000003906000986 */ /* 0x000fe8000c101922 */
[----:B---3--:R1:W-:Y:S04]  /*1392b0*/  @P6 STG.E desc[UR34][R8.64], R38 ;  /* 0x0000002608006986 */ /* 0x0083e8000c101922 */
[----:B----4-:R3:W-:Y:S01]  /*1392c0*/  @P3 STG.E desc[UR34][R10.64], R39 ;  /* 0x000000270a003986 */ /* 0x0107e2000c101922 */
[----:B------:R-:W-:-:S03]  /*1392d0*/  IMAD.WIDE R4, R251, 0x4, R18 ;  /* 0x00000004fb047825 */ /* 0x000fc600078e0212 */
[----:B-1----:R-:W4:Y:S04]  /*1392e0*/  LDL.LU R38, [R1+0x1bfc] ;  /* 0x001bfc0001267983 */ /* 0x002f280000300800 */
[----:B---3--:R-:W3:Y:S01]  /*1392f0*/  LDL.LU R39, [R1+0x1a2c] ;  /* 0x001a2c0001277983 */ /* 0x008ee20000300800 */
[----:B------:R-:W-:Y:S01]  /*139300*/  IMAD.WIDE R6, R251, 0x4, R20 ;  /* 0x00000004fb067825 */ /* 0x000fe200078e0214 */
[----:B------:R-:W-:Y:S02]  /*139310*/  ISETP.GE.AND P1, PT, R12, UR5, PT ;  /* 0x000000050c007c0c */ /* 0x000fe4000bf26270 */
[----:B------:R-:W-:Y:S04]  /*139320*/  @P5 STG.E desc[UR34][R4.64], R72 ;  /* 0x0000004804005986 */ /* 0x000fe8000c101922 */
[----:B------:R-:W3:Y:S04]  /*139330*/  LDL.LU R12, [R1+0x54f4] ;  /* 0x0054f400010c7983 */ /* 0x000ee80000300800 */
[----:B------:R-:W3:Y:S04]  /*139340*/  LDL.LU R252, [R1+0x1bec] ;  /* 0x001bec0001fc7983 */ /* 0x000ee80000300800 */
[----:B------:R-:W3:Y:S04]  /*139350*/  LDL.LU R57, [R1+0x14ac] ;  /* 0x0014ac0001397983 */ /* 0x000ee80000300800 */
[----:B------:R1:W-:Y:S04]  /*139360*/  @P4 STG.E desc[UR34][R6.64], R211 ;  /* 0x000000d306004986 */ /* 0x0003e8000c101922 */
[----:B-1----:R-:W3:Y:S01]  /*139370*/  LDL.LU R211, [R1+0x13bc] ;  /* 0x0013bc0001d37983 */ /* 0x002ee20000300800 */
[----:B------:R-:W-:-:S02]  /*139380*/  ISETP.LT.AND P3, PT, R221, UR32, !P2 ;  /* 0x00000020dd007c0c */ /* 0x000fc4000d761270 */
[----:B------:R-:W-:Y:S02]  /*139390*/  ISETP.LT.AND P0, PT, R222, UR32, !P2 ;  /* 0x00000020de007c0c */ /* 0x000fe4000d701270 */
[----:B------:R-:W-:Y:S01]  /*1393a0*/  ISETP.LT.AND P6, PT, R220, UR32, !P2 ;  /* 0x00000020dc007c0c */ /* 0x000fe2000d7c1270 */
[----:B------:R-:W-:-:S04]  /*1393b0*/  IMAD.WIDE R4, R251, 0x4, R22 ;  /* 0x00000004fb047825 */ /* 0x000fc800078e0216 */
[----:B------:R-:W-:-:S04]  /*1393c0*/  IMAD.WIDE R6, R251, 0x4, R76 ;  /* 0x00000004fb067825 */ /* 0x000fc800078e024c */
[----:B------:R-:W-:-:S04]  /*1393d0*/  IMAD.WIDE R8, R251, 0x4, R78 ;  /* 0x00000004fb087825 */ /* 0x000fc800078e024e */
[----:B------:R-:W-:Y:S02]  /*1393e0*/  IMAD.WIDE R10, R251, 0x4, R80 ;  /* 0x00000004fb0a7825 */ /* 0x000fe400078e0250 */
[----:B------:R-:W3:Y:S04]  /*1393f0*/  LDL.LU R251, [R1+0x6bc] ;  /* 0x0006bc0001fb7983 */ /* 0x000ee80000300800 */
[----:B------:R-:W-:Y:S04]  /*139400*/  @P3 STG.E desc[UR34][R4.64], R114 ;  /* 0x0000007204003986 */ /* 0x000fe8000c101922 */
[----:B------:R1:W-:Y:S01]  /*139410*/  @P0 STG.E desc[UR34][R6.64], R115 ;  /* 0x0000007306000986 */ /* 0x0003e2000c101922 */
[----:B------:R-:W-:-:S03]  /*139420*/  ISETP.LT.AND P2, PT, R75, UR32, !P2 ;  /* 0x000000204b007c0c */ /* 0x000fc6000d741270 */
[----:B-1----:R-:W3:Y:S01]  /*139430*/  LDL.LU R115, [R1+0x4cc] ;  /* 0x0004cc0001737983 */ /* 0x002ee20000300800 */
[----:B------:R-:W-:Y:S02]  /*139440*/  ISETP.LT.AND P5, PT, R210, UR32, !P1 ;  /* 0x00000020d2007c0c */ /* 0x000fe4000cfa1270 */
[----:B------:R-:W-:Y:S02]  /*139450*/  ISETP.LT.AND P4, PT, R208, UR32, !P1 ;  /* 0x00000020d0007c0c */ /* 0x000fe4000cf81270 */
[----:B------:R-:W-:Y:S01]  /*139460*/  ISETP.LT.AND P3, PT, R223, UR32, !P1 ;  /* 0x00000020df007c0c */ /* 0x000fe2000cf61270 */
[----:B--2---:R1:W-:Y:S04]  /*139470*/  @P6 STG.E desc[UR34][R8.64], R209 ;  /* 0x000000d108006986 */ /* 0x0043e8000c101922 */
[----:B-1----:R-:W2:Y:S04]  /*139480*/  LDL.LU R209, [R1+0x2dc] ;  /* 0x0002dc0001d17983 */ /* 0x002ea80000300800 */
[----:B------:R1:W-:Y:S01]  /*139490*/  @P2 STG.E desc[UR34][R10.64], R248 ;  /* 0x000000f80a002986 */ /* 0x0003e2000c101922 */
[----:B------:R-:W-:Y:S01]  /*1394a0*/  ISETP.LT.AND P6, PT, R250, UR32, !P1 ;  /* 0x00000020fa007c0c */ /* 0x000fe2000cfc1270 */
[----:B------:R-:W-:-:S04]  /*1394b0*/  IMAD.WIDE R4, R249, 0x4, R2 ;  /* 0x00000004f9047825 */ /* 0x000fc800078e0202 */
[----:B------:R-:W-:Y:S01]  /*1394c0*/  IMAD.WIDE R6, R249, 0x4, R16 ;  /* 0x00000004f9067825 */ /* 0x000fe200078e0210 */
[----:B------:R-:W-:Y:S01]  /*1394d0*/  ISETP.LT.AND P2, PT, R221, UR32, !P1 ;  /* 0x00000020dd007c0c */ /* 0x000fe2000cf41270 */
[----:B-1----:R-:W2:Y:S04]  /*1394e0*/  LDL.LU R248, [R1+0x274c] ;  /* 0x00274c0001f87983 */ /* 0x002ea80000300800 */
[----:B------:R-:W2:Y:S04]  /*1394f0*/  LDL.LU R72, [R1+0x1da0] ;  /* 0x001da00001487983 */ /* 0x000ea80000300800 */
[----:B------:R-:W2:Y:S04]  /*139500*/  LDL.LU R13, [R1+0x54f8] ;  /* 0x0054f800010d7983 */ /* 0x000ea80000300800 */
[----:B------:R-:W2:Y:S04]  /*139510*/  LDL.LU R114, [R1+0x1d80] ;  /* 0x001d800001727983 */ /* 0x000ea80000300800 */
[----:B----4-:R1:W-:Y:S04]  /*139520*/  @P5 STG.E desc[UR34][R4.64], R38 ;  /* 0x0000002604005986 */ /* 0x0103e8000c101922 */
[----:B---3--:R3:W-:Y:S01]  /*139530*/  @P4 STG.E desc[UR34][R6.64], R39 ;  /* 0x0000002706004986 */ /* 0x0087e2000c101922 */
[----:B------:R-:W-:-:S03]  /*139540*/  IMAD.WIDE R8, R249, 0x4, R22 ;  /* 0x00000004f9087825 */ /* 0x000fc600078e0216 */
[----:B-1----:R-:W4:Y:S01]  /*139550*/  LDL.LU R38, [R1+0x1d60] ;  /* 0x001d600001267983 */ /* 0x002f220000300800 */
[----:B------:R-:W-:-:S03]  /*139560*/  IMAD.WIDE R4, R249, 0x4, R18 ;  /* 0x00000004f9047825 */ /* 0x000fc600078e0212 */
[----:B---3--:R-:W3:Y:S01]  /*139570*/  LDL.LU R39, [R1+0x1d30] ;  /* 0x001d300001277983 */ /* 0x008ee20000300800 */
[----:B------:R-:W-:-:S03]  /*139580*/  IMAD.WIDE R6, R249, 0x4, R20 ;  /* 0x00000004f9067825 */ /* 0x000fc600078e0214 */
[----:B------:R-:W-:Y:S04]  /*139590*/  @P6 STG.E desc[UR34][R4.64], R252 ;  /* 0x000000fc04006986 */ /* 0x000fe8000c101922 */
[----:B------:R-:W-:Y:S04]  /*1395a0*/  @P3 STG.E desc[UR34][R6.64], R57 ;  /* 0x0000003906003986 */ /* 0x000fe8000c101922 */
[----:B------:R1:W-:Y:S04]  /*1395b0*/  @P2 STG.E desc[UR34][R8.64], R211 ;  /* 0x000000d308002986 */ /* 0x0003e8000c101922 */
[----:B-1----:R-:W3:Y:S01]  /*1395c0*/  LDL.LU R211, [R1+0x1d40] ;  /* 0x001d400001d37983 */ /* 0x002ee20000300800 */
[----:B------:R-:W-:-:S02]  /*1395d0*/  ISETP.LT.AND P0, PT, R222, UR32, !P1 ;  /* 0x00000020de007c0c */ /* 0x000fc4000cf01270 */
[----:B------:R-:W-:Y:S02]  /*1395e0*/  ISETP.LT.AND P4, PT, R220, UR32, !P1 ;  /* 0x00000020dc007c0c */ /* 0x000fe4000cf81270 */
[----:B------:R-:W-:Y:S01]  /*1395f0*/  ISETP.LT.AND P5, PT, R75, UR32, !P1 ;  /* 0x000000204b007c0c */ /* 0x000fe2000cfa1270 */
[----:B------:R-:W-:-:S04]  /*139600*/  IMAD.WIDE R10, R249, 0x4, R76 ;  /* 0x00000004f90a7825 */ /* 0x000fc800078e024c */
[----:B------:R-:W-:-:S04]  /*139610*/  IMAD.WIDE R4, R249, 0x4, R78 ;  /* 0x00000004f9047825 */ /* 0x000fc800078e024e */
[----:B------:R-:W-:Y:S02]  /*139620*/  IMAD.WIDE R6, R249, 0x4, R80 ;  /* 0x00000004f9067825 */ /* 0x000fe400078e0250 */
[----:B------:R-:W3:Y:S01]  /*139630*/  LDL.LU R249, [R1+0x1d20] ;  /* 0x001d200001f97983 */ /* 0x000ee20000300800 */
[----:B------:R-:W-:-:S03]  /*139640*/  ISETP.GE.AND P1, PT, R12, UR5, PT ;  /* 0x000000050c007c0c */ /* 0x000fc6000bf26270 */
[----:B------:R1:W-:Y:S04]  /*139650*/  @P0 STG.E desc[UR34][R10.64], R251 ;  /* 0x000000fb0a000986 */ /* 0x0003e8000c101922 */
[----:B------:R1:W-:Y:S04]  /*139660*/  @P4 STG.E desc[UR34][R4.64], R115 ;  /* 0x0000007304004986 */ /* 0x0003e8000c101922 */
[----:B-1----:R-:W3:Y:S04]  /*139670*/  LDL.LU R251, [R1+0x2750] ;  /* 0x0027500001fb7983 */ /* 0x002ee80000300800 */
[----:B------:R-:W3:Y:S04]  /*139680*/  LDL.LU R252, [R1+0x1d70] ;  /* 0x001d700001fc7983 */ /* 0x000ee80000300800 */
[----:B------:R-:W3:Y:S04]  /*139690*/  LDL.LU R12, [R1+0x54fc] ;  /* 0x0054fc00010c7983 */ /* 0x000ee80000300800 */
[----:B------:R-:W3:Y:S04]  /*1396a0*/  LDL.LU R57, [R1+0x1ca0] ;  /* 0x001ca00001397983 */ /* 0x000ee80000300800 */
[----:B------:R-:W3:Y:S01]  /*1396b0*/  LDL.LU R115, [R1+0x1c90] ;  /* 0x001c900001737983 */ /* 0x000ee20000300800 */
[----:B------:R-:W-:-:S02]  /*1396c0*/  ISETP.LT.AND P2, PT, R210, UR32, !P1 ;  /* 0x00000020d2007c0c */ /* 0x000fc4000cf41270 */
[----:B------:R-:W-:Y:S02]  /*1396d0*/  ISETP.LT.AND P0, PT, R208, UR32, !P1 ;  /* 0x00000020d0007c0c */ /* 0x000fe4000cf01270 */
[----:B------:R-:W-:Y:S02]  /*1396e0*/  ISETP.LT.AND P6, PT, R250, UR32, !P1 ;  /* 0x00000020fa007c0c */ /* 0x000fe4000cfc1270 */
[----:B------:R-:W-:Y:S02]  /*1396f0*/  ISETP.LT.AND P3, PT, R223, UR32, !P1 ;  /* 0x00000020df007c0c */ /* 0x000fe4000cf61270 */
[----:B------:R-:W-:Y:S01]  /*139700*/  ISETP.LT.AND P4, PT, R221, UR32, !P1 ;  /* 0x00000020dd007c0c */ /* 0x000fe2000cf81270 */
[----:B--2---:R1:W-:Y:S04]  /*139710*/  @P5 STG.E desc[UR34][R6.64], R209 ;  /* 0x000000d106005986 */ /* 0x0043e8000c101922 */
[----:B-1----:R-:W2:Y:S01]  /*139720*/  LDL.LU R209, [R1+0x1c80] ;  /* 0x001c800001d17983 */ /* 0x002ea20000300800 */
[----:B------:R-:W-:-:S04]  /*139730*/  IMAD.WIDE R4, R248, 0x4, R2 ;  /* 0x00000004f8047825 */ /* 0x000fc800078e0202 */
[----:B------:R-:W-:-:S04]  /*139740*/  IMAD.WIDE R6, R248, 0x4, R16 ;  /* 0x00000004f8067825 */ /* 0x000fc800078e0210 */
[----:B------:R-:W-:-:S04]  /*139750*/  IMAD.WIDE R8, R248, 0x4, R18 ;  /* 0x00000004f8087825 */ /* 0x000fc800078e0212 */
[C---:B------:R-:W-:Y:S01]  /*139760*/  IMAD.WIDE R10, R248.reuse, 0x4, R20 ;  /* 0x00000004f80a7825 */ /* 0x040fe200078e0214 */
[----:B------:R1:W-:Y:S04]  /*139770*/  @P2 STG.E desc[UR34][R4.64], R72 ;  /* 0x0000004804002986 */ /* 0x0003e8000c101922 */
[----:B------:R-:W-:Y:S04]  /*139780*/  @P0 STG.E desc[UR34][R6.64], R114 ;  /* 0x0000007206000986 */ /* 0x000fe8000c101922 */
[----:B----4-:R-:W-:Y:S04]  /*139790*/  @P6 STG.E desc[UR34][R8.64], R38 ;  /* 0x0000002608006986 */ /* 0x010fe8000c101922 */
[----:B-1----:R-:W4:Y:S04]  /*1397a0*/  LDL.LU R72, [R1+0x1a10] ;  /* 0x001a100001487983 */ /* 0x002f280000300800 */
[----:B---3--:R1:W-:Y:S01]  /*1397b0*/  @P3 STG.E desc[UR34][R10.64], R39 ;  /* 0x000000270a003986 */ /* 0x0083e2000c101922 */
[----:B------:R-:W-:-:S03]  /*1397c0*/  IMAD.WIDE R4, R248, 0x4, R22 ;  /* 0x00000004f8047825 */ /* 0x000fc600078e0216 */
[----:B-1----:R-:W3:Y:S04]  /*1397d0*/  LDL.LU R39, [R1+0x13a0] ;  /* 0x0013a00001277983 */ /* 0x002ee80000300800 */
[----:B------:R-:W3:Y:S04]  /*1397e0*/  LDL.LU R114, [R1+0x1490] ;  /* 0x0014900001727983 */ /* 0x000ee80000300800 */
[----:B------:R-:W3:Y:S04]  /*1397f0*/  LDL.LU R38, [R1+0x6a0] ;  /* 0x0006a00001267983 */ /* 0x000ee80000300800 */
[----:B------:R1:W-:Y:S04]  /*139800*/  @P4 STG.E desc[UR34][R4.64], R211 ;  /* 0x000000d304004986 */ /* 0x0003e8000c101922 */
[----:B-1----:R-:W3:Y:S01]  /*139810*/  LDL.LU R211, [R1+0x4b0] ;  /* 0x0004b00001d37983 */ /* 0x002ee20000300800 */
[----:B------:R-:W-:-:S02]  /*139820*/  ISETP.LT.AND P5, PT, R222, UR32, !P1 ;  /* 0x00000020de007c0c */ /* 0x000fc4000cfa1270 */
[----:B------:R-:W-:Y:S02]  /*139830*/  ISETP.GE.AND P2, PT, R13, UR5, PT ;  /* 0x000000050d007c0c */ /* 0x000fe4000bf46270 */
[----:B------:R-:W-:Y:S02]  /*139840*/  ISETP.LT.AND P0, PT, R220, UR32, !P1 ;  /* 0x00000020dc007c0c */ /* 0x000fe4000cf01270 */
[----:B------:R-:W-:Y:S01]  /*139850*/  ISETP.LT.AND P1, PT, R75, UR32, !P1 ;  /* 0x000000204b007c0c */ /* 0x000fe2000cf21270 */
[----:B------:R-:W-:Y:S01]  /*139860*/  IMAD.WIDE R6, R248, 0x4, R76 ;  /* 0x00000004f8067825 */ /* 0x000fe200078e024c */
[----:B------:R-:W-:Y:S02]  /*139870*/  ISETP.LT.AND P6, PT, R210, UR32, !P2 ;  /* 0x00000020d2007c0c */ /* 0x000fe4000d7c1270 */
[----:B------:R-:W-:Y:S01]  /*139880*/  ISETP.LT.AND P3, PT, R208, UR32, !P2 ;  /* 0x00000020d0007c0c */ /* 0x000fe2000d761270 */
[----:B------:R-:W-:Y:S02]  /*139890*/  IMAD.WIDE R4, R248, 0x4, R78 ;  /* 0x00000004f8047825 */ /* 0x000fe400078e024e */
[----:B------:R1:W-:Y:S02]  /*1398a0*/  @P5 STG.E desc[UR34][R6.64], R249 ;  /* 0x000000f906005986 */ /* 0x0003e4000c101922 */
[----:B------:R-:W-:-:S04]  /*1398b0*/  IMAD.WIDE R8, R251, 0x4, R2 ;  /* 0x00000004fb087825 */ /* 0x000fc800078e0202 */
[----:B------:R-:W-:Y:S01]  /*1398c0*/  IMAD.WIDE R10, R251, 0x4, R16 ;  /* 0x00000004fb0a7825 */ /* 0x000fe200078e0210 */
[----:B------:R-:W-:Y:S03]  /*1398d0*/  @P0 STG.E desc[UR34][R4.64], R252 ;  /* 0x000000fc04000986 */ /* 0x000fe6000c101922 */
[----:B-1----:R-:W-:Y:S02]  /*1398e0*/  IMAD.WIDE R6, R248, 0x4, R80 ;  /* 0x00000004f8067825 */ /* 0x002fe400078e0250 */
[----:B------:R-:W3:Y:S04]  /*1398f0*/  LDL.LU R248, [R1+0x2c0] ;  /* 0x0002c00001f87983 */ /* 0x000ee80000300800 */
[----:B------:R-:W3:Y:S04]  /*139900*/  LDL.LU R249, [R1+0x2754] ;  /* 0x0027540001f97983 */ /* 0x000ee80000300800 */
[----:B------:R-:W-:Y:S04]  /*139910*/  @P1 STG.E desc[UR34][R6.64], R57 ;  /* 0x0000003906001986 */ /* 0x000fe8000c101922 */
[----:B------:R1:W-:Y:S04]  /*139920*/  @P6 STG.E desc[UR34][R8.64], R115 ;  /* 0x0000007308006986 */ /* 0x0003e8000c101922 */
[----:B-1----:R-:W3:Y:S01]  /*139930*/  LDL.LU R115, [R1+0x1da4] ;  /* 0x001da40001737983 */ /* 0x002ee20000300800 */
[----:B------:R-:W-:-:S02]  /*139940*/  ISETP.LT.AND P5, PT, R250, UR32, !P2 ;  /* 0x00000020fa007c0c */ /* 0x000fc4000d7a1270 */
[----:B------:R-:W-:Y:S01]  /*139950*/  ISETP.LT.AND P4, PT, R223, UR32, !P2 ;  /* 0x00000020df007c0c */ /* 0x000fe2000d781270 */
[----:B------:R-:W-:-:S04]  /*139960*/  IMAD.WIDE R4, R251, 0x4, R18 ;  /* 0x00000004fb047825 */ /* 0x000fc800078e0212 */
[C---:B------:R-:W-:Y:S01]  /*139970*/  IMAD.WIDE R6, R251.reuse, 0x4, R20 ;  /* 0x00000004fb067825 */ /* 0x040fe200078e0214 */
[----:B------:R-:W-:Y:S02]  /*139980*/  ISETP.LT.AND P1, PT, R222, UR32, !P2 ;  /* 0x00000020de007c0c */ /* 0x000fe4000d721270 */
[----:B------:R-:W-:Y:S02]  /*139990*/  ISETP.GE.AND P0, PT, R12, UR5, PT ;  /* 0x000000050c007c0c */ /* 0x000fe4000bf06270 */
[----:B------:R-:W-:Y:S01]  /*1399a0*/  ISETP.LT.AND P6, PT, R220, UR32, !P2 ;  /* 0x00000020dc007c0c */ /* 0x000fe2000d7c1270 */
[----:B------:R-:W-:Y:S01]  /*1399b0*/  IMAD.WIDE R8, R251, 0x4, R78 ;  /* 0x00000004fb087825 */ /* 0x000fe200078e024e */
[----:B--2---:R1:W-:Y:S04]  /*1399c0*/  @P3 STG.E desc[UR34][R10.64], R209 ;  /* 0x000000d10a003986 */ /* 0x0043e8000c101922 */
[----:B-1----:R-:W2:Y:S01]  /*1399d0*/  LDL.LU R209, [R1+0x1d84] ;  /* 0x001d840001d17983 */ /* 0x002ea20000300800 */
[----:B------:R-:W-:-:S03]  /*1399e0*/  ISETP.LT.AND P3, PT, R221, UR32, !P2 ;  /* 0x00000020dd007c0c */ /* 0x000fc6000d761270 */
[----:B------:R-:W2:Y:S04]  /*1399f0*/  LDL.LU R12, [R1+0x5500] ;  /* 0x00550000010c7983 */ /* 0x000ea80000300800 */
[----:B------:R-:W2:Y:S04]  /*139a00*/  LDL.LU R252, [R1+0x1d64] ;  /* 0x001d640001fc7983 */ /* 0x000ea80000300800 */
[----:B------:R-:W2:Y:S04]  /*139a10*/  LDL.LU R57, [R1+0x1d34] ;  /* 0x001d340001397983 */ /* 0x000ea80000300800 */
[----:B----4-:R1:W-:Y:S01]  /*139a20*/  @P5 STG.E desc[UR34][R4.64], R72 ;  /* 0x0000004804005986 */ /* 0x0103e2000c101922 */
[----:B------:R-:W-:-:S04]  /*139a30*/  IMAD.WIDE R10, R251, 0x4, R80 ;  /* 0x00000004fb0a7825 */ /* 0x000fc800078e0250 */
[C---:B-1----:R-:W-:Y:S01]  /*139a40*/  IMAD.WIDE R4, R251.reuse, 0x4, R22 ;  /* 0x00000004fb047825 */ /* 0x042fe200078e0216 */
[----:B---3--:R1:W-:Y:S04]  /*139a50*/  @P4 STG.E desc[UR34][R6.64], R39 ;  /* 0x0000002706004986 */ /* 0x0083e8000c101922 */
[----:B------:R-:W-:Y:S04]  /*139a60*/  @P3 STG.E desc[UR34][R4.64], R114 ;  /* 0x0000007204003986 */ /* 0x000fe8000c101922 */
[----:B-1----:R-:W3:Y:S01]  /*139a70*/  LDL.LU R39, [R1+0x1d44] ;  /* 0x001d440001277983 */ /* 0x002ee20000300800 */
[----:B------:R-:W-:-:S03]  /*139a80*/  IMAD.WIDE R6, R251, 0x4, R76 ;  /* 0x00000004fb067825 */ /* 0x000fc600078e024c */
[----:B------:R-:W4:Y:S04]  /*139a90*/  LDL.LU R251, [R1+0x1d24] ;  /* 0x001d240001fb7983 */ /* 0x000f280000300800 */
[----:B------:R1:W-:Y:S04]  /*139aa0*/  @P1 STG.E desc[UR34][R6.64], R38 ;  /* 0x0000002606001986 */ /* 0x0003e8000c101922 */
[----:B-1----:R-:W4:Y:S04]  /*139ab0*/  LDL.LU R38, [R1+0x1d74] ;  /* 0x001d740001267983 */ /* 0x002f280000300800 */
[----:B------:R1:W-:Y:S04]  /*139ac0*/  @P6 STG.E desc[UR34][R8.64], R211 ;  /* 0x000000d308006986 */ /* 0x0003e8000c101922 */
[----:B-1----:R-:W4:Y:S01]  /*139ad0*/  LDL.LU R211, [R1+0x1ca4] ;  /* 0x001ca40001d37983 */ /* 0x002f220000300800 */
[----:B------:R-:W-:-:S02]  /*139ae0*/  ISETP.LT.AND P2, PT, R75, UR32, !P2 ;  /* 0x000000204b007c0c */ /* 0x000fc4000d741270 */
[----:B------:R-:W-:Y:S02]  /*139af0*/  ISETP.LT.AND P5, PT, R210, UR32, !P0 ;  /* 0x00000020d2007c0c */ /* 0x000fe4000c7a1270 */
[----:B------:R-:W-:-:S09]  /*139b00*/  ISETP.LT.AND P4, PT, R208, UR32, !P0 ;  /* 0x00000020d0007c0c */ /* 0x000fd2000c781270 */
[----:B------:R1:W-:Y:S01]  /*139b10*/  @P2 STG.E desc[UR34][R10.64], R248 ;  /* 0x000000f80a002986 */ /* 0x0003e2000c101922 */
[----:B------:R-:W-:-:S04]  /*139b20*/  IMAD.WIDE R4, R249, 0x4, R2 ;  /* 0x00000004f9047825 */ /* 0x000fc800078e0202 */
[----:B------:R-:W-:Y:S01]  /*139b30*/  IMAD.WIDE R6, R249, 0x4, R16 ;  /* 0x00000004f9067825 */ /* 0x000fe200078e0210 */
[----:B-1----:R-:W4:Y:S04]  /*139b40*/  LDL.LU R248, [R1+0x2758] ;  /* 0x0027580001f87983 */ /* 0x002f280000300800 */
[----:B------:R-:W4:Y:S04]  /*139b50*/  LDL.LU R72, [R1+0x1c94] ;  /* 0x001c940001487983 */ /* 0x000f280000300800 */
[----:B------:R-:W4:Y:S04]  /*139b60*/  LDL.LU R13, [R1+0x5508] ;  /* 0x00550800010d7983 */ /* 0x000f280000300800 */
[----:B------:R1:W-:Y:S04]  /*139b70*/  @P5 STG.E desc[UR34][R4.64], R115 ;  /* 0x0000007304005986 */ /* 0x0003e8000c101922 */
[----:B------:R-:W4:Y:S04]  /*139b80*/  LDL.LU R114, [R1+0x1c84] ;  /* 0x001c840001727983 */ /* 0x000f280000300800 */
[----:B-1----:R-:W4:Y:S01]  /*139b90*/  LDL.LU R115, [R1+0x1a14] ;  /* 0x001a140001737983 */ /* 0x002f220000300800 */
[----:B------:R-:W-:-:S02]  /*139ba0*/  ISETP.LT.AND P6, PT, R250, UR32, !P0 ;  /* 0x00000020fa007c0c */ /* 0x000fc4000c7c1270 */
[----:B------:R-:W-:Y:S02]  /*139bb0*/  ISETP.LT.AND P3, PT, R223, UR32, !P0 ;  /* 0x00000020df007c0c */ /* 0x000fe4000c761270 */
[----:B------:R-:W-:Y:S02]  /*139bc0*/  ISETP.LT.AND P2, PT, R221, UR32, !P0 ;  /* 0x00000020dd007c0c */ /* 0x000fe4000c741270 */
[----:B------:R-:W-:Y:S01]  /*139bd0*/  ISETP.LT.AND P1, PT, R222, UR32, !P0 ;  /* 0x00000020de007c0c */ /* 0x000fe2000c721270 */
[----:B------:R-:W-:-:S04]  /*139be0*/  IMAD.WIDE R4, R249, 0x4, R18 ;  /* 0x00000004f9047825 */ /* 0x000fc800078e0212 */
[----:B------:R-:W-:Y:S01]  /*139bf0*/  IMAD.WIDE R8, R249, 0x4, R22 ;  /* 0x00000004f9087825 */ /* 0x000fe200078e0216 */
[----:B------:R-:W-:-:S03]  /*139c00*/  ISETP.LT.AND P5, PT, R75, UR32, !P0 ;  /* 0x000000204b007c0c */ /* 0x000fc6000c7a1270 */
[C---:B------:R-:W-:Y:S01]  /*139c10*/  IMAD.WIDE R10, R249.reuse, 0x4, R76 ;  /* 0x00000004f90a7825 */ /* 0x040fe200078e024c */
[----:B--2---:R1:W-:Y:S04]  /*139c20*/  @P4 STG.E desc[UR34][R6.64], R209 ;  /* 0x000000d106004986 */ /* 0x0043e8000c101922 */
[----:B-1----:R-:W2:Y:S01]  /*139c30*/  LDL.LU R209, [R1+0x13a4] ;  /* 0x0013a40001d17983 */ /* 0x002ea20000300800 */
[C---:B------:R-:W-:Y:S01]  /*139c40*/  IMAD.WIDE R6, R249.reuse, 0x4, R20 ;  /* 0x00000004f9067825 */ /* 0x040fe200078e0214 */
[----:B------:R-:W-:Y:S02]  /*139c50*/  ISETP.LT.AND P4, PT, R220, UR32, !P0 ;  /* 0x00000020dc007c0c */ /* 0x000fe4000c781270 */
[----:B------:R1:W-:Y:S04]  /*139c60*/  @P6 STG.E desc[UR34][R4.64], R252 ;  /* 0x000000fc04006986 */ /* 0x0003e8000c101922 */
[----:B------:R1:W-:Y:S01]  /*139c70*/  @P3 STG.E desc[UR34][R6.64], R57 ;  /* 0x0000003906003986 */ /* 0x0003e2000c101922 */
[----:B------:R-:W-:Y:S01]  /*139c80*/  ISETP.GE.AND P0, PT, R12, UR5, PT ;  /* 0x000000050c007c0c */ /* 0x000fe2000bf06270 */
[----:B-1----:R-:W-:-:S04]  /*139c90*/  IMAD.WIDE R4, R249, 0x4, R78 ;  /* 0x00000004f9047825 */ /* 0x002fc800078e024e */
[----:B------:R-:W-:Y:S01]  /*139ca0*/  IMAD.WIDE R6, R249, 0x4, R80 ;  /* 0x00000004f9067825 */ /* 0x000fe200078e0250 */
[----:B---3--:R1:W-:Y:S04]  /*139cb0*/  @P2 STG.E desc[UR34][R8.64], R39 ;  /* 0x0000002708002986 */ /* 0x0083e8000c101922 */
[----:B----4-:R3:W-:Y:S04]  /*139cc0*/  @P1 STG.E desc[UR34][R10.64], R251 ;  /* 0x000000fb0a001986 */ /* 0x0107e8000c101922 */
[----:B-1----:R-:W4:Y:S04]  /*139cd0*/  LDL.LU R39, [R1+0x1494] ;  /* 0x0014940001277983 */ /* 0x002f280000300800 */
[----:B------:R-:W4:Y:S04]  /*139ce0*/  LDL.LU R249, [R1+0x6a4] ;  /* 0x0006a40001f97983 */ /* 0x000f280000300800 */
[----:B---3--:R-:W3:Y:S04]  /*139cf0*/  LDL.LU R251, [R1+0x275c] ;  /* 0x00275c0001fb7983 */ /* 0x008ee80000300800 */
[----:B------:R-:W3:Y:S04]  /*139d00*/  LDL.LU R252, [R1+0x4b4] ;  /* 0x0004b40001fc7983 */ /* 0x000ee80000300800 */
[----:B------:R-:W3:Y:S04]  /*139d10*/  LDL.LU R12, [R1+0x5504] ;  /* 0x00550400010c7983 */ /* 0x000ee80000300800 */
[----:B------:R1:W-:Y:S04]  /*139d20*/  @P4 STG.E desc[UR34][R4.64], R38 ;  /* 0x0000002604004986 */ /* 0x0003e8000c101922 */
[----:B------:R-:W3:Y:S04]  /*139d30*/  LDL.LU R57, [R1+0x2c4] ;  /* 0x0002c40001397983 */ /* 0x000ee80000300800 */
[----:B-1----:R-:W3:Y:S04]  /*139d40*/  LDL.LU R38, [R1+0x1da8] ;  /* 0x001da80001267983 */ /* 0x002ee80000300800 */
[----:B------:R1:W-:Y:S04]  /*139d50*/  @P5 STG.E desc[UR34][R6.64], R211 ;  /* 0x000000d306005986 */ /* 0x0003e8000c101922 */
[----:B-1----:R-:W3:Y:S01]  /*139d60*/  LDL.LU R211, [R1+0x1d88] ;  /* 0x001d880001d37983 */ /* 0x002ee20000300800 */
        /* <DEDUP_REMOVED lines=10> */
[----:B------:R-:W-:Y:S04]  /*139e10*/  @P6 STG.E desc[UR34][R8.64], R115 ;  /* 0x0000007308006986 */ /* 0x000fe8000c101922 */
[----:B-1----:R-:W3:Y:S01]  /*139e20*/  LDL.LU R72, [R1+0x1d68] ;  /* 0x001d680001487983 */ /* 0x002ee20000300800 */
[----:B------:R-:W-:-:S02]  /*139e30*/  ISETP.LT.AND P4, PT, R221, UR32, !P0 ;  /* 0x00000020dd007c0c */ /* 0x000fc4000c781270 */
[----:B------:R-:W-:Y:S02]  /*139e40*/  ISETP.LT.AND P5, PT, R222, UR32, !P0 ;  /* 0x00000020de007c0c */ /* 0x000fe4000c7a1270 */
[----:B------:R-:W-:Y:S02]  /*139e50*/  ISETP.GE.AND P2, PT, R13, UR5, PT ;  /* 0x000000050d007c0c */ /* 0x000fe4000bf46270 */
[----:B------:R-:W-:Y:S01]  /*139e60*/  ISETP.LT.AND P1, PT, R220, UR32, !P0 ;  /* 0x00000020dc007c0c */ /* 0x000fe2000c721270 */
[----:B------:R-:W-:Y:S01]  /*139e70*/  IMAD.WIDE R4, R248, 0x4, R22 ;  /* 0x00000004f8047825 */ /* 0x000fe200078e0216 */
[----:B------:R-:W-:-:S03]  /*139e80*/  ISETP.LT.AND P0, PT, R75, UR32, !P0 ;  /* 0x000000204b007c0c */ /* 0x000fc6000c701270 */
[----:B------:R-:W-:Y:S01]  /*139e90*/  IMAD.WIDE R6, R248, 0x4, R76 ;  /* 0x00000004f8067825 */ /* 0x000fe200078e024c */
[----:B------:R-:W-:Y:S01]  /*139ea0*/  ISETP.LT.AND P6, PT, R210, UR32, !P2 ;  /* 0x00000020d2007c0c */ /* 0x000fe2000d7c1270 */
[----:B--2---:R1:W-:Y:S04]  /*139eb0*/  @P3 STG.E desc[UR34][R10.64], R209 ;  /* 0x000000d10a003986 */ /* 0x0043e8000c101922 */
[----:B-1----:R-:W2:Y:S01]  /*139ec0*/  LDL.LU R209, [R1+0x1d38] ;  /* 0x001d380001d17983 */ /* 0x002ea20000300800 */
[----:B------:R-:W-:-:S03]  /*139ed0*/  ISETP.LT.AND P3, PT, R208, UR32, !P2 ;  /* 0x00000020d0007c0c */ /* 0x000fc6000d761270 */
[----:B------:R-:W2:Y:S04]  /*139ee0*/  LDL.LU R114, [R1+0x1d48] ;  /* 0x001d480001727983 */ /* 0x000ea80000300800 */
[----:B------:R-:W2:Y:S04]  /*139ef0*/  LDL.LU R115, [R1+0x1d28] ;  /* 0x001d280001737983 */ /* 0x000ea80000300800 */
[----:B----4-:R1:W-:Y:S04]  /*139f00*/  @P4 STG.E desc[UR34][R4.64], R39 ;  /* 0x0000002704004986 */ /* 0x0103e8000c101922 */
[----:B------:R4:W-:Y:S01]  /*139f10*/  @P5 STG.E desc[UR34][R6.64], R249 ;  /* 0x000000f906005986 */ /* 0x0009e2000c101922 */
[----:B---3--:R-:W-:-:S04]  /*139f20*/  IMAD.WIDE R8, R251, 0x4, R2 ;  /* 0x00000004fb087825 */ /* 0x008fc800078e0202 */
[----:B------:R-:W-:Y:S01]  /*139f30*/  IMAD.WIDE R10, R251, 0x4, R16 ;  /* 0x00000004fb0a7825 */ /* 0x000fe200078e0210 */
[----:B-1----:R-:W3:Y:S03]  /*139f40*/  LDL.LU R39, [R1+0x1d78] ;  /* 0x001d780001277983 */ /* 0x002ee60000300800 */
[----:B------:R-:W-:-:S04]  /*139f50*/  IMAD.WIDE R4, R248, 0x4, R78 ;  /* 0x00000004f8047825 */ /* 0x000fc800078e024e */
[----:B----4-:R-:W-:Y:S02]  /*139f60*/  IMAD.WIDE R6, R248, 0x4, R80 ;  /* 0x00000004f8067825 */ /* 0x010fe400078e0250 */
[----:B------:R-:W4:Y:S04]  /*139f70*/  LDL.LU R248, [R1+0x1ca8] ;  /* 0x001ca80001f87983 */ /* 0x000f280000300800 */
[----:B------:R-:W4:Y:S04]  /*139f80*/  LDL.LU R249, [R1+0x2760] ;  /* 0x0027600001f97983 */ /* 0x000f280000300800 */
[----:B------:R-:W-:Y:S04]  /*139f90*/  @P1 STG.E desc[UR34][R4.64], R252 ;  /* 0x000000fc04001986 */ /* 0x000fe8000c101922 */
[----:B------:R-:W-:Y:S04]  /*139fa0*/  @P0 STG.E desc[UR34][R6.64], R57 ;  /* 0x0000003906000986 */ /* 0x000fe8000c101922 */
[----:B------:R1:W-:Y:S04]  /*139fb0*/  @P6 STG.E desc[UR34][R8.64], R38 ;  /* 0x0000002608006986 */ /* 0x0003e8000c101922 */
[----:B-1----:R-:W4:Y:S04]  /*139fc0*/  LDL.LU R38, [R1+0x1c98] ;  /* 0x001c980001267983 */ /* 0x002f280000300800 */
[----:B------:R1:W-:Y:S04]  /*139fd0*/  @P3 STG.E desc[UR34][R10.64], R211 ;  /* 0x000000d30a003986 */ /* 0x0003e8000c101922 */
[----:B-1----:R-:W4:Y:S01]  /*139fe0*/  LDL.LU R211, [R1+0x1c88] ;  /* 0x001c880001d37983 */ /* 0x002f220000300800 */
        /* <DEDUP_REMOVED lines=22> */
[----:B------:R-:W-:Y:S04]  /*13a150*/  @P3 STG.E desc[UR34][R4.64], R114 ;  /* 0x0000007204003986 */ /* 0x000fe8000c101922 */
[----:B------:R1:W-:Y:S04]  /*13a160*/  @P0 STG.E desc[UR34][R6.64], R115 ;  /* 0x0000007306000986 */ /* 0x0003e8000c101922 */
[----:B-1----:R-:W2:Y:S04]  /*13a170*/  LDL.LU R115, [R1+0x4b8] ;  /* 0x0004b80001737983 */ /* 0x002ea80000300800 */
[----:B---3--:R1:W-:Y:S04]  /*13a180*/  @P6 STG.E desc[UR34][R8.64], R39 ;  /* 0x0000002708006986 */ /* 0x0083e8000c101922 */
[----:B----4-:R3:W-:Y:S01]  /*13a190*/  @P2 STG.E desc[UR34][R10.64], R248 ;  /* 0x000000f80a002986 */ /* 0x0107e2000c101922 */
[----:B------:R-:W-:-:S04]  /*13a1a0*/  IMAD.WIDE R4, R249, 0x4, R2 ;  /* 0x00000004f9047825 */ /* 0x000fc800078e0202 */
[----:B------:R-:W-:Y:S01]  /*13a1b0*/  IMAD.WIDE R6, R249, 0x4, R16 ;  /* 0x00000004f9067825 */ /* 0x000fe200078e0210 */
[----:B-1----:R-:W4:Y:S04]  /*13a1c0*/  LDL.LU R39, [R1+0x2c8] ;  /* 0x0002c80001277983 */ /* 0x002f280000300800 */
[----:B---3--:R-:W3:Y:S04]  /*13a1d0*/  LDL.LU R248, [R1+0x2764] ;  /* 0x0027640001f87983 */ /* 0x008ee80000300800 */
[----:B------:R-:W3:Y:S04]  /*13a1e0*/  LDL.LU R72, [R1+0x1dac] ;  /* 0x001dac0001487983 */ /* 0x000ee80000300800 */
[----:B------:R-:W3:Y:S04]  /*13a1f0*/  LDL.LU R13, [R1+0x5510] ;  /* 0x00551000010d7983 */ /* 0x000ee80000300800 */
[----:B------:R-:W3:Y:S04]  /*13a200*/  LDL.LU R114, [R1+0x1d8c] ;  /* 0x001d8c0001727983 */ /* 0x000ee80000300800 */
[----:B------:R1:W-:Y:S04]  /*13a210*/  @P5 STG.E desc[UR34][R4.64], R38 ;  /* 0x0000002604005986 */ /* 0x0003e8000c101922 */
[----:B-1----:R-:W3:Y:S04]  /*13a220*/  LDL.LU R38, [R1+0x1d6c] ;  /* 0x001d6c0001267983 */ /* 0x002ee80000300800 */
[----:B------:R1:W-:Y:S04]  /*13a230*/  @P4 STG.E desc[UR34][R6.64], R211 ;  /* 0x000000d306004986 */ /* 0x0003e8000c101922 */
[----:B-1----:R-:W3:Y:S01]  /*13a240*/  LDL.LU R211, [R1+0x1d3c] ;  /* 0x001d3c0001d37983 */ /* 0x002ee20000300800 */
        /* <DEDUP_REMOVED lines=23> */
[----:B------:R4:W-:Y:S04]  /*13a3c0*/  @P4 STG.E desc[UR34][R4.64], R115 ;  /* 0x0000007304004986 */ /* 0x0009e8000c101922 */
[----:B-1----:R-:W2:Y:S04]  /*13a3d0*/  LDL.LU R251, [R1+0x2768] ;  /* 0x0027680001fb7983 */ /* 0x002ea80000300800 */
[----:B------:R-:W2:Y:S04]  /*13a3e0*/  LDL.LU R252, [R1+0x1d7c] ;  /* 0x001d7c0001fc7983 */ /* 0x000ea80000300800 */
[----:B------:R-:W2:Y:S04]  /*13a3f0*/  LDL.LU R12, [R1+0x5514] ;  /* 0x00551400010c7983 */ /* 0x000ea80000300800 */
[----:B------:R-:W2:Y:S04]  /*13a400*/  LDL.LU R57, [R1+0x1cac] ;  /* 0x001cac0001397983 */ /* 0x000ea80000300800 */
[----:B----4-:R1:W-:Y:S04]  /*13a410*/  @P5 STG.E desc[UR34][R6.64], R39 ;  /* 0x0000002706005986 */ /* 0x0103e8000c101922 */
[----:B------:R-:W4:Y:S01]  /*13a420*/  LDL.LU R115, [R1+0x1c9c] ;  /* 0x001c9c0001737983 */ /* 0x000f220000300800 */
[----:B---3--:R-:W-:-:S04]  /*13a430*/  IMAD.WIDE R4, R248, 0x4, R2 ;  /* 0x00000004f8047825 */ /* 0x008fc800078e0202 */
[----:B------:R-:W-:-:S04]  /*13a440*/  IMAD.WIDE R8, R248, 0x4, R18 ;  /* 0x00000004f8087825 */ /* 0x000fc800078e0212 */
[C---:B------:R-:W-:Y:S01]  /*13a450*/  IMAD.WIDE R10, R248.reuse, 0x4, R20 ;  /* 0x00000004f80a7825 */ /* 0x040fe200078e0214 */
[----:B-1----:R-:W3:Y:S03]  /*13a460*/  LDL.LU R39, [R1+0x1c8c] ;  /* 0x001c8c0001277983 */ /* 0x002ee60000300800 */
[C---:B------:R-:W-:Y:S01]  /*13a470*/  IMAD.WIDE R6, R248.reuse, 0x4, R16 ;  /* 0x00000004f8067825 */ /* 0x040fe200078e0210 */
[----:B------:R1:W-:Y:S04]  /*13a480*/  @P2 STG.E desc[UR34][R4.64], R72 ;  /* 0x0000004804002986 */ /* 0x0003e8000c101922 */
[----:B------:R-:W-:Y:S04]  /*13a490*/  @P0 STG.E desc[UR34][R6.64], R114 ;  /* 0x0000007206000986 */ /* 0x000fe8000c101922 */
[----:B------:R-:W-:Y:S04]  /*13a4a0*/  @P6 STG.E desc[UR34][R8.64], R38 ;  /* 0x0000002608006986 */ /* 0x000fe8000c101922 */
[----:B-1----:R-:W3:Y:S04]  /*13a4b0*/  LDL.LU R72, [R1+0x1a1c] ;  /* 0x001a1c0001487983 */ /* 0x002ee80000300800 */
[----:B------:R1:W-:Y:S04]  /*13a4c0*/  @P3 STG.E desc[UR34][R10.64], R211 ;  /* 0x000000d30a003986 */ /* 0x0003e8000c101922 */
[----:B-1----:R-:W3:Y:S01]  /*13a4d0*/  LDL.LU R211, [R1+0x13ac] ;  /* 0x0013ac0001d37983 */ /* 0x002ee20000300800 */
[----:B------:R-:W-:Y:S01]  /*13a4e0*/  ISETP.LT.AND P4, PT, R221, UR32, !P1 ;  /* 0x00000020dd007c0c */ /* 0x000fe2000cf81270 */
[----:B------:R-:W-:-:S02]  /*13a4f0*/  IMAD.WIDE R4, R248, 0x4, R22 ;  /* 0x00000004f8047825 */ /* 0x000fc400078e0216 */
[----:B------:R-:W3:Y:S04]  /*13a500*/  LDL.LU R114, [R1+0x149c] ;  /* 0x00149c0001727983 */ /* 0x000ee80000300800 */
[----:B------:R-:W3:Y:S01]  /*13a510*/  LDL.LU R38, [R1+0x6ac] ;  /* 0x0006ac0001267983 */ /* 0x000ee20000300800 */
        /* <DEDUP_REMOVED lines=20> */
[----:B----4-:R1:W-:Y:S04]  /*13a660*/  @P6 STG.E desc[UR34][R8.64], R115 ;  /* 0x0000007308006986 */ /* 0x0103e8000c101922 */
[----:B---3--:R3:W-:Y:S01]  /*13a670*/  @P3 STG.E desc[UR34][R10.64], R39 ;  /* 0x000000270a003986 */ /* 0x0087e2000c101922 */
[----:B------:R-:W-:Y:S01]  /*13a680*/  IMAD.WIDE R4, R251, 0x4, R18 ;  /* 0x00000004fb047825 */ /* 0x000fe200078e0212 */
[----:B------:R-:W-:-:S02]  /*13a690*/  ISETP.GE.AND P0, PT, R12, UR5, PT ;  /* 0x000000050c007c0c */ /* 0x000fc4000bf06270 */
[----:B-1----:R-:W4:Y:S04]  /*13a6a0*/  LDL.LU R115, [R1+0x1e30] ;  /* 0x001e300001737983 */ /* 0x002f280000300800 */
[----:B---3--:R-:W3:Y:S01]  /*13a6b0*/  LDL.LU R39, [R1+0x1e10] ;  /* 0x001e100001277983 */ /* 0x008ee20000300800 */
[----:B------:R-:W-:-:S03]  /*13a6c0*/  IMAD.WIDE R6, R251, 0x4, R20 ;  /* 0x00000004fb067825 */ /* 0x000fc600078e0214 */
[----:B------:R-:W3:Y:S04]  /*13a6d0*/  LDL.LU R12, [R1+0x551c] ;  /* 0x00551c00010c7983 */ /* 0x000ee80000300800 */
[----:B------:R-:W-:Y:S04]  /*13a6e0*/  @P5 STG.E desc[UR34][R4.64], R72 ;  /* 0x0000004804005986 */ /* 0x000fe8000c101922 */
        /* <DEDUP_REMOVED lines=33> */
[----:B-1----:R-:W4:Y:S04]  /*13a900*/  LDL.LU R115, [R1+0x1a00] ;  /* 0x001a000001737983 */ /* 0x002f280000300800 */
[----:B---3--:R-:W3:Y:S01]  /*13a910*/  LDL.LU R39, [R1+0x1480] ;  /* 0x0014800001277983 */ /* 0x008ee20000300800 */
[----:B------:R-:W-:-:S04]  /*13a920*/  IMAD.WIDE R4, R249, 0x4, R18 ;  /* 0x00000004f9047825 */ /* 0x000fc800078e0212 */
[----:B------:R-:W-:Y:S01]  /*13a930*/  IMAD.WIDE R6, R249, 0x4, R20 ;  /* 0x00000004f9067825 */ /* 0x000fe200078e0214 */
        /* <DEDUP_REMOVED lines=33> */
[----:B---3--:R3:W-:Y:S04]  /*13ab50*/  @P3 STG.E desc[UR34][R10.64], R39 ;  /* 0x000000270a003986 */ /* 0x0087e8000c101922 */
[----:B-1----:R-:W4:Y:S01]  /*13ab60*/  LDL.LU R72, [R1+0x1e54] ;  /* 0x001e540001487983 */ /* 0x002f220000300800 */
[----:B------:R-:W-:-:S03]  /*13ab70*/  IMAD.WIDE R4, R248, 0x4, R22 ;  /* 0x00000004f8047825 */ /* 0x000fc600078e0216 */
[----:B---3--:R-:W3:Y:S04]  /*13ab80*/  LDL.LU R39, [R1+0x1e44] ;  /* 0x001e440001277983 */ /* 0x008ee80000300800 */
        /* <DEDUP_REMOVED lines=37> */
[----:B------:R-:W-:-:S03]  /*13ade0*/  IMAD.WIDE R10, R251, 0x4, R80 ;  /* 0x00000004fb0a7825 */ /* 0x000fc600078e0250 */
[----:B---3--:R3:W-:Y:S01]  /*13adf0*/  @P4 STG.E desc[UR34][R6.64], R39 ;  /* 0x0000002706004986 */ /* 0x0087e2000c101922 */
[----:B-1----:R-:W-:-:S03]  /*13ae00*/  IMAD.WIDE R4, R251, 0x4, R22 ;  /* 0x00000004fb047825 */ /* 0x002fc600078e0216 */
[----:B---3--:R-:W3:Y:S01]  /*13ae10*/  LDL.LU R39, [R1+0x1394] ;  /* 0x0013940001277983 */ /* 0x008ee20000300800 */
[----:B------:R-:W-:-:S03]  /*13ae20*/  IMAD.WIDE R6, R251, 0x4, R76 ;  /* 0x00000004fb067825 */ /* 0x000fc600078e024c */
[----:B------:R-:W4:Y:S04]  /*13ae30*/  LDL.LU R251, [R1+0x2b4] ;  /* 0x0002b40001fb7983 */ /* 0x000f280000300800 */
[----:B------:R-:W-:Y:S04]  /*13ae40*/  @P3 STG.E desc[UR34][R4.64], R114 ;  /* 0x0000007204003986 */ /* 0x000fe8000c101922 */
        /* <DEDUP_REMOVED lines=66> */
[----:B-1----:R-:W2:Y:S04]  /*13b270*/  LDL.LU R209, [R1+0x1488] ;  /* 0x0014880001d17983 */ /* 0x002ea80000300800 */
[----:B------:R-:W2:Y:S04]  /*13b280*/  LDL.LU R114, [R1+0x1398] ;  /* 0x0013980001727983 */ /* 0x000ea80000300800 */
[----:B------:R-:W2:Y:S01]  /*13b290*/  LDL.LU R38, [R1+0x2b8] ;  /* 0x0002b80001267983 */ /* 0x000ea20000300800 */
[----:B------:R-:W-:-:S03]  /*13b2a0*/  ISETP.LT.AND P3, PT, R208, UR32, !P2 ;  /* 0x00000020d0007c0c */ /* 0x000fc6000d761270 */
[----:B----4-:R1:W-:Y:S04]  /*13b2b0*/  @P4 STG.E desc[UR34][R4.64], R39 ;  /* 0x0000002704004986 */ /* 0x0103e8000c101922 */
[----:B------:R4:W-:Y:S01]  /*13b2c0*/  @P5 STG.E desc[UR34][R6.64], R249 ;  /* 0x000000f906005986 */ /* 0x0009e2000c101922 */
[----:B---3--:R-:W-:-:S04]  /*13b2d0*/  IMAD.WIDE R8, R251, 0x4, R2 ;  /* 0x00000004fb087825 */ /* 0x008fc800078e0202 */
[----:B------:R-:W-:-:S04]  /*13b2e0*/  IMAD.WIDE R10, R251, 0x4, R16 ;  /* 0x00000004fb0a7825 */ /* 0x000fc800078e0210 */
[----:B-1----:R-:W-:-:S04]  /*13b2f0*/  IMAD.WIDE R4, R248, 0x4, R78 ;  /* 0x00000004f8047825 */ /* 0x002fc800078e024e */
[----:B----4-:R-:W-:Y:S01]  /*13b300*/  IMAD.WIDE R6, R248, 0x4, R80 ;  /* 0x00000004f8067825 */ /* 0x010fe200078e0250 */
[----:B------:R-:W3:Y:S04]  /*13b310*/  LDL.LU R39, [R1+0x698] ;  /* 0x0006980001277983 */ /* 0x000ee80000300800 */
        /* <DEDUP_REMOVED lines=15> */
[----:B------:R-:W4:Y:S01]  /*13b410*/  LDL.LU R57, [R1+0x1e4c] ;  /* 0x001e4c0001397983 */ /* 0x000f220000300800 */
[----:B------:R-:W-:-:S03]  /*13b420*/  ISETP.LT.AND P3, PT, R221, UR32, !P2 ;  /* 0x00000020dd007c0c */ /* 0x000fc6000d761270 */
[----:B------:R1:W-:Y:S01]  /*13b430*/  @P5 STG.E desc[UR34][R4.64], R72 ;  /* 0x0000004804005986 */ /* 0x0003e2000c101922 */
[----:B------:R-:W-:Y:S01]  /*13b440*/  ISETP.LT.AND P1, PT, R222, UR32, !P2 ;  /* 0x00000020de007c0c */ /* 0x000fe2000d721270 */
[----:B------:R-:W-:-:S04]  /*13b450*/  IMAD.WIDE R8, R251, 0x4, R78 ;  /* 0x00000004fb087825 */ /* 0x000fc800078e024e */
[----:B------:R-:W-:Y:S01]  /*13b460*/  IMAD.WIDE R10, R251, 0x4, R80 ;  /* 0x00000004fb0a7825 */ /* 0x000fe200078e0250 */
[----:B------:R-:W-:Y:S02]  /*13b470*/  ISETP.LT.AND P6, PT, R220, UR32, !P2 ;  /* 0x00000020dc007c0c */ /* 0x000fe4000d7c1270 */
[----:B------:R-:W-:Y:S01]  /*13b480*/  ISETP.LT.AND P2, PT, R75, UR32, !P2 ;  /* 0x000000204b007c0c */ /* 0x000fe2000d741270 */
[C---:B-1----:R-:W-:Y:S01]  /*13b490*/  IMAD.WIDE R4, R251.reuse, 0x4, R22 ;  /* 0x00000004fb047825 */ /* 0x042fe200078e0216 */
[----:B------:R-:W-:Y:S01]  /*13b4a0*/  ISETP.LT.AND P5, PT, R210, UR32, !P0 ;  /* 0x00000020d2007c0c */ /* 0x000fe2000c7a1270 */
[----:B--2---:R1:W-:Y:S04]  /*13b4b0*/  @P4 STG.E desc[UR34][R6.64], R209 ;  /* 0x000000d106004986 */ /* 0x0043e8000c101922 */
[----:B-1----:R-:W2:Y:S01]  /*13b4c0*/  LDL.LU R209, [R1+0x1e2c] ;  /* 0x001e2c0001d17983 */ /* 0x002ea20000300800 */
[----:B------:R-:W-:-:S03]  /*13b4d0*/  IMAD.WIDE R6, R251, 0x4, R76 ;  /* 0x00000004fb067825 */ /* 0x000fc600078e024c */
[----:B------:R-:W2:Y:S04]  /*13b4e0*/  LDL.LU R251, [R1+0x1e0c] ;  /* 0x001e0c0001fb7983 */ /* 0x000ea80000300800 */
[----:B------:R-:W-:Y:S04]  /*13b4f0*/  @P3 STG.E desc[UR34][R4.64], R114 ;  /* 0x0000007204003986 */ /* 0x000fe8000c101922 */
[----:B------:R1:W-:Y:S01]  /*13b500*/  @P1 STG.E desc[UR34][R6.64], R38 ;  /* 0x0000002606001986 */ /* 0x0003e2000c101922 */
[----:B------:R-:W-:-:S03]  /*13b510*/  ISETP.LT.AND P4, PT, R208, UR32, !P0 ;  /* 0x00000020d0007c0c */ /* 0x000fc6000c781270 */
        /* <DEDUP_REMOVED lines=19> */
[C---:B------:R-:W-:Y:S01]  /*13b650*/  IMAD.WIDE R8, R249.reuse, 0x4, R22 ;  /* 0x00000004f9087825 */ /* 0x040fe200078e0216 */
[----:B------:R-:W-:Y:S01]  /*13b660*/  ISETP.LT.AND P1, PT, R222, UR32, !P0 ;  /* 0x00000020de007c0c */ /* 0x000fe2000c721270 */
[----:B------:R1:W-:Y:S04]  /*13b670*/  @P6 STG.E desc[UR34][R4.64], R252 ;  /* 0x000000fc04006986 */ /* 0x0003e8000c101922 */
[----:B------:R1:W-:Y:S01]  /*13b680*/  @P3 STG.E desc[UR34][R6.64], R57 ;  /* 0x0000003906003986 */ /* 0x0003e2000c101922 */
[----:B------:R-:W-:Y:S01]  /*13b690*/  ISETP.LT.AND P4, PT, R220, UR32, !P0 ;  /* 0x00000020dc007c0c */ /* 0x000fe2000c781270 */
[----:B------:R-:W-:Y:S01]  /*13b6a0*/  IMAD.WIDE R10, R249, 0x4, R76 ;  /* 0x00000004f90a7825 */ /* 0x000fe200078e024c */
[----:B------:R-:W-:Y:S02]  /*13b6b0*/  ISETP.LT.AND P5, PT, R75, UR32, !P0 ;  /* 0x000000204b007c0c */ /* 0x000fe4000c7a1270 */
[----:B------:R-:W-:Y:S01]  /*13b6c0*/  ISETP.GE.AND P0, PT, R12, UR5, PT ;  /* 0x000000050c007c0c */ /* 0x000fe2000bf06270 */
        /* <DEDUP_REMOVED lines=8> */
[----:B------:R-:W-:-:S03]  /*13b750*/  ISETP.LT.AND P2, PT, R210, UR32, !P0 ;  /* 0x00000020d2007c0c */ /* 0x000fc6000c741270 */
[----:B------:R1:W-:Y:S01]  /*13b760*/  @P4 STG.E desc[UR34][R4.64], R38 ;  /* 0x0000002604004986 */ /* 0x0003e2000c101922 */
[----:B------:R-:W-:-:S03]  /*13b770*/  ISETP.LT.AND P1, PT, R208, UR32, !P0 ;  /* 0x00000020d0007c0c */ /* 0x000fc6000c721270 */
[----:B-1----:R-:W2:Y:S04]  /*13b780*/  LDL.LU R251, [R1+0x278c] ;  /* 0x00278c0001fb7983 */ /* 0x002ea80000300800 */
[----:B------:R-:W2:Y:S04]  /*13b790*/  LDL.LU R252, [R1+0x69c] ;  /* 0x00069c0001fc7983 */ /* 0x000ea80000300800 */
[----:B------:R-:W2:Y:S04]  /*13b7a0*/  LDL.LU R12, [R1+0x5538] ;  /* 0x00553800010c7983 */ /* 0x000ea80000300800 */
[----:B------:R-:W2:Y:S04]  /*13b7b0*/  LDL.LU R57, [R1+0x4ac] ;  /* 0x0004ac0001397983 */ /* 0x000ea80000300800 */
[----:B------:R-:W2:Y:S04]  /*13b7c0*/  LDL.LU R38, [R1+0x1ec0] ;  /* 0x001ec00001267983 */ /* 0x000ea80000300800 */
[----:B----4-:R1:W-:Y:S01]  /*13b7d0*/  @P5 STG.E desc[UR34][R6.64], R39 ;  /* 0x0000002706005986 */ /* 0x0103e2000c101922 */
[----:B---3--:R-:W-:-:S04]  /*13b7e0*/  IMAD.WIDE R4, R248, 0x4, R2 ;  /* 0x00000004f8047825 */ /* 0x008fc800078e0202 */
[----:B------:R-:W-:-:S04]  /*13b7f0*/  IMAD.WIDE R8, R248, 0x4, R18 ;  /* 0x00000004f8087825 */ /* 0x000fc800078e0212 */
[C---:B------:R-:W-:Y:S01]  /*13b800*/  IMAD.WIDE R10, R248.reuse, 0x4, R20 ;  /* 0x00000004f80a7825 */ /* 0x040fe200078e0214 */
[----:B------:R3:W-:Y:S04]  /*13b810*/  @P2 STG.E desc[UR34][R4.64], R72 ;  /* 0x0000004804002986 */ /* 0x0007e8000c101922 */
[----:B-1----:R-:W4:Y:S01]  /*13b820*/  LDL.LU R39, [R1+0x1ea0] ;  /* 0x001ea00001277983 */ /* 0x002f220000300800 */
[----:B------:R-:W-:-:S05]  /*13b830*/  IMAD.WIDE R6, R248, 0x4, R16 ;  /* 0x00000004f8067825 */ /* 0x000fca00078e0210 */
[----:B------:R-:W-:Y:S04]  /*13b840*/  @P1 STG.E desc[UR34][R6.64], R114 ;  /* 0x0000007206001986 */ /* 0x000fe8000c101922 */
[----:B------:R-:W-:Y:S04]  /*13b850*/  @P6 STG.E desc[UR34][R8.64], R115 ;  /* 0x0000007308006986 */ /* 0x000fe8000c101922 */
[----:B---3--:R-:W3:Y:S04]  /*13b860*/  LDL.LU R72, [R1+0x1eb0] ;  /* 0x001eb00001487983 */ /* 0x008ee80000300800 */
        /* <DEDUP_REMOVED lines=17> */
[C---:B------:R-:W-:Y:S01]  /*13b980*/  IMAD.WIDE R8, R251.reuse, 0x4, R2 ;  /* 0x00000004fb087825 */ /* 0x040fe200078e0202 */
[----:B------:R-:W-:Y:S03]  /*13b990*/  @P1 STG.E desc[UR34][R4.64], R252 ;  /* 0x000000fc04001986 */ /* 0x000fe6000c101922 */
[----:B-1----:R-:W-:Y:S02]  /*13b9a0*/  IMAD.WIDE R6, R248, 0x4, R80 ;  /* 0x00000004f8067825 */ /* 0x002fe400078e0250 */
[----:B------:R-:W2:Y:S04]  /*13b9b0*/  LDL.LU R248, [R1+0x1e60] ;  /* 0x001e600001f87983 */ /* 0x000ea80000300800 */
[----:B------:R-:W2:Y:S04]  /*13b9c0*/  LDL.LU R249, [R1+0x2790] ;  /* 0x0027900001f97983 */ /* 0x000ea80000300800 */
[----:B------:R-:W-:Y:S04]  /*13b9d0*/  @P0 STG.E desc[UR34][R6.64], R57 ;  /* 0x0000003906000986 */ /* 0x000fe8000c101922 */
[----:B------:R1:W-:Y:S01]  /*13b9e0*/  @P6 STG.E desc[UR34][R8.64], R38 ;  /* 0x0000002608006986 */ /* 0x0003e2000c101922 */
[----:B------:R-:W-:Y:S01]  /*13b9f0*/  IMAD.WIDE R10, R251, 0x4, R16 ;  /* 0x00000004fb0a7825 */ /* 0x000fe200078e0210 */
[----:B------:R-:W-:-:S02]  /*13ba00*/  ISETP.LT.AND P5, PT, R250, UR32, !P2 ;  /* 0x00000020fa007c0c */ /* 0x000fc4000d7a1270 */
[----:B------:R-:W-:Y:S01]  /*13ba10*/  ISETP.LT.AND P4, PT, R223, UR32, !P2 ;  /* 0x00000020df007c0c */ /* 0x000fe2000d781270 */
[----:B-1----:R-:W2:Y:S04]  /*13ba20*/  LDL.LU R38, [R1+0x1dd0] ;  /* 0x001dd00001267983 */ /* 0x002ea80000300800 */
[----:B----4-:R1:W-:Y:S01]  /*13ba30*/  @P3 STG.E desc[UR34][R10.64], R39 ;  /* 0x000000270a003986 */ /* 0x0103e2000c101922 */
[----:B------:R-:W-:-:S04]  /*13ba40*/  IMAD.WIDE R4, R251, 0x4, R18 ;  /* 0x00000004fb047825 */ /* 0x000fc800078e0212 */
[----:B------:R-:W-:Y:S01]  /*13ba50*/  IMAD.WIDE R6, R251, 0x4, R20 ;  /* 0x00000004fb067825 */ /* 0x000fe200078e0214 */
[----:B------:R-:W-:Y:S01]  /*13ba60*/  ISETP.GE.AND P1, PT, R12, UR5, PT ;  /* 0x000000050c007c0c */ /* 0x000fe2000bf26270 */
[----:B-1----:R-:W4:Y:S04]  /*13ba70*/  LDL.LU R39, [R1+0x19f0] ;  /* 0x0019f00001277983 */ /* 0x002f280000300800 */
[----:B------:R-:W4:Y:S04]  /*13ba80*/  LDL.LU R12, [R1+0x5540] ;  /* 0x00554000010c7983 */ /* 0x000f280000300800 */
[----:B---3--:R-:W-:Y:S04]  /*13ba90*/  @P5 STG.E desc[UR34][R4.64], R72 ;  /* 0x0000004804005986 */ /* 0x008fe8000c101922 */
        /* <DEDUP_REMOVED lines=14> */
[----:B------:R-:W-:-:S02]  /*13bb80*/  ISETP.LT.AND P2, PT, R75, UR32, !P2 ;  /* 0x000000204b007c0c */ /* 0x000fc4000d741270 */
[----:B------:R-:W-:Y:S01]  /*13bb90*/  ISETP.LT.AND P5, PT, R210, UR32, !P1 ;  /* 0x00000020d2007c0c */ /* 0x000fe2000cfa1270 */
[----:B-1----:R-:W3:Y:S01]  /*13bba0*/  LDL.LU R115, [R1+0x490] ;  /* 0x0004900001737983 */ /* 0x002ee20000300800 */
[----:B------:R-:W-:Y:S02]  /*13bbb0*/  ISETP.LT.AND P4, PT, R208, UR32, !P1 ;  /* 0x00000020d0007c0c */ /* 0x000fe4000cf81270 */
[----:B------:R-:W-:Y:S01]  /*13bbc0*/  ISETP.LT.AND P3, PT, R223, UR32, !P1 ;  /* 0x00000020df007c0c */ /* 0x000fe2000cf61270 */
[----:B--2---:R1:W-:Y:S04]  /*13bbd0*/  @P6 STG.E desc[UR34][R8.64], R209 ;  /* 0x000000d108006986 */ /* 0x0043e8000c101922 */
[----:B-1----:R-:W2:Y:S04]  /*13bbe0*/  LDL.LU R209, [R1+0x2a0] ;  /* 0x0002a00001d17983 */ /* 0x002ea80000300800 */
[----:B------:R1:W-:Y:S01]  /*13bbf0*/  @P2 STG.E desc[UR34][R10.64], R248 ;  /* 0x000000f80a002986 */ /* 0x0003e2000c101922 */
[----:B------:R-:W-:-:S03]  /*13bc00*/  IMAD.WIDE R4, R249, 0x4, R2 ;  /* 0x00000004f9047825 */ /* 0x000fc600078e0202 */
[----:B-1----:R-:W2:Y:S04]  /*13bc10*/  LDL.LU R248, [R1+0x2794] ;  /* 0x0027940001f87983 */ /* 0x002ea80000300800 */
[----:B------:R-:W2:Y:S04]  /*13bc20*/  LDL.LU R72, [R1+0x1ec4] ;  /* 0x001ec40001487983 */ /* 0x000ea80000300800 */
[----:B------:R-:W2:Y:S04]  /*13bc30*/  LDL.LU R13, [R1+0x553c] ;  /* 0x00553c00010d7983 */ /* 0x000ea80000300800 */
[----:B------:R-:W2:Y:S04]  /*13bc40*/  LDL.LU R114, [R1+0x1ea4] ;  /* 0x001ea40001727983 */ /* 0x000ea80000300800 */
[----:B------:R1:W-:Y:S01]  /*13bc50*/  @P5 STG.E desc[UR34][R4.64], R38 ;  /* 0x0000002604005986 */ /* 0x0003e2000c101922 */
[----:B------:R-:W-:Y:S01]  /*13bc60*/  ISETP.LT.AND P6, PT, R250, UR32, !P1 ;  /* 0x00000020fa007c0c */ /* 0x000fe2000cfc1270 */
[----:B------:R-:W-:Y:S01]  /*13bc70*/  IMAD.WIDE R6, R249, 0x4, R16 ;  /* 0x00000004f9067825 */ /* 0x000fe200078e0210 */
[----:B------:R-:W-:Y:S01]  /*13bc80*/  ISETP.LT.AND P2, PT, R221, UR32, !P1 ;  /* 0x00000020dd007c0c */ /* 0x000fe2000cf41270 */
[----:B-1----:R-:W2:Y:S04]  /*13bc90*/  LDL.LU R38, [R1+0x1eb4] ;  /* 0x001eb40001267983 */ /* 0x002ea80000300800 */
[----:B----4-:R1:W-:Y:S01]  /*13bca0*/  @P4 STG.E desc[UR34][R6.64], R39 ;  /* 0x0000002706004986 */ /* 0x0103e2000c101922 */
[----:B------:R-:W-:-:S04]  /*13bcb0*/  IMAD.WIDE R4, R249, 0x4, R18 ;  /* 0x00000004f9047825 */ /* 0x000fc800078e0212 */
[C---:B------:R-:W-:Y:S01]  /*13bcc0*/  IMAD.WIDE R8, R249.reuse, 0x4, R22 ;  /* 0x00000004f9087825 */ /* 0x040fe200078e0216 */
[----:B---3--:R-:W-:Y:S04]  /*13bcd0*/  @P6 STG.E desc[UR34][R4.64], R252 ;  /* 0x000000fc04006986 */ /* 0x008fe8000c101922 */
[----:B-1----:R-:W3:Y:S01]  /*13bce0*/  LDL.LU R39, [R1+0x1e94] ;  /* 0x001e940001277983 */ /* 0x002ee20000300800 */
[----:B------:R-:W-:-:S05]  /*13bcf0*/  IMAD.WIDE R6, R249, 0x4, R20 ;  /* 0x00000004f9067825 */ /* 0x000fca00078e0214 */
[----:B------:R-:W-:Y:S04]  /*13bd00*/  @P3 STG.E desc[UR34][R6.64], R57 ;  /* 0x0000003906003986 */ /* 0x000fe8000c101922 */
[----:B------:R1:W-:Y:S04]  /*13bd10*/  @P2 STG.E desc[UR34][R8.64], R211 ;  /* 0x000000d308002986 */ /* 0x0003e8000c101922 */
[----:B-1----:R-:W4:Y:S01]  /*13bd20*/  LDL.LU R211, [R1+0x1ee4] ;  /* 0x001ee40001d37983 */ /* 0x002f220000300800 */
[----:B------:R-:W-:Y:S02]  /*13bd30*/  ISETP.LT.AND P0, PT, R222, UR32, !P1 ;  /* 0x00000020de007c0c */ /* 0x000fe4000cf01270 */
[----:B------:R-:W-:-:S02]  /*13bd40*/  ISETP.LT.AND P4, PT, R220, UR32, !P1 ;  /* 0x00000020dc007c0c */ /* 0x000fc4000cf81270 */
[----:B------:R-:W-:Y:S01]  /*13bd50*/  ISETP.LT.AND P5, PT, R75, UR32, !P1 ;  /* 0x000000204b007c0c */ /* 0x000fe2000cfa1270 */
[----:B------:R-:W-:-:S04]  /*13bd60*/  IMAD.WIDE R10, R249, 0x4, R76 ;  /* 0x00000004f90a7825 */ /* 0x000fc800078e024c */
[----:B------:R-:W-:-:S04]  /*13bd70*/  IMAD.WIDE R4, R249, 0x4, R78 ;  /* 0x00000004f9047825 */ /* 0x000fc800078e024e */
[----:B------:R-:W-:Y:S02]  /*13bd80*/  IMAD.WIDE R6, R249, 0x4, R80 ;  /* 0x00000004f9067825 */ /* 0x000fe400078e0250 */
[----:B------:R-:W4:Y:S01]  /*13bd90*/  LDL.LU R249, [R1+0x1ed4] ;  /* 0x001ed40001f97983 */ /* 0x000f220000300800 */
[----:B------:R-:W-:-:S03]  /*13bda0*/  ISETP.GE.AND P1, PT, R12, UR5, PT ;  /* 0x000000050c007c0c */ /* 0x000fc6000bf26270 */
[----:B------:R1:W-:Y:S04]  /*13bdb0*/  @P0 STG.E desc[UR34][R10.64], R251 ;  /* 0x000000fb0a000986 */ /* 0x0003e8000c101922 */
[----:B------:R1:W-:Y:S04]  /*13bdc0*/  @P4 STG.E desc[UR34][R4.64], R115 ;  /* 0x0000007304004986 */ /* 0x0003e8000c101922 */
[----:B-1----:R-:W4:Y:S04]  /*13bdd0*/  LDL.LU R251, [R1+0x2798] ;  /* 0x0027980001fb7983 */ /* 0x002f280000300800 */
[----:B------:R-:W4:Y:S04]  /*13bde0*/  LDL.LU R252, [R1+0x1e74] ;  /* 0x001e740001fc7983 */ /* 0x000f280000300800 */
[----:B------:R-:W4:Y:S04]  /*13bdf0*/  LDL.LU R12, [R1+0x5544] ;  /* 0x00554400010c7983 */ /* 0x000f280000300800 */
[----:B------:R-:W4:Y:S04]  /*13be00*/  LDL.LU R57, [R1+0x1e64] ;  /* 0x001e640001397983 */ /* 0x000f280000300800 */
[----:B------:R-:W4:Y:S01]  /*13be10*/  LDL.LU R115, [R1+0x1dd4] ;  /* 0x001dd40001737983 */ /* 0x000f220000300800 */
        /* <DEDUP_REMOVED lines=9> */
[C---:B------:R-:W-:Y:S01]  /*13beb0*/  IMAD.WIDE R8, R248.reuse, 0x4, R18 ;  /* 0x00000004f8087825 */ /* 0x040fe200078e0212 */
[----:B------:R1:W-:Y:S04]  /*13bec0*/  @P2 STG.E desc[UR34][R4.64], R72 ;  /* 0x0000004804002986 */ /* 0x0003e8000c101922 */
[----:B------:R-:W-:Y:S01]  /*13bed0*/  @P0 STG.E desc[UR34][R6.64], R114 ;  /* 0x0000007206000986 */ /* 0x000fe2000c101922 */
[----:B------:R-:W-:-:S03]  /*13bee0*/  IMAD.WIDE R10, R248, 0x4, R20 ;  /* 0x00000004f80a7825 */ /* 0x000fc600078e0214 */
[----:B------:R1:W-:Y:S04]  /*13bef0*/  @P6 STG.E desc[UR34][R8.64], R38 ;  /* 0x0000002608006986 */ /* 0x0003e8000c101922 */
[----:B-1----:R-:W2:Y:S04]  /*13bf00*/  LDL.LU R72, [R1+0x1d04] ;  /* 0x001d040001487983 */ /* 0x002ea80000300800 */
[----:B------:R-:W2:Y:S04]  /*13bf10*/  LDL.LU R38, [R1+0x1474] ;  /* 0x0014740001267983 */ /* 0x000ea80000300800 */
[----:B---3--:R1:W-:Y:S04]  /*13bf20*/  @P3 STG.E desc[UR34][R10.64], R39 ;  /* 0x000000270a003986 */ /* 0x0083e8000c101922 */
[----:B------:R-:W3:Y:S01]  /*13bf30*/  LDL.LU R114, [R1+0x1214] ;  /* 0x0012140001727983 */ /* 0x000ee20000300800 */
[----:B------:R-:W-:-:S03]  /*13bf40*/  IMAD.WIDE R4, R248, 0x4, R22 ;  /* 0x00000004f8047825 */ /* 0x000fc600078e0216 */
[----:B-1----:R-:W3:Y:S04]  /*13bf50*/  LDL.LU R39, [R1+0x684] ;  /* 0x0006840001277983 */ /* 0x002ee80000300800 */
[----:B----4-:R1:W-:Y:S04]  /*13bf60*/  @P4 STG.E desc[UR34][R4.64], R211 ;  /* 0x000000d304004986 */ /* 0x0103e8000c101922 */
[----:B-1----:R-:W4:Y:S01]  /*13bf70*/  LDL.LU R211, [R1+0x494] ;  /* 0x0004940001d37983 */ /* 0x002f220000300800 */
[----:B------:R-:W-:Y:S02]  /*13bf80*/  ISETP.LT.AND P5, PT, R222, UR32, !P1 ;  /* 0x00000020de007c0c */ /* 0x000fe4000cfa1270 */
[----:B------:R-:W-:-:S02]  /*13bf90*/  ISETP.GE.AND P2, PT, R13, UR5, PT ;  /* 0x000000050d007c0c */ /* 0x000fc4000bf46270 */
        /* <DEDUP_REMOVED lines=11> */
[----:B------:R-:W4:Y:S04]  /*13c050*/  LDL.LU R248, [R1+0x2a4] ;  /* 0x0002a40001f87983 */ /* 0x000f280000300800 */
[----:B------:R-:W4:Y:S04]  /*13c060*/  LDL.LU R249, [R1+0x279c] ;  /* 0x00279c0001f97983 */ /* 0x000f280000300800 */
[----:B------:R-:W-:Y:S04]  /*13c070*/  @P1 STG.E desc[UR34][R6.64], R57 ;  /* 0x0000003906001986 */ /* 0x000fe8000c101922 */
[----:B------:R1:W-:Y:S01]  /*13c080*/  @P6 STG.E desc[UR34][R8.64], R115 ;  /* 0x0000007308006986 */ /* 0x0003e2000c101922 */
[----:B------:R-:W-:-:S02]  /*13c090*/  ISETP.LT.AND P5, PT, R250, UR32, !P2 ;  /* 0x00000020fa007c0c */ /* 0x000fc4000d7a1270 */
[----:B------:R-:W-:Y:S01]  /*13c0a0*/  ISETP.LT.AND P4, PT, R223, UR32, !P2 ;  /* 0x00000020df007c0c */ /* 0x000fe2000d781270 */
[----:B-1----:R-:W4:Y:S01]  /*13c0b0*/  LDL.LU R115, [R1+0x1ec8] ;  /* 0x001ec80001737983 */ /* 0x002f220000300800 */
[----:B------:R-:W-:-:S04]  /*13c0c0*/  IMAD.WIDE R4, R251, 0x4, R18 ;  /* 0x00000004fb047825 */ /* 0x000fc800078e0212 */
[C---:B------:R-:W-:Y:S01]  /*13c0d0*/  IMAD.WIDE R6, R251.reuse, 0x4, R20 ;  /* 0x00000004fb067825 */ /* 0x040fe200078e0214 */
[----:B------:R-:W-:Y:S02]  /*13c0e0*/  ISETP.LT.AND P1, PT, R222, UR32, !P2 ;  /* 0x00000020de007c0c */ /* 0x000fe4000d721270 */
[----:B------:R-:W-:Y:S01]  /*13c0f0*/  ISETP.GE.AND P0, PT, R12, UR5, PT ;  /* 0x000000050c007c0c */ /* 0x000fe2000bf06270 */
[----:B------:R-:W-:Y:S01]  /*13c100*/  IMAD.WIDE R8, R251, 0x4, R78 ;  /* 0x00000004fb087825 */ /* 0x000fe200078e024e */
[----:B------:R-:W-:Y:S01]  /*13c110*/  ISETP.LT.AND P6, PT, R220, UR32, !P2 ;  /* 0x00000020dc007c0c */ /* 0x000fe2000d7c1270 */
[----:B--2---:R1:W-:Y:S04]  /*13c120*/  @P3 STG.E desc[UR34][R10.64], R209 ;  /* 0x000000d10a003986 */ /* 0x0043e8000c101922 */
[----:B-1----:R-:W2:Y:S01]  /*13c130*/  LDL.LU R209, [R1+0x1ea8] ;  /* 0x001ea80001d17983 */ /* 0x002ea20000300800 */
[----:B------:R-:W-:-:S03]  /*13c140*/  ISETP.LT.AND P3, PT, R221, UR32, !P2 ;  /* 0x00000020dd007c0c */ /* 0x000fc6000d761270 */
[----:B------:R-:W2:Y:S04]  /*13c150*/  LDL.LU R12, [R1+0x554c] ;  /* 0x00554c00010c7983 */ /* 0x000ea80000300800 */
[----:B------:R-:W2:Y:S04]  /*13c160*/  LDL.LU R252, [R1+0x1eb8] ;  /* 0x001eb80001fc7983 */ /* 0x000ea80000300800 */
[----:B------:R-:W2:Y:S04]  /*13c170*/  LDL.LU R57, [R1+0x1e98] ;  /* 0x001e980001397983 */ /* 0x000ea80000300800 */
[----:B------:R1:W-:Y:S01]  /*13c180*/  @P5 STG.E desc[UR34][R4.64], R72 ;  /* 0x0000004804005986 */ /* 0x0003e2000c101922 */
[----:B------:R-:W-:-:S03]  /*13c190*/  IMAD.WIDE R10, R251, 0x4, R80 ;  /* 0x00000004fb0a7825 */ /* 0x000fc600078e0250 */
[----:B------:R1:W-:Y:S02]  /*13c1a0*/  @P4 STG.E desc[UR34][R6.64], R38 ;  /* 0x0000002606004986 */ /* 0x0003e4000c101922 */
[C---:B-1----:R-:W-:Y:S02]  /*13c1b0*/  IMAD.WIDE R4, R251.reuse, 0x4, R22 ;  /* 0x00000004fb047825 */ /* 0x042fe400078e0216 */
[----:B------:R-:W2:Y:S02]  /*13c1c0*/  LDL.LU R38, [R1+0x1ee8] ;  /* 0x001ee80001267983 */ /* 0x000ea40000300800 */
[----:B------:R-:W-:Y:S02]  /*13c1d0*/  IMAD.WIDE R6, R251, 0x4, R76 ;  /* 0x00000004fb067825 */ /* 0x000fe400078e024c */
[----:B------:R-:W2:Y:S04]  /*13c1e0*/  LDL.LU R251, [R1+0x1ed8] ;  /* 0x001ed80001fb7983 */ /* 0x000ea80000300800 */
[----:B---3--:R-:W-:Y:S04]  /*13c1f0*/  @P3 STG.E desc[UR34][R4.64], R114 ;  /* 0x0000007204003986 */ /* 0x008fe8000c101922 */
[----:B------:R1:W-:Y:S04]  /*13c200*/  @P1 STG.E desc[UR34][R6.64], R39 ;  /* 0x0000002706001986 */ /* 0x0003e8000c101922 */
[----:B-1----:R-:W3:Y:S04]  /*13c210*/  LDL.LU R39, [R1+0x1e78] ;  /* 0x001e780001277983 */ /* 0x002ee80000300800 */
[----:B----4-:R1:W-:Y:S04]  /*13c220*/  @P6 STG.E desc[UR34][R8.64], R211 ;  /* 0x000000d308006986 */ /* 0x0103e8000c101922 */
        /* <DEDUP_REMOVED lines=11> */
[----:B------:R-:W4:Y:S01]  /*13c2e0*/  LDL.LU R114, [R1+0x19f8] ;  /* 0x0019f80001727983 */ /* 0x000f220000300800 */
[----:B------:R-:W-:-:S02]  /*13c2f0*/  ISETP.LT.AND P6, PT, R250, UR32, !P0 ;  /* 0x00000020fa007c0c */ /* 0x000fc4000c7c1270 */
[----:B------:R-:W-:Y:S01]  /*13c300*/  ISETP.LT.AND P3, PT, R223, UR32, !P0 ;  /* 0x00000020df007c0c */ /* 0x000fe2000c761270 */
[----:B-1----:R-:W4:Y:S01]  /*13c310*/  LDL.LU R115, [R1+0x1d08] ;  /* 0x001d080001737983 */ /* 0x002f220000300800 */
[----:B------:R-:W-:Y:S02]  /*13c320*/  ISETP.LT.AND P2, PT, R221, UR32, !P0 ;  /* 0x00000020dd007c0c */ /* 0x000fe4000c741270 */
[----:B------:R-:W-:Y:S01]  /*13c330*/  ISETP.LT.AND P1, PT, R222, UR32, !P0 ;  /* 0x00000020de007c0c */ /* 0x000fe2000c721270 */
[----:B------:R-:W-:-:S04]  /*13c340*/  IMAD.WIDE R4, R249, 0x4, R18 ;  /* 0x00000004f9047825 */ /* 0x000fc800078e0212 */
[----:B------:R-:W-:-:S04]  /*13c350*/  IMAD.WIDE R8, R249, 0x4, R22 ;  /* 0x00000004f9087825 */ /* 0x000fc800078e0216 */
[----:B------:R-:W-:Y:S01]  /*13c360*/  IMAD.WIDE R10, R249, 0x4, R76 ;  /* 0x00000004f90a7825 */ /* 0x000fe200078e024c */
[----:B------:R-:W-:Y:S01]  /*13c370*/  ISETP.LT.AND P5, PT, R75, UR32, !P0 ;  /* 0x000000204b007c0c */ /* 0x000fe2000c7a1270 */
        /* <DEDUP_REMOVED lines=9> */
[----:B------:R1:W-:Y:S04]  /*13c410*/  @P2 STG.E desc[UR34][R8.64], R38 ;  /* 0x0000002608002986 */ /* 0x0003e8000c101922 */
[----:B------:R1:W-:Y:S04]  /*13c420*/  @P1 STG.E desc[UR34][R10.64], R251 ;  /* 0x000000fb0a001986 */ /* 0x0003e8000c101922 */
[----:B-1----:R-:W2:Y:S04]  /*13c430*/  LDL.LU R38, [R1+0x1218] ;  /* 0x0012180001267983 */ /* 0x002ea80000300800 */
[----:B------:R-:W2:Y:S04]  /*13c440*/  LDL.LU R249, [R1+0x688] ;  /* 0x0006880001f97983 */ /* 0x000ea80000300800 */
[----:B------:R-:W2:Y:S04]  /*13c450*/  LDL.LU R251, [R1+0x27a4] ;  /* 0x0027a40001fb7983 */ /* 0x000ea80000300800 */
[----:B------:R-:W2:Y:S04]  /*13c460*/  LDL.LU R252, [R1+0x498] ;  /* 0x0004980001fc7983 */ /* 0x000ea80000300800 */
[----:B------:R-:W2:Y:S04]  /*13c470*/  LDL.LU R12, [R1+0x5550] ;  /* 0x00555000010c7983 */ /* 0x000ea80000300800 */
[----:B---3--:R1:W-:Y:S04]  /*13c480*/  @P4 STG.E desc[UR34][R4.64], R39 ;  /* 0x0000002704004986 */ /* 0x0083e8000c101922 */
[----:B------:R-:W3:Y:S04]  /*13c490*/  LDL.LU R57, [R1+0x2a8] ;  /* 0x0002a80001397983 */ /* 0x000ee80000300800 */
[----:B-1----:R-:W3:Y:S04]  /*13c4a0*/  LDL.LU R39, [R1+0x1ecc] ;  /* 0x001ecc0001277983 */ /* 0x002ee80000300800 */
[----:B----4-:R1:W-:Y:S04]  /*13c4b0*/  @P5 STG.E desc[UR34][R6.64], R211 ;  /* 0x000000d306005986 */ /* 0x0103e8000c101922 */
[----:B-1----:R-:W4:Y:S01]  /*13c4c0*/  LDL.LU R211, [R1+0x1eac] ;  /* 0x001eac0001d37983 */ /* 0x002f220000300800 */
        /* <DEDUP_REMOVED lines=25> */
[----:B------:R1:W-:Y:S04]  /*13c660*/  @P4 STG.E desc[UR34][R4.64], R38 ;  /* 0x0000002604004986 */ /* 0x0003e8000c101922 */
[----:B------:R1:W-:Y:S01]  /*13c670*/  @P5 STG.E desc[UR34][R6.64], R249 ;  /* 0x000000f906005986 */ /* 0x0003e2000c101922 */
[----:B------:R-:W-:-:S04]  /*13c680*/  IMAD.WIDE R8, R251, 0x4, R2 ;  /* 0x00000004fb087825 */ /* 0x000fc800078e0202 */
[----:B-1----:R-:W-:-:S04]  /*13c690*/  IMAD.WIDE R4, R248, 0x4, R78 ;  /* 0x00000004f8047825 */ /* 0x002fc800078e024e */
[----:B------:R-:W-:Y:S01]  /*13c6a0*/  IMAD.WIDE R6, R248, 0x4, R80 ;  /* 0x00000004f8067825 */ /* 0x000fe200078e0250 */
[----:B------:R-:W2:Y:S04]  /*13c6b0*/  LDL.LU R38, [R1+0x1e7c] ;  /* 0x001e7c0001267983 */ /* 0x000ea80000300800 */
[----:B------:R-:W2:Y:S04]  /*13c6c0*/  LDL.LU R248, [R1+0x1e6c] ;  /* 0x001e6c0001f87983 */ /* 0x000ea80000300800 */
[----:B------:R-:W2:Y:S04]  /*13c6d0*/  LDL.LU R249, [R1+0x27a8] ;  /* 0x0027a80001f97983 */ /* 0x000ea80000300800 */
[----:B------:R-:W-:Y:S04]  /*13c6e0*/  @P1 STG.E desc[UR34][R4.64], R252 ;  /* 0x000000fc04001986 */ /* 0x000fe8000c101922 */
[----:B---3--:R-:W-:Y:S04]  /*13c6f0*/  @P0 STG.E desc[UR34][R6.64], R57 ;  /* 0x0000003906000986 */ /* 0x008fe8000c101922 */
[----:B------:R1:W-:Y:S01]  /*13c700*/  @P6 STG.E desc[UR34][R8.64], R39 ;  /* 0x0000002708006986 */ /* 0x0003e2000c101922 */
[----:B------:R-:W-:-:S03]  /*13c710*/  IMAD.WIDE R10, R251, 0x4, R16 ;  /* 0x00000004fb0a7825 */ /* 0x000fc600078e0210 */
[----:B-1----:R-:W3:Y:S04]  /*13c720*/  LDL.LU R39, [R1+0x1ddc] ;  /* 0x001ddc0001277983 */ /* 0x002ee80000300800 */
[----:B----4-:R1:W-:Y:S04]  /*13c730*/  @P3 STG.E desc[UR34][R10.64], R211 ;  /* 0x000000d30a003986 */ /* 0x0103e8000c101922 */
[----:B-1----:R-:W4:Y:S01]  /*13c740*/  LDL.LU R211, [R1+0x19fc] ;  /* 0x0019fc0001d37983 */ /* 0x002f220000300800 */
[----:B------:R-:W-:Y:S02]  /*13c750*/  ISETP.LT.AND P5, PT, R250, UR32, !P2 ;  /* 0x00000020fa007c0c */ /* 0x000fe4000d7a1270 */
[----:B------:R-:W-:Y:S01]  /*13c760*/  ISETP.LT.AND P4, PT, R223, UR32, !P2 ;  /* 0x00000020df007c0c */ /* 0x000fe2000d781270 */
[----:B------:R-:W-:-:S04]  /*13c770*/  IMAD.WIDE R4, R251, 0x4, R18 ;  /* 0x00000004fb047825 */ /* 0x000fc800078e0212 */
[----:B------:R-:W-:Y:S01]  /*13c780*/  IMAD.WIDE R6, R251, 0x4, R20 ;  /* 0x00000004fb067825 */ /* 0x000fe200078e0214 */
[----:B------:R-:W-:Y:S02]  /*13c790*/  ISETP.LT.AND P3, PT, R221, UR32, !P2 ;  /* 0x00000020dd007c0c */ /* 0x000fe4000d761270 */
[----:B------:R-:W-:Y:S02]  /*13c7a0*/  ISETP.LT.AND P0, PT, R222, UR32, !P2 ;  /* 0x00000020de007c0c */ /* 0x000fe4000d701270 */
[----:B------:R-:W-:Y:S02]  /*13c7b0*/  ISETP.GE.AND P1, PT, R12, UR5, PT ;  /* 0x000000050c007c0c */ /* 0x000fe4000bf26270 */
[----:B------:R-:W4:Y:S04]  /*13c7c0*/  LDL.LU R12, [R1+0x5558] ;  /* 0x00555800010c7983 */ /* 0x000f280000300800 */
[----:B------:R-:W4:Y:S04]  /*13c7d0*/  LDL.LU R252, [R1+0x1d0c] ;  /* 0x001d0c0001fc7983 */ /* 0x000f280000300800 */
[----:B------:R-:W4:Y:S01]  /*13c7e0*/  LDL.LU R57, [R1+0x147c] ;  /* 0x00147c0001397983 */ /* 0x000f220000300800 */
[----:B------:R-:W-:-:S04]  /*13c7f0*/  IMAD.WIDE R8, R251, 0x4, R78 ;  /* 0x00000004fb087825 */ /* 0x000fc800078e024e */
[----:B------:R-:W-:Y:S01]  /*13c800*/  IMAD.WIDE R10, R251, 0x4, R80 ;  /* 0x00000004fb0a7825 */ /* 0x000fe200078e0250 */
[----:B------:R1:W-:Y:S01]  /*13c810*/  @P5 STG.E desc[UR34][R4.64], R72 ;  /* 0x0000004804005986 */ /* 0x0003e2000c101922 */
[----:B------:R-:W-:Y:S02]  /*13c820*/  ISETP.LT.AND P6, PT, R220, UR32, !P2 ;  /* 0x00000020dc007c0c */ /* 0x000fe4000d7c1270 */
[----:B------:R-:W-:Y:S01]  /*13c830*/  ISETP.LT.AND P2, PT, R75, UR32, !P2 ;  /* 0x000000204b007c0c */ /* 0x000fe2000d741270 */
[C---:B-1----:R-:W-:Y:S01]  /*13c840*/  IMAD.WIDE R4, R251.reuse, 0x4, R22 ;  /* 0x00000004fb047825 */ /* 0x042fe200078e0216 */
[----:B------:R-:W-:Y:S01]  /*13c850*/  ISETP.LT.AND P5, PT, R210, UR32, !P1 ;  /* 0x00000020d2007c0c */ /* 0x000fe2000cfa1270 */
[----:B--2---:R1:W-:Y:S04]  /*13c860*/  @P4 STG.E desc[UR34][R6.64], R209 ;  /* 0x000000d106004986 */ /* 0x0043e8000c101922 */
[----:B------:R-:W-:Y:S04]  /*13c870*/  @P3 STG.E desc[UR34][R4.64], R114 ;  /* 0x0000007204003986 */ /* 0x000fe8000c101922 */
[----:B-1----:R-:W2:Y:S01]  /*13c880*/  LDL.LU R209, [R1+0x121c] ;  /* 0x00121c0001d17983 */ /* 0x002ea20000300800 */
[----:B------:R-:W-:-:S03]  /*13c890*/  IMAD.WIDE R6, R251, 0x4, R76 ;  /* 0x00000004fb067825 */ /* 0x000fc600078e024c */
[----:B------:R-:W2:Y:S04]  /*13c8a0*/  LDL.LU R251, [R1+0x68c] ;  /* 0x00068c0001fb7983 */ /* 0x000ea80000300800 */
[----:B------:R1:W-:Y:S04]  /*13c8b0*/  @P0 STG.E desc[UR34][R6.64], R115 ;  /* 0x0000007306000986 */ /* 0x0003e8000c101922 */
[----:B-1----:R-:W2:Y:S04]  /*13c8c0*/  LDL.LU R115, [R1+0x49c] ;  /* 0x00049c0001737983 */ /* 0x002ea80000300800 */
[----:B------:R1:W-:Y:S04]  /*13c8d0*/  @P6 STG.E desc[UR34][R8.64], R38 ;  /* 0x0000002608006986 */ /* 0x0003e8000c101922 */
[----:B------:R1:W-:Y:S01]  /*13c8e0*/  @P2 STG.E desc[UR34][R10.64], R248 ;  /* 0x000000f80a002986 */ /* 0x0003e2000c101922 */
[----:B------:R-:W-:Y:S01]  /*13c8f0*/  IMAD.WIDE R4, R249, 0x4, R2 ;  /* 0x00000004f9047825 */ /* 0x000fe200078e0202 */
[----:B------:R-:W-:-:S02]  /*13c900*/  ISETP.LT.AND P4, PT, R208, UR32, !P1 ;  /* 0x00000020d0007c0c */ /* 0x000fc4000cf81270 */
[----:B-1----:R-:W2:Y:S04]  /*13c910*/  LDL.LU R38, [R1+0x2ac] ;  /* 0x0002ac0001267983 */ /* 0x002ea80000300800 */
[----:B------:R-:W2:Y:S04]  /*13c920*/  LDL.LU R248, [R1+0x27ac] ;  /* 0x0027ac0001f87983 */ /* 0x000ea80000300800 */
[----:B------:R-:W2:Y:S04]  /*13c930*/  LDL.LU R72, [R1+0x1f30] ;  /* 0x001f300001487983 */ /* 0x000ea80000300800 */
[----:B------:R-:W2:Y:S04]  /*13c940*/  LDL.LU R13, [R1+0x5554] ;  /* 0x00555400010d7983 */ /* 0x000ea80000300800 */
[----:B------:R-:W2:Y:S04]  /*13c950*/  LDL.LU R114, [R1+0x1f20] ;  /* 0x001f200001727983 */ /* 0x000ea80000300800 */
[----:B---3--:R1:W-:Y:S01]  /*13c960*/  @P5 STG.E desc[UR34][R4.64], R39 ;  /* 0x0000002704005986 */ /* 0x0083e2000c101922 */
[----:B------:R-:W-:-:S03]  /*13c970*/  IMAD.WIDE R6, R249, 0x4, R16 ;  /* 0x00000004f9067825 */ /* 0x000fc600078e0210 */
[----:B-1----:R-:W3:Y:S04]  /*13c980*/  LDL.LU R39, [R1+0x1f10] ;  /* 0x001f100001277983 */ /* 0x002ee80000300800 */
[----:B----4-:R1:W-:Y:S04]  /*13c990*/  @P4 STG.E desc[UR34][R6.64], R211 ;  /* 0x000000d306004986 */ /* 0x0103e8000c101922 */
[----:B-1----:R-:W4:Y:S01]  /*13c9a0*/  LDL.LU R211, [R1+0x1f00] ;  /* 0x001f000001d37983 */ /* 0x002f220000300800 */
[----:B------:R-:W-:Y:S02]  /*13c9b0*/  ISETP.LT.AND P6, PT, R250, UR32, !P1 ;  /* 0x00000020fa007c0c */ /* 0x000fe4000cfc1270 */
[----:B------:R-:W-:-:S02]  /*13c9c0*/  ISETP.LT.AND P3, PT, R223, UR32, !P1 ;  /* 0x00000020df007c0c */ /* 0x000fc4000cf61270 */
[----:B------:R-:W-:Y:S02]  /*13c9d0*/  ISETP.LT.AND P2, PT, R221, UR32, !P1 ;  /* 0x00000020dd007c0c */ /* 0x000fe4000cf41270 */
[----:B------:R-:W-:Y:S01]  /*13c9e0*/  ISETP.LT.AND P0, PT, R222, UR32, !P1 ;  /* 0x00000020de007c0c */ /* 0x000fe2000cf01270 */
[----:B------:R-:W-:-:S04]  /*13c9f0*/  IMAD.WIDE R4, R249, 0x4, R18 ;  /* 0x00000004f9047825 */ /* 0x000fc800078e0212 */
[----:B------:R-:W-:-:S04]  /*13ca00*/  IMAD.WIDE R6, R249, 0x4, R20 ;  /* 0x00000004f9067825 */ /* 0x000fc800078e0214 */
[----:B------:R-:W-:Y:S01]  /*13ca10*/  IMAD.WIDE R8, R249, 0x4, R22 ;  /* 0x00000004f9087825 */ /* 0x000fe200078e0216 */
[----:B------:R-:W-:-:S03]  /*13ca20*/  ISETP.LT.AND P4, PT, R220, UR32, !P1 ;  /* 0x00000020dc007c0c */ /* 0x000fc6000cf81270 */
[----:B------:R-:W-:Y:S01]  /*13ca30*/  IMAD.WIDE R10, R249, 0x4, R76 ;  /* 0x00000004f90a7825 */ /* 0x000fe200078e024c */
[----:B------:R1:W-:Y:S04]  /*13ca40*/  @P6 STG.E desc[UR34][R4.64], R252 ;  /* 0x000000fc04006986 */ /* 0x0003e8000c101922 */
[----:B------:R1:W-:Y:S01]  /*13ca50*/  @P3 STG.E desc[UR34][R6.64], R57 ;  /* 0x0000003906003986 */ /* 0x0003e2000c101922 */
[----:B------:R-:W-:Y:S02]  /*13ca60*/  ISETP.LT.AND P5, PT, R75, UR32, !P1 ;  /* 0x000000204b007c0c */ /* 0x000fe4000cfa1270 */
[----:B------:R-:W-:Y:S01]  /*13ca70*/  ISETP.GE.AND P1, PT, R12, UR5, PT ;  /* 0x000000050c007c0c */ /* 0x000fe2000bf26270 */
[----:B-1----:R-:W-:-:S04]  /*13ca80*/  IMAD.WIDE R4, R249, 0x4, R78 ;  /* 0x00000004f9047825 */ /* 0x002fc800078e024e */
[----:B------:R-:W-:Y:S01]  /*13ca90*/  IMAD.WIDE R6, R249, 0x4, R80 ;  /* 0x00000004f9067825 */ /* 0x000fe200078e0250 */
[----:B------:R-:W-:Y:S02]  /*13caa0*/  ISETP.LT.AND P6, PT, R250, UR32, !P1 ;  /* 0x00000020fa007c0c */ /* 0x000fe4000cfc1270 */
[----:B------:R-:W-:Y:S01]  /*13cab0*/  ISETP.LT.AND P3, PT, R223, UR32, !P1 ;  /* 0x00000020df007c0c */ /* 0x000fe2000cf61270 */
[----:B--2---:R1:W-:Y:S04]  /*13cac0*/  @P2 STG.E desc[UR34][R8.64], R209 ;  /* 0x000000d108002986 */ /* 0x0043e8000c101922 */
[----:B------:R2:W-:Y:S04]  /*13cad0*/  @P0 STG.E desc[UR34][R10.64], R251 ;  /* 0x000000fb0a000986 */ /* 0x0005e8000c101922 */
[----:B-1----:R-:W4:Y:S04]  /*13cae0*/  LDL.LU R209, [R1+0x1db0] ;  /* 0x001db00001d17983 */ /* 0x002f280000300800 */
[----:B------:R-:W4:Y:S04]  /*13caf0*/  LDL.LU R249, [R1+0x1cf0] ;  /* 0x001cf00001f97983 */ /* 0x000f280000300800 */
[----:B--2---:R-:W2:Y:S04]  /*13cb00*/  LDL.LU R251, [R1+0x27b0] ;  /* 0x0027b00001fb7983 */ /* 0x004ea80000300800 */
[----:B------:R-:W2:Y:S04]  /*13cb10*/  LDL.LU R252, [R1+0x19c0] ;  /* 0x0019c00001fc7983 */ /* 0x000ea80000300800 */
[----:B------:R-:W2:Y:S04]  /*13cb20*/  LDL.LU R12, [R1+0x555c] ;  /* 0x00555c00010c7983 */ /* 0x000ea80000300800 */
[----:B------:R1:W-:Y:S04]  /*13cb30*/  @P4 STG.E desc[UR34][R4.64], R115 ;  /* 0x0000007304004986 */ /* 0x0003e8000c101922 */
[----:B------:R-:W2:Y:S01]  /*13cb40*/  LDL.LU R57, [R1+0x1460] ;  /* 0x0014600001397983 */ /* 0x000ea20000300800 */
[----:B------:R-:W-:-:S02]  /*13cb50*/  ISETP.LT.AND P2, PT, R210, UR32, !P1 ;  /* 0x00000020d2007c0c */ /* 0x000fc4000cf41270 */
[----:B------:R-:W-:Y:S01]  /*13cb60*/  ISETP.LT.AND P0, PT, R208, UR32, !P1 ;  /* 0x00000020d0007c0c */ /* 0x000fe2000cf01270 */
[----:B-1----:R-:W2:Y:S04]  /*13cb70*/  LDL.LU R115, [R1+0x1200] ;  /* 0x0012000001737983 */ /* 0x002ea80000300800 */
[----:B------:R1:W-:Y:S01]  /*13cb80*/  @P5 STG.E desc[UR34][R6.64], R38 ;  /* 0x0000002606005986 */ /* 0x0003e2000c101922 */
[----:B------:R-:W-:-:S04]  /*13cb90*/  IMAD.WIDE R4, R248, 0x4, R2 ;  /* 0x00000004f8047825 */ /* 0x000fc800078e0202 */
[C---:B------:R-:W-:Y:S01]  /*13cba0*/  IMAD.WIDE R8, R248.reuse, 0x4, R18 ;  /* 0x00000004f8087825 */ /* 0x040fe200078e0212 */
[----:B------:R3:W-:Y:S04]  /*13cbb0*/  @P2 STG.E desc[UR34][R4.64], R72 ;  /* 0x0000004804002986 */ /* 0x0007e8000c101922 */
[----:B-1----:R-:W2:Y:S01]  /*13cbc0*/  LDL.LU R38, [R1+0x480] ;  /* 0x0004800001267983 */ /* 0x002ea20000300800 */
[----:B------:R-:W-:-:S05]  /*13cbd0*/  IMAD.WIDE R6, R248, 0x4, R16 ;  /* 0x00000004f8067825 */ /* 0x000fca00078e0210 */
[----:B------:R-:W-:Y:S04]  /*13cbe0*/  @P0 STG.E desc[UR34][R6.64], R114 ;  /* 0x0000007206000986 */ /* 0x000fe8000c101922 */
[----:B---3--:R1:W-:Y:S04]  /*13cbf0*/  @P6 STG.E desc[UR34][R8.64], R39 ;  /* 0x0000002708006986 */ /* 0x0083e8000c101922 */
[----:B------:R-:W3:Y:S01]  /*13cc00*/  LDL.LU R72, [R1+0x290] ;  /* 0x0002900001487983 */ /* 0x000ee20000300800 */
[----:B------:R-:W-:-:S03]  /*13cc10*/  IMAD.WIDE R10, R248, 0x4, R20 ;  /* 0x00000004f80a7825 */ /* 0x000fc600078e0214 */
[----:B-1----:R-:W3:Y:S04]  /*13cc20*/  LDL.LU R39, [R1+0x140] ;  /* 0x0001400001277983 */ /* 0x002ee80000300800 */
[----:B------:R-:W3:Y:S04]  /*13cc30*/  LDL.LU R114, [R1+0x130] ;  /* 0x0001300001727983 */ /* 0x000ee80000300800 */
[----:B----4-:R1:W-:Y:S04]  /*13cc40*/  @P3 STG.E desc[UR34][R10.64], R211 ;  /* 0x000000d30a003986 */ /* 0x0103e8000c101922 */
        /* <DEDUP_REMOVED lines=8> */
[----:B------:R-:W-:Y:S02]  /*13ccd0*/  ISETP.LT.AND P6, PT, R210, UR32, !P2 ;  /* 0x00000020d2007c0c */ /* 0x000fe4000d7c1270 */
[----:B------:R-:W-:Y:S01]  /*13cce0*/  ISETP.LT.AND P3, PT, R208, UR32, !P2 ;  /* 0x00000020d0007c0c */ /* 0x000fe2000d761270 */
[----:B------:R1:W-:Y:S04]  /*13ccf0*/  @P4 STG.E desc[UR34][R4.64], R209 ;  /* 0x000000d104004986 */ /* 0x0003e8000c101922 */
[----:B------:R1:W-:Y:S01]  /*13cd00*/  @P5 STG.E desc[UR34][R6.64], R249 ;  /* 0x000000f906005986 */ /* 0x0003e2000c101922 */
[----:B--2---:R-:W-:-:S04]  /*13cd10*/  IMAD.WIDE R8, R251, 0x4, R2 ;  /* 0x00000004fb087825 */ /* 0x004fc800078e0202 */
[----:B-1----:R-:W-:-:S04]  /*13cd20*/  IMAD.WIDE R4, R248, 0x4, R78 ;  /* 0x00000004f8047825 */ /* 0x002fc800078e024e */
[----:B------:R-:W-:Y:S01]  /*13cd30*/  IMAD.WIDE R6, R248, 0x4, R80 ;  /* 0x00000004f8067825 */ /* 0x000fe200078e0250 */
[----:B------:R-:W2:Y:S04]  /*13cd40*/  LDL.LU R209, [R1+0xb0] ;  /* 0x0000b00001d17983 */ /* 0x000ea80000300800 */
[----:B------:R-:W2:Y:S04]  /*13cd50*/  LDL.LU R248, [R1+0xa0] ;  /* 0x0000a00001f87983 */ /* 0x000ea80000300800 */
[----:B------:R-:W2:Y:S04]  /*13cd60*/  LDL.LU R249, [R1+0x27b4] ;  /* 0x0027b40001f97983 */ /* 0x000ea80000300800 */
[----:B------:R-:W-:Y:S04]  /*13cd70*/  @P0 STG.E desc[UR34][R4.64], R252 ;  /* 0x000000fc04000986 */ /* 0x000fe8000c101922 */
[----:B------:R-:W-:Y:S04]  /*13cd80*/  @P1 STG.E desc[UR34][R6.64], R57 ;  /* 0x0000003906001986 */ /* 0x000fe8000c101922 */
[----:B------:R1:W-:Y:S01]  /*13cd90*/  @P6 STG.E desc[UR34][R8.64], R115 ;  /* 0x0000007308006986 */ /* 0x0003e2000c101922 */
[----:B------:R-:W-:-:S02]  /*13cda0*/  ISETP.LT.AND P5, PT, R250, UR32, !P2 ;  /* 0x00000020fa007c0c */ /* 0x000fc4000d7a1270 */
[----:B------:R-:W-:Y:S01]  /*13cdb0*/  ISETP.LT.AND P4, PT, R223, UR32, !P2 ;  /* 0x00000020df007c0c */ /* 0x000fe2000d781270 */
[----:B-1----:R-:W2:Y:S01]  /*13cdc0*/  LDL.LU R115, [R1+0x1f34] ;  /* 0x001f340001737983 */ /* 0x002ea20000300800 */
[----:B------:R-:W-:-:S04]  /*13cdd0*/  IMAD.WIDE R10, R251, 0x4, R16 ;  /* 0x00000004fb0a7825 */ /* 0x000fc800078e0210 */
[----:B------:R-:W-:-:S04]  /*13cde0*/  IMAD.WIDE R4, R251, 0x4, R18 ;  /* 0x00000004fb047825 */ /* 0x000fc800078e0212 */
[----:B------:R-:W-:Y:S01]  /*13cdf0*/  IMAD.WIDE R6, R251, 0x4, R20 ;  /* 0x00000004fb067825 */ /* 0x000fe200078e0214 */
[----:B------:R1:W-:Y:S01]  /*13ce00*/  @P3 STG.E desc[UR34][R10.64], R38 ;  /* 0x000000260a003986 */ /* 0x0003e2000c101922 */
[----:B------:R-:W-:Y:S02]  /*13ce10*/  ISETP.LT.AND P3, PT, R221, UR32, !P2 ;  /* 0x00000020dd007c0c */ /* 0x000fe4000d761270 */
[----:B------:R-:W-:Y:S02]  /*13ce20*/  ISETP.LT.AND P1, PT, R222, UR32, !P2 ;  /* 0x00000020de007c0c */ /* 0x000fe4000d721270 */
[----:B------:R-:W-:Y:S01]  /*13ce30*/  ISETP.GE.AND P0, PT, R12, UR5, PT ;  /* 0x000000050c007c0c */ /* 0x000fe2000bf06270 */
[----:B---3--:R3:W-:Y:S04]  /*13ce40*/  @P5 STG.E desc[UR34][R4.64], R72 ;  /* 0x0000004804005986 */ /* 0x0087e8000c101922 */
[----:B-1----:R-:W2:Y:S04]  /*13ce50*/  LDL.LU R38, [R1+0x1f24] ;  /* 0x001f240001267983 */ /* 0x002ea80000300800 */
[----:B------:R-:W2:Y:S04]  /*13ce60*/  LDL.LU R12, [R1+0x5560] ;  /* 0x00556000010c7983 */ /* 0x000ea80000300800 */
[----:B------:R-:W2:Y:S04]  /*13ce70*/  LDL.LU R252, [R1+0x1f14] ;  /* 0x001f140001fc7983 */ /* 0x000ea80000300800 */
[----:B------:R1:W-:Y:S04]  /*13ce80*/  @P4 STG.E desc[UR34][R6.64], R39 ;  /* 0x0000002706004986 */ /* 0x0003e8000c101922 */
[----:B------:R-:W2:Y:S01]  /*13ce90*/  LDL.LU R57, [R1+0x1f04] ;  /* 0x001f040001397983 */ /* 0x000ea20000300800 */
[----:B---3--:R-:W-:-:S04]  /*13cea0*/  IMAD.WIDE R4, R251, 0x4, R22 ;  /* 0x00000004fb047825 */ /* 0x008fc800078e0216 */
[----:B------:R-:W-:-:S04]  /*13ceb0*/  IMAD.WIDE R8, R251, 0x4, R78 ;  /* 0x00000004fb087825 */ /* 0x000fc800078e024e */
[C---:B------:R-:W-:Y:S01]  /*13cec0*/  IMAD.WIDE R10, R251.reuse, 0x4, R80 ;  /* 0x00000004fb0a7825 */ /* 0x040fe200078e0250 */
[----:B-1----:R-:W3:Y:S03]  /*13ced0*/  LDL.LU R39, [R1+0x1db4] ;  /* 0x001db40001277983 */ /* 0x002ee60000300800 */
[----:B------:R-:W-:Y:S02]  /*13cee0*/  IMAD.WIDE R6, R251, 0x4, R76 ;  /* 0x00000004fb067825 */ /* 0x000fe400078e024c */
[----:B------:R-:W3:Y:S04]  /*13cef0*/  LDL.LU R251, [R1+0x1cf4] ;  /* 0x001cf40001fb7983 */ /* 0x000ee80000300800 */
[----:B------:R-:W-:Y:S04]  /*13cf00*/  @P3 STG.E desc[UR34][R4.64], R114 ;  /* 0x0000007204003986 */ /* 0x000fe8000c101922 */
[----:B----4-:R1:W-:Y:S04]  /*13cf10*/  @P1 STG.E desc[UR34][R6.64], R211 ;  /* 0x000000d306001986 */ /* 0x0103e8000c101922 */
[----:B-1----:R-:W4:Y:S01]  /*13cf20*/  LDL.LU R211, [R1+0x19c4] ;  /* 0x0019c40001d37983 */ /* 0x002f220000300800 */
[----:B------:R-:W-:-:S02]  /*13cf30*/  ISETP.LT.AND P6, PT, R220, UR32, !P2 ;  /* 0x00000020dc007c0c */ /* 0x000fc4000d7c1270 */
[----:B------:R-:W-:Y:S02]  /*13cf40*/  ISETP.LT.AND P2, PT, R75, UR32, !P2 ;  /* 0x000000204b007c0c */ /* 0x000fe4000d741270 */
[----:B------:R-:W-:Y:S02]  /*13cf50*/  ISETP.LT.AND P5, PT, R210, UR32, !P0 ;  /* 0x00000020d2007c0c */ /* 0x000fe4000c7a1270 */
[----:B------:R-:W-:Y:S02]  /*13cf60*/  ISETP.LT.AND P4, PT, R208, UR32, !P0 ;  /* 0x00000020d0007c0c */ /* 0x000fe4000c781270 */
[----:B------:R-:W-:Y:S02]  /*13cf70*/  ISETP.LT.AND P3, PT, R223, UR32, !P0 ;  /* 0x00000020df007c0c */ /* 0x000fe4000c761270 */
[----:B------:R-:W-:-:S03]  /*13cf80*/  ISETP.LT.AND P1, PT, R222, UR32, !P0 ;  /* 0x00000020de007c0c */ /* 0x000fc6000c721270 */
[----:B--2---:R1:W-:Y:S04]  /*13cf90*/  @P6 STG.E desc[UR34][R8.64], R209 ;  /* 0x000000d108006986 */ /* 0x0043e8000c101922 */
[----:B------:R2:W-:Y:S01]  /*13cfa0*/  @P2 STG.E desc[UR34][R10.64], R248 ;  /* 0x000000f80a002986 */ /* 0x0005e2000c101922 */
[----:B------:R-:W-:-:S03]  /*13cfb0*/  IMAD.WIDE R4, R249, 0x4, R2 ;  /* 0x00000004f9047825 */ /* 0x000fc600078e0202 */
[----:B-1----:R-:W4:Y:S04]  /*13cfc0*/  LDL.LU R209, [R1+0x1464] ;  /* 0x0014640001d17983 */ /* 0x002f280000300800 */
[----:B--2---:R-:W2:Y:S04]  /*13cfd0*/  LDL.LU R248, [R1+0x27b8] ;  /* 0x0027b80001f87983 */ /* 0x004ea80000300800 */
[----:B------:R-:W2:Y:S04]  /*13cfe0*/  LDL.LU R72, [R1+0x1204] ;  /* 0x0012040001487983 */ /* 0x000ea80000300800 */
[----:B------:R-:W2:Y:S04]  /*13cff0*/  LDL.LU R13, [R1+0x5568] ;  /* 0x00556800010d7983 */ /* 0x000ea80000300800 */
[----:B------:R-:W2:Y:S04]  /*13d000*/  LDL.LU R114, [R1+0x484] ;  /* 0x0004840001727983 */ /* 0x000ea80000300800 */
        /* <DEDUP_REMOVED lines=8> */
[----:B------:R-:W-:-:S03]  /*13d090*/  ISETP.LT.AND P4, PT, R220, UR32, !P0 ;  /* 0x00000020dc007c0c */ /* 0x000fc6000c781270 */
[----:B------:R3:W-:Y:S01]  /*13d0a0*/  @P6 STG.E desc[UR34][R4.64], R252 ;  /* 0x000000fc04006986 */ /* 0x0007e2000c101922 */
[----:B------:R-:W-:-:S04]  /*13d0b0*/  IMAD.WIDE R10, R249, 0x4, R76 ;  /* 0x00000004f90a7825 */ /* 0x000fc800078e024c */
[C---:B-1----:R-:W-:Y:S01]  /*13d0c0*/  IMAD.WIDE R6, R249.reuse, 0x4, R20 ;  /* 0x00000004f9067825 */ /* 0x042fe200078e0214 */
[----:B------:R-:W2:Y:S03]  /*13d0d0*/  LDL.LU R38, [R1+0x144] ;  /* 0x0001440001267983 */ /* 0x000ea60000300800 */
[----:B---3--:R-:W-:Y:S01]  /*13d0e0*/  IMAD.WIDE R4, R249, 0x4, R78 ;  /* 0x00000004f9047825 */ /* 0x008fe200078e024e */
[----:B------:R1:W-:Y:S04]  /*13d0f0*/  @P3 STG.E desc[UR34][R6.64], R57 ;  /* 0x0000003906003986 */ /* 0x0003e8000c101922 */
[----:B------:R3:W-:Y:S04]  /*13d100*/  @P2 STG.E desc[UR34][R8.64], R39 ;  /* 0x0000002708002986 */ /* 0x0007e8000c101922 */
[----:B------:R3:W-:Y:S01]  /*13d110*/  @P1 STG.E desc[UR34][R10.64], R251 ;  /* 0x000000fb0a001986 */ /* 0x0007e2000c101922 */
[----:B------:R-:W-:-:S02]  /*13d120*/  ISETP.LT.AND P5, PT, R75, UR32, !P0 ;  /* 0x000000204b007c0c */ /* 0x000fc4000c7a1270 */
[----:B------:R-:W-:Y:S01]  /*13d130*/  ISETP.GE.AND P0, PT, R12, UR5, PT ;  /* 0x000000050c007c0c */ /* 0x000fe2000bf06270 */
[----:B-1----:R-:W-:Y:S01]  /*13d140*/  IMAD.WIDE R6, R249, 0x4, R80 ;  /* 0x00000004f9067825 */ /* 0x002fe200078e0250 */
[----:B---3--:R-:W3:Y:S04]  /*13d150*/  LDL.LU R39, [R1+0x134] ;  /* 0x0001340001277983 */ /* 0x008ee80000300800 */
[----:B------:R-:W3:Y:S04]  /*13d160*/  LDL.LU R249, [R1+0xc4] ;  /* 0x0000c40001f97983 */ /* 0x000ee80000300800 */
[----:B------:R-:W3:Y:S04]  /*13d170*/  LDL.LU R251, [R1+0x27bc] ;  /* 0x0027bc0001fb7983 */ /* 0x000ee80000300800 */
[----:B------:R-:W3:Y:S04]  /*13d180*/  LDL.LU R252, [R1+0xb4] ;  /* 0x0000b40001fc7983 */ /* 0x000ee80000300800 */
[----:B------:R-:W3:Y:S04]  /*13d190*/  LDL.LU R12, [R1+0x5564] ;  /* 0x00556400010c7983 */ /* 0x000ee80000300800 */
[----:B------:R-:W3:Y:S04]  /*13d1a0*/  LDL.LU R57, [R1+0xa4] ;  /* 0x0000a40001397983 */ /* 0x000ee80000300800 */
[----:B----4-:R1:W-:Y:S04]  /*13d1b0*/  @P4 STG.E desc[UR34][R4.64], R211 ;  /* 0x000000d304004986 */ /* 0x0103e8000c101922 */
[----:B-1----:R-:W4:Y:S01]  /*13d1c0*/  LDL.LU R211, [R1+0x1f38] ;  /* 0x001f380001d37983 */ /* 0x002f220000300800 */
[----:B------:R-:W-:-:S02]  /*13d1d0*/  ISETP.LT.AND P2, PT, R210, UR32, !P0 ;  /* 0x00000020d2007c0c */ /* 0x000fc4000c741270 */
[----:B------:R-:W-:Y:S02]  /*13d1e0*/  ISETP.LT.AND P1, PT, R208, UR32, !P0 ;  /* 0x00000020d0007c0c */ /* 0x000fe4000c721270 */
[----:B------:R-:W-:Y:S02]  /*13d1f0*/  ISETP.LT.AND P6, PT, R250, UR32, !P0 ;  /* 0x00000020fa007c0c */ /* 0x000fe4000c7c1270 */
[----:B------:R-:W-:Y:S02]  /*13d200*/  ISETP.LT.AND P3, PT, R223, UR32, !P0 ;  /* 0x00000020df007c0c */ /* 0x000fe4000c761270 */
[----:B------:R-:W-:Y:S01]  /*13d210*/  ISETP.LT.AND P4, PT, R221, UR32, !P0 ;  /* 0x00000020dd007c0c */ /* 0x000fe2000c781270 */
[----:B------:R1:W-:Y:S01]  /*13d220*/  @P5 STG.E desc[UR34][R6.64], R209 ;  /* 0x000000d106005986 */ /* 0x0003e2000c101922 */
[----:B--2---:R-:W-:-:S04]  /*13d230*/  IMAD.WIDE R4, R248, 0x4, R2 ;  /* 0x00000004f8047825 */ /* 0x004fc800078e0202 */
[C---:B------:R-:W-:Y:S01]  /*13d240*/  IMAD.WIDE R8, R248.reuse, 0x4, R18 ;  /* 0x00000004f8087825 */ /* 0x040fe200078e0212 */
[----:B------:R-:W-:Y:S04]  /*13d250*/  @P2 STG.E desc[UR34][R4.64], R72 ;  /* 0x0000004804002986 */ /* 0x000fe8000c101922 */
[----:B-1----:R-:W2:Y:S01]  /*13d260*/  LDL.LU R209, [R1+0x1f28] ;  /* 0x001f280001d17983 */ /* 0x002ea20000300800 */
[----:B------:R-:W-:-:S05]  /*13d270*/  IMAD.WIDE R6, R248, 0x4, R16 ;  /* 0x00000004f8067825 */ /* 0x000fca00078e0210 */
[----:B------:R1:W-:Y:S04]  /*13d280*/  @P1 STG.E desc[UR34][R6.64], R114 ;  /* 0x0000007206001986 */ /* 0x0003e8000c101922 */
[----:B------:R1:W-:Y:S04]  /*13d290*/  @P6 STG.E desc[UR34][R8.64], R115 ;  /* 0x0000007308006986 */ /* 0x0003e8000c101922 */
[----:B-1----:R-:W2:Y:S04]  /*13d2a0*/  LDL.LU R114, [R1+0x1f18] ;  /* 0x001f180001727983 */ /* 0x002ea80000300800 */
[----:B------:R-:W2:Y:S01]  /*13d2b0*/  LDL.LU R115, [R1+0x1f08] ;  /* 0x001f080001737983 */ /* 0x000ea20000300800 */
[----:B------:R-:W-:-:S02]  /*13d2c0*/  ISETP.LT.AND P5, PT, R222, UR32, !P0 ;  /* 0x00000020de007c0c */ /* 0x000fc4000c7a1270 */
[----:B------:R-:W-:Y:S01]  /*13d2d0*/  ISETP.GE.AND P2, PT, R13, UR5, PT ;  /* 0x000000050d007c0c */ /* 0x000fe2000bf46270 */
[----:B------:R-:W-:Y:S01]  /*13d2e0*/  IMAD.WIDE R10, R248, 0x4, R20 ;  /* 0x00000004f80a7825 */ /* 0x000fe200078e0214 */
[----:B------:R-:W-:-:S03]  /*13d2f0*/  ISETP.LT.AND P1, PT, R220, UR32, !P0 ;  /* 0x00000020dc007c0c */ /* 0x000fc6000c721270 */
[----:B------:R-:W-:Y:S01]  /*13d300*/  IMAD.WIDE R4, R248, 0x4, R22 ;  /* 0x00000004f8047825 */ /* 0x000fe200078e0216 */
[----:B------:R-:W-:-:S03]  /*13d310*/  ISETP.LT.AND P0, PT, R75, UR32, !P0 ;  /* 0x000000204b007c0c */ /* 0x000fc6000c701270 */
[----:B------:R-:W-:Y:S01]  /*13d320*/  IMAD.WIDE R6, R248, 0x4, R76 ;  /* 0x00000004f8067825 */ /* 0x000fe200078e024c */
[----:B------:R-:W-:Y:S01]  /*13d330*/  ISETP.LT.AND P6, PT, R210, UR32, !P2 ;  /* 0x00000020d2007c0c */ /* 0x000fe2000d7c1270 */
[----:B------:R1:W-:Y:S04]  /*13d340*/  @P3 STG.E desc[UR34][R10.64], R38 ;  /* 0x000000260a003986 */ /* 0x0003e8000c101922 */
[----:B------:R-:W2:Y:S04]  /*13d350*/  LDL.LU R72, [R1+0x1db8] ;  /* 0x001db80001487983 */ /* 0x000ea80000300800 */
[----:B-1----:R-:W2:Y:S04]  /*13d360*/  LDL.LU R38, [R1+0x1cf8] ;  /* 0x001cf80001267983 */ /* 0x002ea80000300800 */
[----:B---3--:R1:W-:Y:S04]  /*13d370*/  @P4 STG.E desc[UR34][R4.64], R39 ;  /* 0x0000002704004986 */ /* 0x0083e8000c101922 */
[----:B------:R3:W-:Y:S01]  /*13d380*/  @P5 STG.E desc[UR34][R6.64], R249 ;  /* 0x000000f906005986 */ /* 0x0007e2000c101922 */
[----:B------:R-:W-:-:S04]  /*13d390*/  IMAD.WIDE R8, R251, 0x4, R2 ;  /* 0x00000004fb087825 */ /* 0x000fc800078e0202 */
[----:B-1----:R-:W-:-:S04]  /*13d3a0*/  IMAD.WIDE R4, R248, 0x4, R78 ;  /* 0x00000004f8047825 */ /* 0x002fc800078e024e */
[----:B---3--:R-:W-:Y:S01]  /*13d3b0*/  IMAD.WIDE R6, R248, 0x4, R80 ;  /* 0x00000004f8067825 */ /* 0x008fe200078e0250 */
[----:B------:R-:W3:Y:S04]  /*13d3c0*/  LDL.LU R39, [R1+0x19c8] ;  /* 0x0019c80001277983 */ /* 0x000ee80000300800 */
[----:B------:R-:W3:Y:S04]  /*13d3d0*/  LDL.LU R248, [R1+0x1468] ;  /* 0x0014680001f87983 */ /* 0x000ee80000300800 */
[----:B------:R-:W3:Y:S04]  /*13d3e0*/  LDL.LU R249, [R1+0x2850] ;  /* 0x0028500001f97983 */ /* 0x000ee80000300800 */
[----:B------:R-:W-:Y:S04]  /*13d3f0*/  @P1 STG.E desc[UR34][R4.64], R252 ;  /* 0x000000fc04001986 */ /* 0x000fe8000c101922 */
[----:B------:R-:W-:Y:S04]  /*13d400*/  @P0 STG.E desc[UR34][R6.64], R57 ;  /* 0x0000003906000986 */ /* 0x000fe8000c101922 */
[----:B----4-:R1:W-:Y:S04]  /*13d410*/  @P6 STG.E desc[UR34][R8.64], R211 ;  /* 0x000000d308006986 */ /* 0x0103e8000c101922 */
[----:B-1----:R-:W4:Y:S01]  /*13d420*/  LDL.LU R211, [R1+0x1208] ;  /* 0x0012080001d37983 */ /* 0x002f220000300800 */
[----:B------:R-:W-:-:S02]  /*13d430*/  ISETP.LT.AND P3, PT, R208, UR32, !P2 ;  /* 0x00000020d0007c0c */ /* 0x000fc4000d761270 */
[----:B------:R-:W-:Y:S02]  /*13d440*/  ISETP.LT.AND P5, PT, R250, UR32, !P2 ;  /* 0x00000020fa007c0c */ /* 0x000fe4000d7a1270 */
[----:B------:R-:W-:Y:S01]  /*13d450*/  ISETP.LT.AND P4, PT, R223, UR32, !P2 ;  /* 0x00000020df007c0c */ /* 0x000fe2000d781270 */
[----:B------:R-:W-:-:S04]  /*13d460*/  IMAD.WIDE R10, R251, 0x4, R16 ;  /* 0x00000004fb0a7825 */ /* 0x000fc800078e0210 */
[----:B------:R-:W-:-:S04]  /*13d470*/  IMAD.WIDE R4, R251, 0x4, R18 ;  /* 0x00000004fb047825 */ /* 0x000fc800078e0212 */
[----:B------:R-:W-:Y:S01]  /*13d480*/  IMAD.WIDE R6, R251, 0x4, R20 ;  /* 0x00000004fb067825 */ /* 0x000fe200078e0214 */
[----:B------:R-:W-:-:S03]  /*13d490*/  ISETP.GE.AND P1, PT, R12, UR5, PT ;  /* 0x000000050c007c0c */ /* 0x000fc6000bf26270 */
[C---:B------:R-:W-:Y:S01]  /*13d4a0*/  IMAD.WIDE R8, R251.reuse, 0x4, R78 ;  /* 0x00000004fb087825 */ /* 0x040fe200078e024e */
[----:B------:R-:W-:Y:S02]  /*13d4b0*/  ISETP.LT.AND P0, PT, R222, UR32, !P2 ;  /* 0x00000020de007c0c */ /* 0x000fe4000d701270 */
[----:B------:R-:W-:Y:S01]  /*13d4c0*/  ISETP.LT.AND P6, PT, R220, UR32, !P2 ;  /* 0x00000020dc007c0c */ /* 0x000fe2000d7c1270 */
[----:B--2---:R1:W-:Y:S04]  /*13d4d0*/  @P3 STG.E desc[UR34][R10.64], R209 ;  /* 0x000000d10a003986 */ /* 0x0043e8000c101922 */
[----:B-1----:R-:W2:Y:S04]  /*13d4e0*/  LDL.LU R209, [R1+0x488] ;  /* 0x0004880001d17983 */ /* 0x002ea80000300800 */
[----:B------:R-:W2:Y:S04]  /*13d4f0*/  LDL.LU R12, [R1+0x557c] ;  /* 0x00557c00010c7983 */ /* 0x000ea80000300800 */
[----:B------:R-:W2:Y:S01]  /*13d500*/  LDL.LU R252, [R1+0x298] ;  /* 0x0002980001fc7983 */ /* 0x000ea20000300800 */
[----:B------:R-:W-:-:S03]  /*13d510*/  IMAD.WIDE R10, R251, 0x4, R80 ;  /* 0x00000004fb0a7825 */ /* 0x000fc600078e0250 */
[----:B------:R1:W-:Y:S04]  /*13d520*/  @P5 STG.E desc[UR34][R4.64], R114 ;  /* 0x0000007204005986 */ /* 0x0003e8000c101922 */
[----:B------:R1:W-:Y:S01]  /*13d530*/  @P4 STG.E desc[UR34][R6.64], R115 ;  /* 0x0000007306004986 */ /* 0x0003e2000c101922 */
[----:B------:R-:W-:-:S03]  /*13d540*/  ISETP.LT.AND P3, PT, R221, UR32, !P2 ;  /* 0x00000020dd007c0c */ /* 0x000fc6000d761270 */
[----:B-1----:R-:W2:Y:S01]  /*13d550*/  LDL.LU R114, [R1+0x148] ;  /* 0x0001480001727983 */ /* 0x002ea20000300800 */
[----:B------:R-:W-:-:S04]  /*13d560*/  IMAD.WIDE R4, R251, 0x4, R22 ;  /* 0x00000004fb047825 */ /* 0x000fc800078e0216 */
[----:B------:R-:W-:Y:S01]  /*13d570*/  IMAD.WIDE R6, R251, 0x4, R76 ;  /* 0x00000004fb067825 */ /* 0x000fe200078e024c */
[----:B------:R-:W2:Y:S04]  /*13d580*/  LDL.LU R115, [R1+0x138] ;  /* 0x0001380001737983 */ /* 0x000ea80000300800 */
[----:B------:R-:W2:Y:S01]  /*13d590*/  LDL.LU R251, [R1+0xc8] ;  /* 0x0000c80001fb7983 */ /* 0x000ea20000300800 */
[----:B------:R-:W-:Y:S02]  /*13d5a0*/  ISETP.LT.AND P2, PT, R75, UR32, !P2 ;  /* 0x000000204b007c0c */ /* 0x000fe4000d741270 */
[----:B------:R-:W-:Y:S01]  /*13d5b0*/  ISETP.LT.AND P5, PT, R210, UR32, !P1 ;  /* 0x00000020d2007c0c */ /* 0x000fe2000cfa1270 */
[----:B------:R-:W-:Y:S04]  /*13d5c0*/  @P3 STG.E desc[UR34][R4.64], R72 ;  /* 0x0000004804003986 */ /* 0x000fe8000c101922 */
[----:B------:R1:W-:Y:S04]  /*13d5d0*/  @P0 STG.E desc[UR34][R6.64], R38 ;  /* 0x0000002606000986 */ /* 0x0003e8000c101922 */
[----:B-1----:R-:W2:Y:S04]  /*13d5e0*/  LDL.LU R38, [R1+0xb8] ;  /* 0x0000b80001267983 */ /* 0x002ea80000300800 */
[----:B---3--:R1:W-:Y:S04]  /*13d5f0*/  @P6 STG.E desc[UR34][R8.64], R39 ;  /* 0x0000002708006986 */ /* 0x0083e8000c101922 */
[----:B------:R3:W-:Y:S01]  /*13d600*/  @P2 STG.E desc[UR34][R10.64], R248 ;  /* 0x000000f80a002986 */ /* 0x0007e2000c101922 */
[----:B------:R-:W-:-:S03]  /*13d610*/  IMAD.WIDE R4, R249, 0x4, R2 ;  /* 0x00000004f9047825 */ /* 0x000fc600078e0202 */
[----:B-1----:R-:W2:Y:S04]  /*13d620*/  LDL.LU R39, [R1+0xa8] ;  /* 0x0000a80001277983 */ /* 0x002ea80000300800 */
[----:B---3--:R-:W3:Y:S04]  /*13d630*/  LDL.LU R248, [R1+0x2854] ;  /* 0x0028540001f87983 */ /* 0x008ee80000300800 */
        /* <DEDUP_REMOVED lines=8> */
[----:B------:R-:W-:Y:S01]  /*13d6c0*/  ISETP.LT.AND P2, PT, R221, UR32, !P1 ;  /* 0x00000020dd007c0c */ /* 0x000fe2000cf41270 */
[----:B------:R-:W-:Y:S01]  /*13d6d0*/  IMAD.WIDE R6, R249, 0x4, R16 ;  /* 0x00000004f9067825 */ /* 0x000fe200078e0210 */
[----:B------:R-:W-:-:S03]  /*13d6e0*/  ISETP.LT.AND P0, PT, R222, UR32, !P1 ;  /* 0x00000020de007c0c */ /* 0x000fc6000cf01270 */
[----:B------:R-:W-:-:S04]  /*13d6f0*/  IMAD.WIDE R4, R249, 0x4, R18 ;  /* 0x00000004f9047825 */ /* 0x000fc800078e0212 */
[----:B------:R-:W-:-:S04]  /*13d700*/  IMAD.WIDE R8, R249, 0x4, R22 ;  /* 0x00000004f9087825 */ /* 0x000fc800078e0216 */
[----:B------:R-:W-:Y:S01]  /*13d710*/  IMAD.WIDE R10, R249, 0x4, R76 ;  /* 0x00000004f90a7825 */ /* 0x000fe200078e024c */
[----:B------:R-:W-:Y:S01]  /*13d720*/  ISETP.LT.AND P5, PT, R75, UR32, !P1 ;  /* 0x000000204b007c0c */ /* 0x000fe2000cfa1270 */
[----:B--2---:R1:W-:Y:S04]  /*13d730*/  @P4 STG.E desc[UR34][R6.64], R209 ;  /* 0x000000d106004986 */ /* 0x0043e8000c101922 */
[----:B------:R2:W-:Y:S01]  /*13d740*/  @P6 STG.E desc[UR34][R4.64], R252 ;  /* 0x000000fc04006986 */ /* 0x0005e2000c101922 */
[----:B-1----:R-:W-:-:S03]  /*13d750*/  IMAD.WIDE R6, R249, 0x4, R20 ;  /* 0x00000004f9067825 */ /* 0x002fc600078e0214 */
[----:B------:R-:W4:Y:S01]  /*13d760*/  LDL.LU R209, [R1+0x1f0c] ;  /* 0x001f0c0001d17983 */ /* 0x000f220000300800 */
[----:B--2---:R-:W-:-:S03]  /*13d770*/  IMAD.WIDE R4, R249, 0x4, R78 ;  /* 0x00000004f9047825 */ /* 0x004fc600078e024e */
[----:B------:R1:W-:Y:S04]  /*13d780*/  @P3 STG.E desc[UR34][R6.64], R114 ;  /* 0x0000007206003986 */ /* 0x0003e8000c101922 */
[----:B------:R-:W-:Y:S04]  /*13d790*/  @P2 STG.E desc[UR34][R8.64], R115 ;  /* 0x0000007308002986 */ /* 0x000fe8000c101922 */
[----:B------:R2:W-:Y:S01]  /*13d7a0*/  @P0 STG.E desc[UR34][R10.64], R251 ;  /* 0x000000fb0a000986 */ /* 0x0005e2000c101922 */
[----:B-1----:R-:W-:-:S03]  /*13d7b0*/  IMAD.WIDE R6, R249, 0x4, R80 ;  /* 0x00000004f9067825 */ /* 0x002fc600078e0250 */
[----:B--2---:R-:W2:Y:S04]  /*13d7c0*/  LDL.LU R251, [R1+0x1dbc] ;  /* 0x001dbc0001fb7983 */ /* 0x004ea80000300800 */
[----:B------:R-:W2:Y:S01]  /*13d7d0*/  LDL.LU R249, [R1+0x1cfc] ;  /* 0x001cfc0001f97983 */ /* 0x000ea20000300800 */
[----:B------:R-:W-:Y:S02]  /*13d7e0*/  ISETP.LT.AND P4, PT, R220, UR32, !P1 ;  /* 0x00000020dc007c0c */ /* 0x000fe4000cf81270 */
[----:B------:R-:W-:Y:S01]  /*13d7f0*/  ISETP.GE.AND P1, PT, R12, UR5, PT ;  /* 0x000000050c007c0c */ /* 0x000fe2000bf26270 */
[----:B------:R-:W2:Y:S04]  /*13d800*/  LDL.LU R252, [R1+0x2870] ;  /* 0x0028700001fc7983 */ /* 0x000ea80000300800 */
[----:B------:R-:W2:Y:S04]  /*13d810*/  LDL.LU R114, [R1+0x19cc] ;  /* 0x0019cc0001727983 */ /* 0x000ea80000300800 */
[----:B------:R-:W2:Y:S01]  /*13d820*/  LDL.LU R12, [R1+0x558c] ;  /* 0x00558c00010c7983 */ /* 0x000ea20000300800 */
[----:B------:R-:W-:-:S02]  /*13d830*/  ISETP.LT.AND P2, PT, R210, UR32, !P1 ;  /* 0x00000020d2007c0c */ /* 0x000fc4000cf41270 */
[----:B------:R-:W-:Y:S02]  /*13d840*/  ISETP.LT.AND P0, PT, R208, UR32, !P1 ;  /* 0x00000020d0007c0c */ /* 0x000fe4000cf01270 */
[----:B------:R-:W-:Y:S01]  /*13d850*/  ISETP.LT.AND P6, PT, R250, UR32, !P1 ;  /* 0x00000020fa007c0c */ /* 0x000fe2000cfc1270 */
[----:B------:R-:W2:Y:S04]  /*13d860*/  LDL.LU R115, [R1+0x146c] ;  /* 0x00146c0001737983 */ /* 0x000ea80000300800 */
[----:B------:R1:W-:Y:S04]  /*13d870*/  @P4 STG.E desc[UR34][R4.64], R38 ;  /* 0x0000002604004986 */ /* 0x0003e8000c101922 */
[----:B------:R1:W-:Y:S01]  /*13d880*/  @P5 STG.E desc[UR34][R6.64], R39 ;  /* 0x0000002706005986 */ /* 0x0003e2000c101922 */
[----:B---3--:R-:W-:-:S04]  /*13d890*/  IMAD.WIDE R8, R248, 0x4, R18 ;  /* 0x00000004f8087825 */ /* 0x008fc800078e0212 */
[C---:B-1----:R-:W-:Y:S01]  /*13d8a0*/  IMAD.WIDE R4, R248.reuse, 0x4, R2 ;  /* 0x00000004f8047825 */ /* 0x042fe200078e0202 */
[----:B------:R-:W3:Y:S03]  /*13d8b0*/  LDL.LU R38, [R1+0x120c] ;  /* 0x00120c0001267983 */ /* 0x000ee60000300800 */
[----:B------:R-:W-:Y:S01]  /*13d8c0*/  IMAD.WIDE R6, R248, 0x4, R16 ;  /* 0x00000004f8067825 */ /* 0x000fe200078e0210 */
[----:B------:R-:W-:Y:S04]  /*13d8d0*/  @P2 STG.E desc[UR34][R4.64], R57 ;  /* 0x0000003904002986 */ /* 0x000fe8000c101922 */
[----:B------:R-:W3:Y:S04]  /*13d8e0*/  LDL.LU R39, [R1+0x48c] ;  /* 0x00048c0001277983 */ /* 0x000ee80000300800 */
        /* <DEDUP_REMOVED lines=9> */
[----:B------:R-:W-:Y:S02]  /*13d980*/  ISETP.LT.AND P0, PT, R220, UR32, !P1 ;  /* 0x00000020dc007c0c */ /* 0x000fe4000cf01270 */
[----:B------:R-:W-:Y:S02]  /*13d990*/  ISETP.LT.AND P1, PT, R75, UR32, !P1 ;  /* 0x000000204b007c0c */ /* 0x000fe4000cf21270 */
[----:B------:R-:W-:-:S04]  /*13d9a0*/  ISETP.GE.AND P2, PT, R13, UR5, PT ;  /* 0x000000050d007c0c */ /* 0x000fc8000bf46270 */
[----:B------:R-:W-:Y:S01]  /*13d9b0*/  ISETP.LT.AND P6, PT, R210, UR32, !P2 ;  /* 0x00000020d2007c0c */ /* 0x000fe2000d7c1270 */
[----:B------:R1:W-:Y:S04]  /*13d9c0*/  @P3 STG.E desc[UR34][R10.64], R209 ;  /* 0x000000d10a003986 */ /* 0x0003e8000c101922 */
[----:B-1----:R-:W4:Y:S04]  /*13d9d0*/  LDL.LU R209, [R1+0x14c] ;  /* 0x00014c0001d17983 */ /* 0x002f280000300800 */
[----:B--2---:R1:W-:Y:S04]  /*13d9e0*/  @P4 STG.E desc[UR34][R4.64], R251 ;  /* 0x000000fb04004986 */ /* 0x0043e8000c101922 */
[----:B------:R2:W-:Y:S04]  /*13d9f0*/  @P5 STG.E desc[UR34][R6.64], R249 ;  /* 0x000000f906005986 */ /* 0x0005e8000c101922 */
[----:B-1----:R-:W4:Y:S04]  /*13da00*/  LDL.LU R251, [R1+0x2884] ;  /* 0x0028840001fb7983 */ /* 0x002f280000300800 */
[----:B------:R-:W4:Y:S04]  /*13da10*/  LDL.LU R57, [R1+0x13c] ;  /* 0x00013c0001397983 */ /* 0x000f280000300800 */
[----:B--2---:R-:W2:Y:S01]  /*13da20*/  LDL.LU R249, [R1+0xcc] ;  /* 0x0000cc0001f97983 */ /* 0x004ea20000300800 */
[----:B------:R-:W-:-:S04]  /*13da30*/  IMAD.WIDE R4, R248, 0x4, R78 ;  /* 0x00000004f8047825 */ /* 0x000fc800078e024e */
[----:B------:R-:W-:Y:S01]  /*13da40*/  IMAD.WIDE R6, R248, 0x4, R80 ;  /* 0x00000004f8067825 */ /* 0x000fe200078e0250 */
[----:B------:R-:W2:Y:S04]  /*13da50*/  LDL.LU R72, [R1+0xbc] ;  /* 0x0000bc0001487983 */ /* 0x000ea80000300800 */
[----:B------:R-:W2:Y:S01]  /*13da60*/  LDL.LU R248, [R1+0xac] ;  /* 0x0000ac0001f87983 */ /* 0x000ea20000300800 */
[----:B------:R-:W-:Y:S02]  /*13da70*/  ISETP.LT.AND P3, PT, R208, UR32, !P2 ;  /* 0x00000020d0007c0c */ /* 0x000fe4000d761270 */
[----:B------:R-:W-:Y:S01]  /*13da80*/  ISETP.LT.AND P5, PT, R250, UR32, !P2 ;  /* 0x00000020fa007c0c */ /* 0x000fe2000d7a1270 */
[----:B------:R1:W-:Y:S01]  /*13da90*/  @P0 STG.E desc[UR34][R4.64], R114 ;  /* 0x0000007204000986 */ /* 0x0003e2000c101922 */
[----:B------:R-:W-:-:S03]  /*13daa0*/  IMAD.WIDE R8, R252, 0x4, R2 ;  /* 0x00000004fc087825 */ /* 0x000fc600078e0202 */
[----:B------:R1:W-:Y:S01]  /*13dab0*/  @P1 STG.E desc[UR34][R6.64], R115 ;  /* 0x0000007306001986 */ /* 0x0003e2000c101922 */
[----:B------:R-:W-:Y:S01]  /*13dac0*/  IMAD.WIDE R10, R252, 0x4, R16 ;  /* 0x00000004fc0a7825 */ /* 0x000fe200078e0210 */
[----:B------:R-:W-:Y:S02]  /*13dad0*/  ISETP.GE.AND P0, PT, R12, UR5, PT ;  /* 0x000000050c007c0c */ /* 0x000fe4000bf06270 */
[----:B---3--:R3:W-:Y:S04]  /*13dae0*/  @P6 STG.E desc[UR34][R8.64], R38 ;  /* 0x0000002608006986 */ /* 0x0087e8000c101922 */
[----:B-1----:R-:W2:Y:S04]  /*13daf0*/  LDL.LU R114, [R1+0x90] ;  /* 0x0000900001727983 */ /* 0x002ea80000300800 */
[----:B------:R-:W2:Y:S01]  /*13db00*/  LDL.LU R115, [R1+0x80] ;  /* 0x0000800001737983 */ /* 0x000ea20000300800 */
[----:B------:R-:W-:-:S03]  /*13db10*/  IMAD.WIDE R4, R252, 0x4, R18 ;  /* 0x00000004fc047825 */ /* 0x000fc600078e0212 */
[----:B------:R-:W2:Y:S04]  /*13db20*/  LDL.LU R12, [R1+0x5590] ;  /* 0x00559000010c7983 */ /* 0x000ea80000300800 */
[----:B------:R1:W-:Y:S04]  /*13db30*/  @P3 STG.E desc[UR34][R10.64], R39 ;  /* 0x000000270a003986 */ /* 0x0003e8000c101922 */
[----:B---3--:R-:W3:Y:S04]  /*13db40*/  LDL.LU R38, [R1+0x70] ;  /* 0x0000700001267983 */ /* 0x008ee80000300800 */
[----:B-1----:R-:W3:Y:S04]  /*13db50*/  LDL.LU R39, [R1+0x60] ;  /* 0x0000600001277983 */ /* 0x002ee80000300800 */
[----:B----4-:R1:W-:Y:S04]  /*13db60*/  @P5 STG.E desc[UR34][R4.64], R211 ;  /* 0x000000d304005986 */ /* 0x0103e8000c101922 */
[----:B-1----:R-:W4:Y:S01]  /*13db70*/  LDL.LU R211, [R1+0x50] ;  /* 0x0000500001d37983 */ /* 0x002f220000300800 */
[----:B------:R-:W-:-:S02]  /*13db80*/  ISETP.LT.AND P4, PT, R223, UR32, !P2 ;  /* 0x00000020df007c0c */ /* 0x000fc4000d781270 */
[----:B------:R-:W-:Y:S02]  /*13db90*/  ISETP.LT.AND P3, PT, R221, UR32, !P2 ;  /* 0x00000020dd007c0c */ /* 0x000fe4000d761270 */
[----:B------:R-:W-:Y:S01]  /*13dba0*/  ISETP.LT.AND P1, PT, R222, UR32, !P2 ;  /* 0x00000020de007c0c */ /* 0x000fe2000d721270 */
[----:B------:R-:W-:Y:S01]  /*13dbb0*/  IMAD.WIDE R6, R252, 0x4, R20 ;  /* 0x00000004fc067825 */ /* 0x000fe200078e0214 */
[----:B------:R-:W-:Y:S02]  /*13dbc0*/  ISETP.LT.AND P6, PT, R220, UR32, !P2 ;  /* 0x00000020dc007c0c */ /* 0x000fe4000d7c1270 */
[----:B------:R-:W-:Y:S01]  /*13dbd0*/  ISETP.LT.AND P2, PT, R75, UR32, !P2 ;  /* 0x000000204b007c0c */ /* 0x000fe2000d741270 */
[----:B------:R-:W-:-:S04]  /*13dbe0*/  IMAD.WIDE R8, R252, 0x4, R22 ;  /* 0x00000004fc087825 */ /* 0x000fc800078e0216 */
[----:B------:R-:W-:-:S04]  /*13dbf0*/  IMAD.WIDE R4, R252, 0x4, R78 ;  /* 0x00000004fc047825 */ /* 0x000fc800078e024e */
[----:B------:R-:W-:Y:S01]  /*13dc00*/  IMAD.WIDE R10, R252, 0x4, R80 ;  /* 0x00000004fc0a7825 */ /* 0x000fe200078e0250 */
[----:B------:R-:W-:Y:S01]  /*13dc10*/  ISETP.LT.AND P5, PT, R210, UR32, !P0 ;  /* 0x00000020d2007c0c */ /* 0x000fe2000c7a1270 */
[----:B------:R1:W-:Y:S02]  /*13dc20*/  @P4 STG.E desc[UR34][R6.64], R209 ;  /* 0x000000d106004986 */ /* 0x0003e4000c101922 */
[----:B-1----:R-:W-:Y:S02]  /*13dc30*/  IMAD.WIDE R6, R252, 0x4, R76 ;  /* 0x00000004fc067825 */ /* 0x002fe400078e024c */
[----:B------:R-:W4:Y:S04]  /*13dc40*/  LDL.LU R209, [R1+0x40] ;  /* 0x0000400001d17983 */ /* 0x000f280000300800 */
[----:B------:R-:W-:Y:S04]  /*13dc50*/  @P3 STG.E desc[UR34][R8.64], R57 ;  /* 0x0000003908003986 */ /* 0x000fe8000c101922 */
[----:B--2---:R1:W-:Y:S04]  /*13dc60*/  @P1 STG.E desc[UR34][R6.64], R249 ;  /* 0x000000f906001986 */ /* 0x0043e8000c101922 */
[----:B------:R-:W-:Y:S04]  /*13dc70*/  @P6 STG.E desc[UR34][R4.64], R72 ;  /* 0x0000004804006986 */ /* 0x000fe8000c101922 */
[----:B------:R2:W-:Y:S04]  /*13dc80*/  @P2 STG.E desc[UR34][R10.64], R248 ;  /* 0x000000f80a002986 */ /* 0x0005e8000c101922 */
[----:B-1----:R-:W4:Y:S04]  /*13dc90*/  LDL.LU R249, [R1+0x30] ;  /* 0x0000300001f97983 */ /* 0x002f280000300800 */
[----:B--2---:R-:W2:Y:S01]  /*13dca0*/  LDL.LU R248, [R1+0x288c] ;  /* 0x00288c0001f87983 */ /* 0x004ea20000300800 */
[----:B------:R-:W-:-:S02]  /*13dcb0*/  ISETP.LT.AND P4, PT, R208, UR32, !P0 ;  /* 0x00000020d0007c0c */ /* 0x000fc4000c781270 */
[----:B------:R-:W-:Y:S02]  /*13dcc0*/  ISETP.LT.AND P6, PT, R250, UR32, !P0 ;  /* 0x00000020fa007c0c */ /* 0x000fe4000c7c1270 */
[----:B------:R-:W-:Y:S01]  /*13dcd0*/  ISETP.LT.AND P3, PT, R223, UR32, !P0 ;  /* 0x00000020df007c0c */ /* 0x000fe2000c761270 */
[----:B------:R-:W-:Y:S01]  /*13dce0*/  IMAD.WIDE R4, R251, 0x4, R2 ;  /* 0x00000004fb047825 */ /* 0x000fe200078e0202 */
[----:B------:R-:W-:-:S03]  /*13dcf0*/  ISETP.LT.AND P2, PT, R221, UR32, !P0 ;  /* 0x00000020dd007c0c */ /* 0x000fc6000c741270 */
[----:B------:R-:W-:-:S04]  /*13dd00*/  IMAD.WIDE R6, R251, 0x4, R16 ;  /* 0x00000004fb067825 */ /* 0x000fc800078e0210 */
[C---:B------:R-:W-:Y:S01]  /*13dd10*/  IMAD.WIDE R8, R251.reuse, 0x4, R22 ;  /* 0x00000004fb087825 */ /* 0x040fe200078e0216 */
[----:B------:R-:W-:Y:S01]  /*13dd20*/  ISETP.LT.AND P1, PT, R222, UR32, !P0 ;  /* 0x00000020de007c0c */ /* 0x000fe2000c721270 */
[----:B------:R1:W-:Y:S04]  /*13dd30*/  @P5 STG.E desc[UR34][R4.64], R114 ;  /* 0x0000007204005986 */ /* 0x0003e8000c101922 */
[----:B------:R-:W2:Y:S04]  /*13dd40*/  LDL.LU R13, [R1+0x559c] ;  /* 0x00559c00010d7983 */ /* 0x000ea80000300800 */
[----:B------:R3:W-:Y:S01]  /*13dd50*/  @P4 STG.E desc[UR34][R6.64], R115 ;  /* 0x0000007306004986 */ /* 0x0007e2000c101922 */
[----:B-1----:R-:W-:-:S04]  /*13dd60*/  IMAD.WIDE R4, R251, 0x4, R18 ;  /* 0x00000004fb047825 */ /* 0x002fc800078e0212 */
[----:B---3--:R-:W-:Y:S01]  /*13dd70*/  IMAD.WIDE R6, R251, 0x4, R20 ;  /* 0x00000004fb067825 */ /* 0x008fe200078e0214 */
[----:B------:R-:W-:Y:S01]  /*13dd80*/  @P6 STG.E desc[UR34][R4.64], R38 ;  /* 0x0000002604006986 */ /* 0x000fe2000c101922 */
[----:B------:R-:W-:Y:S02]  /*13dd90*/  ISETP.LT.AND P4, PT, R220, UR32, !P0 ;  /* 0x00000020dc007c0c */ /* 0x000fe4000c781270 */
[----:B------:R-:W-:Y:S01]  /*13dda0*/  ISETP.LT.AND P5, PT, R75, UR32, !P0 ;  /* 0x000000204b007c0c */ /* 0x000fe2000c7a1270 */
[----:B------:R-:W-:Y:S01]  /*13ddb0*/  @P3 STG.E desc[UR34][R6.64], R39 ;  /* 0x0000002706003986 */ /* 0x000fe2000c101922 */
[----:B------:R-:W-:-:S03]  /*13ddc0*/  ISETP.GE.AND P0, PT, R12, UR5, PT ;  /* 0x000000050c007c0c */ /* 0x000fc6000bf06270 */
[----:B----4-:R1:W-:Y:S04]  /*13ddd0*/  @P2 STG.E desc[UR34][R8.64], R211 ;  /* 0x000000d308002986 */ /* 0x0103e8000c101922 */
[----:B-1----:R-:W3:Y:S04]  /*13dde0*/  LDL.LU R211, [R1+0x2aa0] ;  /* 0x002aa00001d37983 */ /* 0x002ee80000300800 */
[----:B------:R-:W4:Y:S04]  /*13ddf0*/  LDL.LU R12, [R1+0x55a4] ;  /* 0x0055a400010c7983 */ /* 0x000f280000300800 */
[----:B------:R-:W3:Y:S01]  /*13de00*/  LDL.LU R114, [R1+0x94] ;  /* 0x0000940001727983 */ /* 0x000ee20000300800 */
[----:B------:R-:W-:-:S03]  /*13de10*/  IMAD.WIDE R10, R251, 0x4, R76 ;  /* 0x00000004fb0a7825 */ /* 0x000fc600078e024c */
[----:B------:R-:W3:Y:S01]  /*13de20*/  LDL.LU R115, [R1+0x84] ;  /* 0x0000840001737983 */ /* 0x000ee20000300800 */
[----:B------:R-:W-:Y:S01]  /*13de30*/  IMAD.WIDE R4, R251, 0x4, R78 ;  /* 0x00000004fb047825 */ /* 0x000fe200078e024e */
[----:B------:R-:W-:-:S03]  /*13de40*/  ISETP.LT.AND P2, PT, R210, UR32, !P0 ;  /* 0x00000020d2007c0c */ /* 0x000fc6000c741270 */
[----:B------:R-:W-:Y:S01]  /*13de50*/  IMAD.WIDE R6, R251, 0x4, R80 ;  /* 0x00000004fb067825 */ /* 0x000fe200078e0250 */
[----:B------:R-:W3:Y:S01]  /*13de60*/  LDL.LU R38, [R1+0x74] ;  /* 0x0000740001267983 */ /* 0x000ee20000300800 */
[----:B------:R-:W-:-:S03]  /*13de70*/  ISETP.LT.AND P6, PT, R250, UR32, !P0 ;  /* 0x00000020fa007c0c */ /* 0x000fc6000c7c1270 */
[----:B------:R-:W3:Y:S01]  /*13de80*/  LDL.LU R39, [R1+0x64] ;  /* 0x0000640001277983 */ /* 0x000ee20000300800 */
[----:B------:R-:W-:-:S03]  /*13de90*/  ISETP.LT.AND P3, PT, R223, UR32, !P0 ;  /* 0x00000020df007c0c */ /* 0x000fc6000c761270 */
[----:B------:R1:W-:Y:S01]  /*13dea0*/  @P1 STG.E desc[UR34][R10.64], R209 ;  /* 0x000000d10a001986 */ /* 0x0003e2000c101922 */
[----:B------:R-:W-:-:S03]  /*13deb0*/  ISETP.LT.AND P1, PT, R208, UR32, !P0 ;  /* 0x00000020d0007c0c */ /* 0x000fc6000c721270 */
[----:B-1----:R-:W3:Y:S04]  /*13dec0*/  LDL.LU R209, [R1+0x54] ;  /* 0x0000540001d17983 */ /* 0x002ee80000300800 */
[----:B------:R-:W3:Y:S04]  /*13ded0*/  LDL.LU R251, [R1+0x44] ;  /* 0x0000440001fb7983 */ /* 0x000ee80000300800 */
[----:B------:R1:W-:Y:S04]  /*13dee0*/  @P4 STG.E desc[UR34][R4.64], R249 ;  /* 0x000000f904004986 */ /* 0x0003e8000c101922 */
[----:B------:R1:W-:Y:S01]  /*13def0*/  @P5 STG.E desc[UR34][R6.64], R244 ;  /* 0x000000f406005986 */ /* 0x0003e2000c101922 */
[----:B------:R-:W-:-:S02]  /*13df00*/  ISETP.LT.AND P4, PT, R221, UR32, !P0 ;  /* 0x00000020dd007c0c */ /* 0x000fc4000c781270 */
[----:B------:R-:W-:Y:S01]  /*13df10*/  ISETP.LT.AND P5, PT, R222, UR32, !P0 ;  /* 0x00000020de007c0c */ /* 0x000fe2000c7a1270 */
[----:B--2---:R-:W-:-:S04]  /*13df20*/  IMAD.WIDE R8, R248, 0x4, R18 ;  /* 0x00000004f8087825 */ /* 0x004fc800078e0212 */
[----:B------:R-:W-:-:S04]  /*13df30*/  IMAD.WIDE R10, R248, 0x4, R20 ;  /* 0x00000004f80a7825 */ /* 0x000fc800078e0214 */
[----:B-1----:R-:W-:-:S04]  /*13df40*/  IMAD.WIDE R4, R248, 0x4, R2 ;  /* 0x00000004f8047825 */ /* 0x002fc800078e0202 */
[----:B------:R-:W-:Y:S01]  /*13df50*/  IMAD.WIDE R6, R248, 0x4, R16 ;  /* 0x00000004f8067825 */ /* 0x000fe200078e0210 */
[----:B------:R-:W2:Y:S04]  /*13df60*/  LDL.LU R249, [R1+0x34] ;  /* 0x0000340001f97983 */ /* 0x000ea80000300800 */
[----:B------:R1:W-:Y:S04]  /*13df70*/  @P2 STG.E desc[UR34][R4.64], R240 ;  /* 0x000000f004002986 */ /* 0x0003e8000c101922 */
[----:B------:R1:W-:Y:S04]  /*13df80*/  @P1 STG.E desc[UR34][R6.64], R236 ;  /* 0x000000ec06001986 */ /* 0x0003e8000c101922 */
[----:B------:R-:W-:Y:S04]  /*13df90*/  @P6 STG.E desc[UR34][R8.64], R232 ;  /* 0x000000e808006986 */ /* 0x000fe8000c101922 */
[----:B------:R-:W-:Y:S01]  /*13dfa0*/  @P3 STG.E desc[UR34][R10.64], R228 ;  /* 0x000000e40a003986 */ /* 0x000fe2000c101922 */
[----:B------:R-:W-:Y:S01]  /*13dfb0*/  ISETP.LT.AND P1, PT, R220, UR32, !P0 ;  /* 0x00000020dc007c0c */ /* 0x000fe2000c721270 */
[----:B-1----:R-:W-:-:S04]  /*13dfc0*/  IMAD.WIDE R4, R248, 0x4, R22 ;  /* 0x00000004f8047825 */ /* 0x002fc800078e0216 */
[C---:B------:R-:W-:Y:S01]  /*13dfd0*/  IMAD.WIDE R6, R248.reuse, 0x4, R76 ;  /* 0x00000004f8067825 */ /* 0x040fe200078e024c */
[----:B------:R1:W-:Y:S04]  /*13dfe0*/  @P4 STG.E desc[UR34][R4.64], R224 ;  /* 0x000000e004004986 */ /* 0x0003e8000c101922 */
[----:B------:R1:W-:Y:S02]  /*13dff0*/  @P5 STG.E desc[UR34][R6.64], R216 ;  /* 0x000000d806005986 */ /* 0x0003e4000c101922 */
[----:B-1----:R-:W-:-:S04]  /*13e000*/  IMAD.WIDE R4, R248, 0x4, R78 ;  /* 0x00000004f8047825 */ /* 0x002fc800078e024e */
[----:B------:R-:W-:Y:S02]  /*13e010*/  IMAD.WIDE R6, R248, 0x4, R80 ;  /* 0x00000004f8067825 */ /* 0x000fe400078e0250 */
[----:B------:R-:W2:Y:S04]  /*13e020*/  LDL.LU R248, [R1+0x2ab8] ;  /* 0x002ab80001f87983 */ /* 0x000ea80000300800 */
[----:B------:R1:W-:Y:S01]  /*13e030*/  @P1 STG.E desc[UR34][R4.64], R212 ;  /* 0x000000d404001986 */ /* 0x0003e2000c101922 */
[----:B----4-:R-:W-:-:S03]  /*13e040*/  ISETP.GE.AND P1, PT, R12, UR5, PT ;  /* 0x000000050c007c0c */ /* 0x010fc6000bf26270 */
[----:B------:R-:W4:Y:S01]  /*13e050*/  LDL.LU R12, [R1+0x55b0] ;  /* 0x0055b000010c7983 */ /* 0x000f220000300800 */
[----:B------:R-:W-:Y:S02]  /*13e060*/  ISETP.GE.AND P2, PT, R13, UR5, PT ;  /* 0x000000050d007c0c */ /* 0x000fe4000bf46270 */
[----:B------:R-:W-:Y:S02]  /*13e070*/  ISETP.LT.AND P0, PT, R75, UR32, !P0 ;  /* 0x000000204b007c0c */ /* 0x000fe4000c701270 */
[----:B------:R-:W-:Y:S02]  /*13e080*/  ISETP.LT.AND P6, PT, R210, UR32, !P2 ;  /* 0x00000020d2007c0c */ /* 0x000fe4000d7c1270 */
[----:B------:R-:W-:Y:S01]  /*13e090*/  ISETP.LT.AND P3, PT, R208, UR32, !P2 ;  /* 0x00000020d0007c0c */ /* 0x000fe2000d761270 */
[----:B---3--:R-:W-:-:S04]  /*13e0a0*/  IMAD.WIDE R8, R211, 0x4, R2 ;  /* 0x00000004d3087825 */ /* 0x008fc800078e0202 */
[----:B------:R-:W-:Y:S01]  /*13e0b0*/  IMAD.WIDE R10, R211, 0x4, R16 ;  /* 0x00000004d30a7825 */ /* 0x000fe200078e0210 */
[----:B------:R-:W-:Y:S02]  /*13e0c0*/  ISETP.LT.AND P5, PT, R250, UR32, !P2 ;  /* 0x00000020fa007c0c */ /* 0x000fe4000d7a1270 */
[----:B------:R-:W-:Y:S01]  /*13e0d0*/  ISETP.LT.AND P4, PT, R223, UR32, !P2 ;  /* 0x00000020df007c0c */ /* 0x000fe2000d781270 */
[----:B------:R3:W-:Y:S04]  /*13e0e0*/  @P0 STG.E desc[UR34][R6.64], R204 ;  /* 0x000000cc06000986 */ /* 0x0007e8000c101922 */
[----:B------:R3:W-:Y:S01]  /*13e0f0*/  @P6 STG.E desc[UR34][R8.64], R114 ;  /* 0x0000007208006986 */ /* 0x0007e2000c101922 */
[----:B------:R-:W-:-:S03]  /*13e100*/  ISETP.LT.AND P0, PT, R222, UR32, !P2 ;  /* 0x00000020de007c0c */ /* 0x000fc6000d701270 */
[----:B------:R-:W-:Y:S01]  /*13e110*/  @P3 STG.E desc[UR34][R10.64], R115 ;  /* 0x000000730a003986 */ /* 0x000fe2000c101922 */
[----:B------:R-:W-:Y:S01]  /*13e120*/  ISETP.LT.AND P3, PT, R221, UR32, !P2 ;  /* 0x00000020dd007c0c */ /* 0x000fe2000d761270 */
[----:B-1----:R-:W-:-:S04]  /*13e130*/  IMAD.WIDE R4, R211, 0x4, R18 ;  /* 0x00000004d3047825 */ /* 0x002fc800078e0212 */
[C---:B---3--:R-:W-:Y:S01]  /*13e140*/  IMAD.WIDE R6, R211.reuse, 0x4, R20 ;  /* 0x00000004d3067825 */ /* 0x048fe200078e0214 */
[----:B------:R-:W-:Y:S03]  /*13e150*/  @P5 STG.E desc[UR34][R4.64], R38 ;  /* 0x0000002604005986 */ /* 0x000fe6000c101922 */
[----:B------:R-:W-:Y:S01]  /*13e160*/  IMAD.WIDE R8, R211, 0x4, R22 ;  /* 0x00000004d3087825 */ /* 0x000fe200078e0216 */
[----:B------:R-:W-:Y:S01]  /*13e170*/  ISETP.LT.AND P6, PT, R220, UR32, !P2 ;  /* 0x00000020dc007c0c */ /* 0x000fe2000d7c1270 */
[----:B------:R1:W-:Y:S01]  /*13e180*/  @P4 STG.E desc[UR34][R6.64], R39 ;  /* 0x0000002706004986 */ /* 0x0003e2000c101922 */
[----:B------:R-:W-:Y:S02]  /*13e190*/  ISETP.LT.AND P2, PT, R75, UR32, !P2 ;  /* 0x000000204b007c0c */ /* 0x000fe4000d741270 */
[----:B------:R-:W-:Y:S01]  /*13e1a0*/  ISETP.LT.AND P5, PT, R210, UR32, !P1 ;  /* 0x00000020d2007c0c */ /* 0x000fe2000cfa1270 */
[----:B-1----:R-:W-:-:S04]  /*13e1b0*/  IMAD.WIDE R6, R211, 0x4, R76 ;  /* 0x00000004d3067825 */ /* 0x002fc800078e024c */
[----:B------:R-:W-:Y:S01]  /*13e1c0*/  IMAD.WIDE R4, R211, 0x4, R78 ;  /* 0x00000004d3047825 */ /* 0x000fe200078e024e */
[----:B------:R-:W-:-:S03]  /*13e1d0*/  ISETP.LT.AND P4, PT, R208, UR32, !P1 ;  /* 0x00000020d0007c0c */ /* 0x000fc6000cf81270 */
[----:B------:R-:W-:Y:S01]  /*13e1e0*/  IMAD.WIDE R10, R211, 0x4, R80 ;  /* 0x00000004d30a7825 */ /* 0x000fe200078e0250 */
[----:B------:R-:W-:Y:S04]  /*13e1f0*/  @P3 STG.E desc[UR34][R8.64], R209 ;  /* 0x000000d108003986 */ /* 0x000fe8000c101922 */
[----:B------:R1:W-:Y:S01]  /*13e200*/  @P0 STG.E desc[UR34][R6.64], R251 ;  /* 0x000000fb06000986 */ /* 0x0003e2000c101922 */
[----:B------:R-:W-:-:S03]  /*13e210*/  ISETP.LT.AND P3, PT, R223, UR32, !P1 ;  /* 0x00000020df007c0c */ /* 0x000fc6000cf61270 */
        /* <DEDUP_REMOVED lines=8> */
[----:B--2---:R1:W-:Y:S01]  /*13e2a0*/  @P6 STG.E desc[UR34][R4.64], R249 ;  /* 0x000000f904006986 */ /* 0x0043e2000c101922 */
[----:B------:R-:W-:-:S03]  /*13e2b0*/  ISETP.LT.AND P6, PT, R250, UR32, !P1 ;  /* 0x00000020fa007c0c */ /* 0x000fc6000cfc1270 */
[----:B------:R2:W-:Y:S01]  /*13e2c0*/  @P2 STG.E desc[UR34][R10.64], R245 ;  /* 0x000000f50a002986 */ /* 0x0005e2000c101922 */
[----:B------:R-:W-:Y:S02]  /*13e2d0*/  ISETP.LT.AND P2, PT, R221, UR32, !P1 ;  /* 0x00000020dd007c0c */ /* 0x000fe4000cf41270 */
[----:B------:R-:W-:Y:S01]  /*13e2e0*/  ISETP.LT.AND P0, PT, R222, UR32, !P1 ;  /* 0x00000020de007c0c */ /* 0x000fe2000cf01270 */
[----:B-1----:R-:W3:Y:S01]  /*13e2f0*/  LDL.LU R249, [R1+0x2ab0] ;  /* 0x002ab00001f97983 */ /* 0x002ee20000300800 */
[----:B------:R-:W-:-:S04]  /*13e300*/  IMAD.WIDE R4, R248, 0x4, R2 ;  /* 0x00000004f8047825 */ /* 0x000fc800078e0202 */
[C---:B------:R-:W-:Y:S01]  /*13e310*/  IMAD.WIDE R6, R248.reuse, 0x4, R16 ;  /* 0x00000004f8067825 */ /* 0x040fe200078e0210 */
[----:B------:R1:W-:Y:S04]  /*13e320*/  @P5 STG.E desc[UR34][R4.64], R241 ;  /* 0x000000f104005986 */ /* 0x0003e8000c101922 */
[----:B------:R1:W-:Y:S01]  /*13e330*/  @P4 STG.E desc[UR34][R6.64], R237 ;  /* 0x000000ed06004986 */ /* 0x0003e2000c101922 */
[----:B------:R-:W-:-:S04]  /*13e340*/  IMAD.WIDE R8, R248, 0x4, R22 ;  /* 0x00000004f8087825 */ /* 0x000fc800078e0216 */
[----:B--2---:R-:W-:Y:S01]  /*13e350*/  IMAD.WIDE R10, R248, 0x4, R76 ;  /* 0x00000004f80a7825 */ /* 0x004fe200078e024c */
[----:B------:R-:W-:Y:S02]  /*13e360*/  ISETP.LT.AND P4, PT, R220, UR32, !P1 ;  /* 0x00000020dc007c0c */ /* 0x000fe4000cf81270 */
[----:B------:R-:W-:Y:S01]  /*13e370*/  ISETP.LT.AND P5, PT, R75, UR32, !P1 ;  /* 0x000000204b007c0c */ /* 0x000fe2000cfa1270 */
[----:B-1----:R-:W-:-:S04]  /*13e380*/  IMAD.WIDE R4, R248, 0x4, R18 ;  /* 0x00000004f8047825 */ /* 0x002fc800078e0212 */
[----:B------:R-:W-:Y:S01]  /*13e390*/  IMAD.WIDE R6, R248, 0x4, R20 ;  /* 0x00000004f8067825 */ /* 0x000fe200078e0214 */
[----:B------:R1:W-:Y:S04]  /*13e3a0*/  @P6 STG.E desc[UR34][R4.64], R233 ;  /* 0x000000e904006986 */ /* 0x0003e8000c101922 */
[----:B------:R2:W-:Y:S01]  /*13e3b0*/  @P3 STG.E desc[UR34][R6.64], R229 ;  /* 0x000000e506003986 */ /* 0x0005e2000c101922 */
[----:B----4-:R-:W-:Y:S01]  /*13e3c0*/  ISETP.GE.AND P1, PT, R12, UR5, PT ;  /* 0x000000050c007c0c */ /* 0x010fe2000bf26270 */
[----:B-1----:R-:W-:-:S04]  /*13e3d0*/  IMAD.WIDE R4, R248, 0x4, R78 ;  /* 0x00000004f8047825 */ /* 0x002fc800078e024e */
[----:B--2---:R-:W-:Y:S02]  /*13e3e0*/  IMAD.WIDE R6, R248, 0x4, R80 ;  /* 0x00000004f8067825 */ /* 0x004fe400078e0250 */
[----:B------:R-:W2:Y:S04]  /*13e3f0*/  LDL.LU R248, [R1+0x38] ;  /* 0x0000380001f87983 */ /* 0x000ea80000300800 */
[----:B------:R-:W4:Y:S04]  /*13e400*/  LDL.LU R12, [R1+0x55b4] ;  /* 0x0055b400010c7983 */ /* 0x000f280000300800 */
[----:B------:R-:W-:Y:S04]  /*13e410*/  @P2 STG.E desc[UR34][R8.64], R225 ;  /* 0x000000e108002986 */ /* 0x000fe8000c101922 */
[----:B------:R-:W-:Y:S01]  /*13e420*/  @P0 STG.E desc[UR34][R10.64], R217 ;  /* 0x000000d90a000986 */ /* 0x000fe2000c101922 */
[----:B------:R-:W-:-:S02]  /*13e430*/  ISETP.LT.AND P2, PT, R210, UR32, !P1 ;  /* 0x00000020d2007c0c */ /* 0x000fc4000cf41270 */
[----:B------:R-:W-:Y:S02]  /*13e440*/  ISETP.LT.AND P0, PT, R208, UR32, !P1 ;  /* 0x00000020d0007c0c */ /* 0x000fe4000cf01270 */
[----:B------:R-:W-:Y:S01]  /*13e450*/  ISETP.LT.AND P6, PT, R250, UR32, !P1 ;  /* 0x00000020fa007c0c */ /* 0x000fe2000cfc1270 */
[----:B------:R3:W-:Y:S01]  /*13e460*/  @P4 STG.E desc[UR34][R4.64], R213 ;  /* 0x000000d504004986 */ /* 0x0007e2000c101922 */
[----:B------:R-:W-:-:S03]  /*13e470*/  ISETP.LT.AND P3, PT, R223, UR32, !P1 ;  /* 0x00000020df007c0c */ /* 0x000fc6000cf61270 */
[----:B------:R1:W-:Y:S01]  /*13e480*/  @P5 STG.E desc[UR34][R6.64], R205 ;  /* 0x000000cd06005986 */ /* 0x0003e2000c101922 */
[----:B------:R-:W-:Y:S02]  /*13e490*/  ISETP.LT.AND P4, PT, R221, UR32, !P1 ;  /* 0x00000020dd007c0c */ /* 0x000fe4000cf81270 */
[----:B------:R-:W-:Y:S01]  /*13e4a0*/  ISETP.LT.AND P5, PT, R222, UR32, !P1 ;  /* 0x00000020de007c0c */ /* 0x000fe2000cfa1270 */
[----:B---3--:R-:W-:-:S04]  /*13e4b0*/  IMAD.WIDE R4, R209, 0x4, R2 ;  /* 0x00000004d1047825 */ /* 0x008fc800078e0202 */
[----:B-1----:R-:W-:-:S04]  /*13e4c0*/  IMAD.WIDE R6, R209, 0x4, R16 ;  /* 0x00000004d1067825 */ /* 0x002fc800078e0210 */
[C---:B------:R-:W-:Y:S01]  /*13e4d0*/  IMAD.WIDE R8, R209.reuse, 0x4, R18 ;  /* 0x00000004d1087825 */ /* 0x040fe200078e0212 */
[----:B------:R1:W-:Y:S04]  /*13e4e0*/  @P2 STG.E desc[UR34][R4.64], R251 ;  /* 0x000000fb04002986 */ /* 0x0003e8000c101922 */
[----:B------:R3:W-:Y:S01]  /*13e4f0*/  @P0 STG.E desc[UR34][R6.64], R114 ;  /* 0x0000007206000986 */ /* 0x0007e2000c101922 */
[----:B------:R-:W-:Y:S01]  /*13e500*/  ISETP.LT.AND P0, PT, R220, UR32, !P1 ;  /* 0x00000020dc007c0c */ /* 0x000fe2000cf01270 */
[C---:B------:R-:W-:Y:S02]  /*13e510*/  IMAD.WIDE R10, R209.reuse, 0x4, R20 ;  /* 0x00000004d10a7825 */ /* 0x040fe400078e0214 */
[----:B------:R3:W-:Y:S04]  /*13e520*/  @P6 STG.E desc[UR34][R8.64], R115 ;  /* 0x0000007308006986 */ /* 0x0007e8000c101922 */
[----:B------:R3:W-:Y:S01]  /*13e530*/  @P3 STG.E desc[UR34][R10.64], R38 ;  /* 0x000000260a003986 */ /* 0x0007e2000c101922 */
[----:B-1----:R-:W-:-:S03]  /*13e540*/  IMAD.WIDE R4, R209, 0x4, R22 ;  /* 0x00000004d1047825 */ /* 0x002fc600078e0216 */
[----:B------:R-:W4:Y:S01]  /*13e550*/  LDL.LU R251, [R1+0x2aac] ;  /* 0x002aac0001fb7983 */ /* 0x000f220000300800 */
[----:B---3--:R-:W-:-:S03]  /*13e560*/  IMAD.WIDE R6, R209, 0x4, R76 ;  /* 0x00000004d1067825 */ /* 0x008fc600078e024c */
[----:B------:R-:W3:Y:S04]  /*13e570*/  LDL.LU R115, [R1+0x9c] ;  /* 0x00009c0001737983 */ /* 0x000ee80000300800 */
[----:B------:R1:W-:Y:S04]  /*13e580*/  @P4 STG.E desc[UR34][R4.64], R39 ;  /* 0x0000002704004986 */ /* 0x0003e8000c101922 */
[----:B------:R-:W3:Y:S04]  /*13e590*/  LDL.LU R38, [R1+0x8c] ;  /* 0x00008c0001267983 */ /* 0x000ee80000300800 */
[----:B------:R1:W-:Y:S02]  /*13e5a0*/  @P5 STG.E desc[UR34][R6.64], R211 ;  /* 0x000000d306005986 */ /* 0x0003e4000c101922 */
[----:B-1----:R-:W-:-:S04]  /*13e5b0*/  IMAD.WIDE R4, R209, 0x4, R78 ;  /* 0x00000004d1047825 */ /* 0x002fc800078e024e */
[----:B------:R-:W-:Y:S01]  /*13e5c0*/  IMAD.WIDE R6, R209, 0x4, R80 ;  /* 0x00000004d1067825 */ /* 0x000fe200078e0250 */
[----:B--2---:R1:W-:Y:S01]  /*13e5d0*/  @P0 STG.E desc[UR34][R4.64], R248 ;  /* 0x000000f804000986 */ /* 0x0043e2000c101922 */
[----:B----4-:R-:W-:-:S03]  /*13e5e0*/  ISETP.GE.AND P0, PT, R12, UR5, PT ;  /* 0x000000050c007c0c */ /* 0x010fc6000bf06270 */
[----:B------:R-:W2:Y:S04]  /*13e5f0*/  LDL.LU R12, [R1+0x55cc] ;  /* 0x0055cc00010c7983 */ /* 0x000ea80000300800 */
[----:B------:R-:W4:Y:S04]  /*13e600*/  LDL.LU R39, [R1+0x7c] ;  /* 0x00007c0001277983 */ /* 0x000f280000300800 */
[----:B------:R-:W2:Y:S04]  /*13e610*/  LDL.LU R211, [R1+0x6c] ;  /* 0x00006c0001d37983 */ /* 0x000ea80000300800 */
[----:B------:R-:W2:Y:S04]  /*13e620*/  LDL.LU R209, [R1+0x5c] ;  /* 0x00005c0001d17983 */ /* 0x000ea80000300800 */
[----:B-1----:R-:W2:Y:S01]  /*13e630*/  LDL.LU R248, [R1+0x4c] ;  /* 0x00004c0001f87983 */ /* 0x002ea20000300800 */
[----:B------:R-:W-:-:S02]  /*13e640*/  ISETP.GE.AND P2, PT, R13, UR5, PT ;  /* 0x000000050d007c0c */ /* 0x000fc4000bf46270 */
[----:B------:R-:W-:Y:S01]  /*13e650*/  ISETP.LT.AND P1, PT, R75, UR32, !P1 ;  /* 0x000000204b007c0c */ /* 0x000fe2000cf21270 */
[----:B------:R-:W-:-:S04]  /*13e660*/  IMAD.WIDE R8, R249, 0x4, R2 ;  /* 0x00000004f9087825 */ /* 0x000fc800078e0202 */
[----:B------:R-:W-:Y:S01]  /*13e670*/  IMAD.WIDE R10, R249, 0x4, R16 ;  /* 0x00000004f90a7825 */ /* 0x000fe200078e0210 */
[----:B------:R-:W-:Y:S02]  /*13e680*/  ISETP.LT.AND P6, PT, R210, UR32, !P2 ;  /* 0x00000020d2007c0c */ /* 0x000fe4000d7c1270 */
[----:B------:R-:W-:Y:S02]  /*13e690*/  ISETP.LT.AND P3, PT, R208, UR32, !P2 ;  /* 0x00000020d0007c0c */ /* 0x000fe4000d761270 */
[----:B------:R-:W-:Y:S02]  /*13e6a0*/  ISETP.LT.AND P5, PT, R250, UR32, !P2 ;  /* 0x00000020fa007c0c */ /* 0x000fe4000d7a1270 */
[----:B------:R-:W-:Y:S01]  /*13e6b0*/  ISETP.LT.AND P4, PT, R223, UR32, !P2 ;  /* 0x00000020df007c0c */ /* 0x000fe2000d781270 */
[----:B------:R-:W-:Y:S01]  /*13e6c0*/  IMAD.WIDE R4, R249, 0x4, R18 ;  /* 0x00000004f9047825 */ /* 0x000fe200078e0212 */
[----:B------:R-:W2:Y:S04]  /*13e6d0*/  LDL.LU R37, [R1+0x55c8] ;  /* 0x0055c80001257983 */ /* 0x000ea80000300800 */
[----:B------:R1:W-:Y:S04]  /*13e6e0*/  @P1 STG.E desc[UR34][R6.64], R246 ;  /* 0x000000f606001986 */ /* 0x0003e8000c101922 */
[----:B------:R1:W-:Y:S01]  /*13e6f0*/  @P6 STG.E desc[UR34][R8.64], R242 ;  /* 0x000000f208006986 */ /* 0x0003e2000c101922 */
[----:B------:R-:W-:-:S03]  /*13e700*/  ISETP.LT.AND P1, PT, R222, UR32, !P2 ;  /* 0x00000020de007c0c */ /* 0x000fc6000d721270 */
[----:B------:R-:W-:Y:S01]  /*13e710*/  @P3 STG.E desc[UR34][R10.64], R238 ;  /* 0x000000ee0a003986 */ /* 0x000fe2000c101922 */
[----:B------:R-:W-:Y:S02]  /*13e720*/  ISETP.LT.AND P3, PT, R221, UR32, !P2 ;  /* 0x00000020dd007c0c */ /* 0x000fe4000d761270 */
[----:B------:R-:W-:Y:S02]  /*13e730*/  ISETP.LT.AND P6, PT, R220, UR32, !P2 ;  /* 0x00000020dc007c0c */ /* 0x000fe4000d7c1270 */
[----:B------:R-:W-:Y:S01]  /*13e740*/  ISETP.LT.AND P2, PT, R75, UR32, !P2 ;  /* 0x000000204b007c0c */ /* 0x000fe2000d741270 */
[----:B------:R1:W-:Y:S02]  /*13e750*/  @P5 STG.E desc[UR34][R4.64], R234 ;  /* 0x000000ea04005986 */ /* 0x0003e4000c101922 */
[----:B-1----:R-:W-:-:S04]  /*13e760*/  IMAD.WIDE R6, R249, 0x4, R20 ;  /* 0x00000004f9067825 */ /* 0x002fc800078e0214 */
[C---:B------:R-:W-:Y:S01]  /*13e770*/  IMAD.WIDE R8, R249.reuse, 0x4, R22 ;  /* 0x00000004f9087825 */ /* 0x040fe200078e0216 */
[----:B------:R-:W-:Y:S01]  /*13e780*/  ISETP.LT.AND P5, PT, R210, UR32, !P0 ;  /* 0x00000020d2007c0c */ /* 0x000fe2000c7a1270 */
[----:B------:R1:W-:Y:S01]  /*13e790*/  @P4 STG.E desc[UR34][R6.64], R230 ;  /* 0x000000e606004986 */ /* 0x0003e2000c101922 */
[----:B------:R-:W-:Y:S01]  /*13e7a0*/  ISETP.LT.AND P4, PT, R208, UR32, !P0 ;  /* 0x00000020d0007c0c */ /* 0x000fe2000c781270 */
[----:B------:R-:W-:-:S04]  /*13e7b0*/  IMAD.WIDE R4, R249, 0x4, R78 ;  /* 0x00000004f9047825 */ /* 0x000fc800078e024e */
[C---:B------:R-:W-:Y:S01]  /*13e7c0*/  IMAD.WIDE R10, R249.reuse, 0x4, R80 ;  /* 0x00000004f90a7825 */ /* 0x040fe200078e0250 */
[----:B------:R-:W-:Y:S03]  /*13e7d0*/  @P3 STG.E desc[UR34][R8.64], R226 ;  /* 0x000000e208003986 */ /* 0x000fe6000c101922 */
[----:B-1----:R-:W-:Y:S02]  /*13e7e0*/  IMAD.WIDE R6, R249, 0x4, R76 ;  /* 0x00000004f9067825 */ /* 0x002fe400078e024c */
[----:B------:R-:W2:Y:S04]  /*13e7f0*/  LDL.LU R249, [R1+0x2aa8] ;  /* 0x002aa80001f97983 */ /* 0x000ea80000300800 */
[----:B------:R-:W-:Y:S04]  /*13e800*/  @P1 STG.E desc[UR34][R6.64], R218 ;  /* 0x000000da06001986 */ /* 0x000fe8000c101922 */
[----:B------:R1:W-:Y:S01]  /*13e810*/  @P6 STG.E desc[UR34][R4.64], R214 ;  /* 0x000000d604006986 */ /* 0x0003e2000c101922 */
[----:B------:R-:W-:-:S03]  /*13e820*/  ISETP.LT.AND P6, PT, R250, UR32, !P0 ;  /* 0x00000020fa007c0c */ /* 0x000fc6000c7c1270 */
[----:B------:R3:W-:Y:S01]  /*13e830*/  @P2 STG.E desc[UR34][R10.64], R206 ;  /* 0x000000ce0a002986 */ /* 0x0007e2000c101922 */
[----:B------:R-:W-:Y:S02]  /*13e840*/  ISETP.LT.AND P3, PT, R223, UR32, !P0 ;  /* 0x00000020df007c0c */ /* 0x000fe4000c761270 */
[----:B------:R-:W-:Y:S02]  /*13e850*/  ISETP.LT.AND P2, PT, R221, UR32, !P0 ;  /* 0x00000020dd007c0c */ /* 0x000fe4000c741270 */
[----:B------:R-:W-:Y:S01]  /*13e860*/  ISETP.LT.AND P1, PT, R222, UR32, !P0 ;  /* 0x00000020de007c0c */ /* 0x000fe2000c721270 */
[----:B-1----:R-:W-:-:S04]  /*13e870*/  IMAD.WIDE R4, R251, 0x4, R2 ;  /* 0x00000004fb047825 */ /* 0x002fc800078e0202 */
[----:B------:R-:W-:-:S04]  /*13e880*/  IMAD.WIDE R6, R251, 0x4, R16 ;  /* 0x00000004fb067825 */ /* 0x000fc800078e0210 */
[C---:B------:R-:W-:Y:S01]  /*13e890*/  IMAD.WIDE R8, R251.reuse, 0x4, R22 ;  /* 0x00000004fb087825 */ /* 0x040fe200078e0216 */
[----:B---3--:R1:W-:Y:S04]  /*13e8a0*/  @P5 STG.E desc[UR34][R4.64], R115 ;  /* 0x0000007304005986 */ /* 0x0083e8000c101922 */
[----:B------:R3:W-:Y:S01]  /*13e8b0*/  @P4 STG.E desc[UR34][R6.64], R38 ;  /* 0x0000002606004986 */ /* 0x0007e2000c101922 */
[----:B------:R-:W-:-:S04]  /*13e8c0*/  IMAD.WIDE R10, R251, 0x4, R76 ;  /* 0x00000004fb0a7825 */ /* 0x000fc800078e024c */
[----:B-1----:R-:W-:-:S04]  /*13e8d0*/  IMAD.WIDE R4, R251, 0x4, R18 ;  /* 0x00000004fb047825 */ /* 0x002fc800078e0212 */
[----:B---3--:R-:W-:Y:S01]  /*13e8e0*/  IMAD.WIDE R6, R251, 0x4, R20 ;  /* 0x00000004fb067825 */ /* 0x008fe200078e0214 */
[----:B----4-:R-:W-:Y:S04]  /*13e8f0*/  @P6 STG.E desc[UR34][R4.64], R39 ;  /* 0x0000002704006986 */ /* 0x010fe8000c101922 */
[----:B--2---:R-:W-:Y:S04]  /*13e900*/  @P3 STG.E desc[UR34][R6.64], R211 ;  /* 0x000000d306003986 */ /* 0x004fe8000c101922 */
[----:B------:R-:W-:Y:S04]  /*13e910*/  @P2 STG.E desc[UR34][R8.64], R209 ;  /* 0x000000d108002986 */ /* 0x000fe8000c101922 */
[----:B------:R1:W-:Y:S04]  /*13e920*/  @P1 STG.E desc[UR34][R10.64], R248 ;  /* 0x000000f80a001986 */ /* 0x0003e8000c101922 */
[----:B-1----:R-:W2:Y:S04]  /*13e930*/  LDL.LU R248, [R1+0x2aa4] ;  /* 0x002aa40001f87983 */ /* 0x002ea80000300800 */
[----:B------:R-:W3:Y:S01]  /*13e940*/  LDL.LU R36, [R1+0x55c4] ;  /* 0x0055c40001247983 */ /* 0x000ee20000300800 */
[----:B------:R-:W-:-:S02]  /*13e950*/  ISETP.LT.AND P4, PT, R220, UR32, !P0 ;  /* 0x00000020dc007c0c */ /* 0x000fc4000c781270 */
[----:B------:R-:W-:Y:S02]  /*13e960*/  ISETP.LT.AND P5, PT, R75, UR32, !P0 ;  /* 0x000000204b007c0c */ /* 0x000fe4000c7a1270 */
[----:B------:R-:W-:-:S04]  /*13e970*/  ISETP.GE.AND P0, PT, R12, UR5, PT ;  /* 0x000000050c007c0c */ /* 0x000fc8000bf06270 */
[----:B------:R-:W-:Y:S02]  /*13e980*/  ISETP.LT.AND P2, PT, R210, UR32, !P0 ;  /* 0x00000020d2007c0c */ /* 0x000fe4000c741270 */
[----:B------:R-:W-:Y:S01]  /*13e990*/  ISETP.LT.AND P1, PT, R208, UR32, !P0 ;  /* 0x00000020d0007c0c */ /* 0x000fe2000c721270 */
[----:B------:R-:W-:-:S04]  /*13e9a0*/  IMAD.WIDE R12, R251, 0x4, R78 ;  /* 0x00000004fb0c7825 */ /* 0x000fc800078e024e */
[----:B------:R-:W-:Y:S01]  /*13e9b0*/  IMAD.WIDE R14, R251, 0x4, R80 ;  /* 0x00000004fb0e7825 */ /* 0x000fe200078e0250 */
[----:B------:R-:W-:Y:S02]  /*13e9c0*/  ISETP.LT.AND P6, PT, R250, UR32, !P0 ;  /* 0x00000020fa007c0c */ /* 0x000fe4000c7c1270 */
[----:B------:R-:W-:Y:S01]  /*13e9d0*/  ISETP.LT.AND P3, PT, R223, UR32, !P0 ;  /* 0x00000020df007c0c */ /* 0x000fe2000c761270 */
[----:B------:R1:W-:Y:S04]  /*13e9e0*/  @P4 STG.E desc[UR34][R12.64], R73 ;  /* 0x000000490c004986 */ /* 0x0003e8000c101922 */
[----:B------:R4:W-:Y:S01]  /*13e9f0*/  @P5 STG.E desc[UR34][R14.64], R247 ;  /* 0x000000f70e005986 */ /* 0x0009e2000c101922 */
[----:B------:R-:W-:Y:S02]  /*13ea00*/  ISETP.LT.AND P4, PT, R221, UR32, !P0 ;  /* 0x00000020dd007c0c */ /* 0x000fe4000c781270 */
[----:B------:R-:W-:Y:S01]  /*13ea10*/  ISETP.LT.AND P5, PT, R222, UR32, !P0 ;  /* 0x00000020de007c0c */ /* 0x000fe2000c7a1270 */
[----:B-1----:R-:W2:Y:S01]  /*13ea20*/  LDL.LU R73, [R1+0x289c] ;  /* 0x00289c0001497983 */ /* 0x002ea20000300800 */
[----:B------:R-:W-:-:S04]  /*13ea30*/  IMAD.WIDE R4, R249, 0x4, R2 ;  /* 0x00000004f9047825 */ /* 0x000fc800078e0202 */
[C---:B------:R-:W-:Y:S01]  /*13ea40*/  IMAD.WIDE R6, R249.reuse, 0x4, R16 ;  /* 0x00000004f9067825 */ /* 0x040fe200078e0210 */
[----:B------:R1:W-:Y:S04]  /*13ea50*/  @P2 STG.E desc[UR34][R4.64], R243 ;  /* 0x000000f304002986 */ /* 0x0003e8000c101922 */
[----:B------:R1:W-:Y:S01]  /*13ea60*/  @P1 STG.E desc[UR34][R6.64], R239 ;  /* 0x000000ef06001986 */ /* 0x0003e2000c101922 */
[----:B------:R-:W-:Y:S01]  /*13ea70*/  ISETP.LT.AND P1, PT, R220, UR32, !P0 ;  /* 0x00000020dc007c0c */ /* 0x000fe2000c721270 */
[----:B------:R-:W-:-:S04]  /*13ea80*/  IMAD.WIDE R8, R249, 0x4, R18 ;  /* 0x00000004f9087825 */ /* 0x000fc800078e0212 */
[----:B------:R-:W-:-:S04]  /*13ea90*/  IMAD.WIDE R10, R249, 0x4, R20 ;  /* 0x00000004f90a7825 */ /* 0x000fc800078e0214 */
[----:B------:R-:W-:-:S04]  /*13eaa0*/  IMAD.WIDE R12, R249, 0x4, R22 ;  /* 0x00000004f90c7825 */ /* 0x000fc800078e0216 */
[C---:B----4-:R-:W-:Y:S01]  /*13eab0*/  IMAD.WIDE R14, R249.reuse, 0x4, R76 ;  /* 0x00000004f90e7825 */ /* 0x050fe200078e024c */
[----:B------:R2:W-:Y:S04]  /*13eac0*/  @P6 STG.E desc[UR34][R8.64], R235 ;  /* 0x000000eb08006986 */ /* 0x0005e8000c101922 */
[----:B------:R4:W-:Y:S01]  /*13ead0*/  @P3 STG.E desc[UR34][R10.64], R231 ;  /* 0x000000e70a003986 */ /* 0x0009e2000c101922 */
[----:B-1----:R-:W-:-:S03]  /*13eae0*/  IMAD.WIDE R4, R249, 0x4, R78 ;  /* 0x00000004f9047825 */ /* 0x002fc600078e024e */
[----:B------:R1:W-:Y:S04]  /*13eaf0*/  @P4 STG.E desc[UR34][R12.64], R227 ;  /* 0x000000e30c004986 */ /* 0x0003e8000c101922 */
[----:B------:R1:W-:Y:S04]  /*13eb00*/  @P5 STG.E desc[UR34][R14.64], R219 ;  /* 0x000000db0e005986 */ /* 0x0003e8000c101922 */
[----:B------:R1:W-:Y:S01]  /*13eb10*/  @P1 STG.E desc[UR34][R4.64], R215 ;  /* 0x000000d704001986 */ /* 0x0003e2000c101922 */
[----:B------:R-:W-:Y:S01]  /*13eb20*/  ISETP.GE.AND P2, PT, R37, UR5, PT ;  /* 0x0000000525007c0c */ /* 0x000fe2000bf46270 */
[----:B------:R-:W-:Y:S01]  /*13eb30*/  IMAD.WIDE R6, R249, 0x4, R80 ;  /* 0x00000004f9067825 */ /* 0x000fe200078e0250 */
[----:B---3--:R-:W-:-:S02]  /*13eb40*/  ISETP.GE.AND P1, PT, R36, UR5, PT ;  /* 0x0000000524007c0c */ /* 0x008fc4000bf26270 */
[----:B------:R-:W3:Y:S04]  /*13eb50*/  LDL.LU R36, [R1+0x55c0] ;  /* 0x0055c00001247983 */ /* 0x000ee80000300800 */
[----:B------:R-:W3:Y:S04]  /*13eb60*/  LDL.LU R37, [R1+0x55bc] ;  /* 0x0055bc0001257983 */ /* 0x000ee80000300800 */
[----:B------:R-:W3:Y:S01]  /*13eb70*/  LDL.LU R249, [R1+0x2898] ;  /* 0x0028980001f97983 */ /* 0x000ee20000300800 */
[----:B------:R-:W-:Y:S02]  /*13eb80*/  ISETP.LT.AND P0, PT, R75, UR32, !P0 ;  /* 0x000000204b007c0c */ /* 0x000fe4000c701270 */
[----:B------:R-:W-:-:S02]  /*13eb90*/  ISETP.LT.AND P6, PT, R210, UR32, !P2 ;  /* 0x00000020d2007c0c */ /* 0x000fc4000d7c1270 */
[----:B------:R-:W-:Y:S02]  /*13eba0*/  ISETP.LT.AND P3, PT, R208, UR32, !P2 ;  /* 0x00000020d0007c0c */ /* 0x000fe4000d761270 */
[----:B------:R-:W-:Y:S02]  /*13ebb0*/  ISETP.LT.AND P5, PT, R250, UR32, !P2 ;  /* 0x00000020fa007c0c */ /* 0x000fe4000d7a1270 */
[----:B------:R-:W-:Y:S01]  /*13ebc0*/  ISETP.LT.AND P4, PT, R223, UR32, !P2 ;  /* 0x00000020df007c0c */ /* 0x000fe2000d781270 */
[----:B--2---:R-:W-:-:S04]  /*13ebd0*/  IMAD.WIDE R8, R248, 0x4, R2 ;  /* 0x00000004f8087825 */ /* 0x004fc800078e0202 */
[----:B----4-:R-:W-:-:S04]  /*13ebe0*/  IMAD.WIDE R10, R248, 0x4, R16 ;  /* 0x00000004f80a7825 */ /* 0x010fc800078e0210 */
[----:B-1----:R-:W-:-:S04]  /*13ebf0*/  IMAD.WIDE R12, R248, 0x4, R18 ;  /* 0x00000004f80c7825 */ /* 0x002fc800078e0212 */
[----:B------:R-:W-:Y:S01]  /*13ec00*/  IMAD.WIDE R14, R248, 0x4, R20 ;  /* 0x00000004f80e7825 */ /* 0x000fe200078e0214 */
[----:B------:R1:W-:Y:S04]  /*13ec10*/  @P0 STG.E desc[UR34][R6.64], R207 ;  /* 0x000000cf06000986 */ /* 0x0003e8000c101922 */
[----:B------:R2:W-:Y:S04]  /*13ec20*/  @P6 STG.E desc[UR34][R8.64], R200 ;  /* 0x000000c808006986 */ /* 0x0005e8000c101922 */
[----:B------:R4:W-:Y:S01]  /*13ec30*/  @P3 STG.E desc[UR34][R10.64], R196 ;  /* 0x000000c40a003986 */ /* 0x0009e2000c101922 */
[----:B------:R-:W-:-:S02]  /*13ec40*/  ISETP.LT.AND P3, PT, R221, UR32, !P2 ;  /* 0x00000020dd007c0c */ /* 0x000fc4000d761270 */
[----:B------:R-:W-:Y:S02]  /*13ec50*/  ISETP.LT.AND P0, PT, R222, UR32, !P2 ;  /* 0x00000020de007c0c */ /* 0x000fe4000d701270 */
[----:B------:R-:W-:Y:S02]  /*13ec60*/  ISETP.LT.AND P6, PT, R220, UR32, !P2 ;  /* 0x00000020dc007c0c */ /* 0x000fe4000d7c1270 */
[----:B------:R-:W-:Y:S01]  /*13ec70*/  ISETP.LT.AND P2, PT, R75, UR32, !P2 ;  /* 0x000000204b007c0c */ /* 0x000fe2000d741270 */
[----:B------:R4:W-:Y:S04]  /*13ec80*/  @P5 STG.E desc[UR34][R12.64], R192 ;  /* 0x000000c00c005986 */ /* 0x0009e8000c101922 */
[----:B------:R4:W-:Y:S01]  /*13ec90*/  @P4 STG.E desc[UR34][R14.64], R188 ;  /* 0x000000bc0e004986 */ /* 0x0009e2000c101922 */
[----:B------:R-:W-:-:S02]  /*13eca0*/  ISETP.LT.AND P5, PT, R210, UR32, !P1 ;  /* 0x00000020d2007c0c */ /* 0x000fc4000cfa1270 */
[----:B------:R-:W-:Y:S01]  /*13ecb0*/  ISETP.LT.AND P4, PT, R208, UR32, !P1 ;  /* 0x00000020d0007c0c */ /* 0x000fe2000cf81270 */
[----:B------:R-:W-:-:S04]  /*13ecc0*/  IMAD.WIDE R4, R248, 0x4, R22 ;  /* 0x00000004f8047825 */ /* 0x000fc800078e0216 */
[----:B-1----:R-:W-:-:S04]  /*13ecd0*/  IMAD.WIDE R6, R248, 0x4, R76 ;  /* 0x00000004f8067825 */ /* 0x002fc800078e024c */
[----:B--2---:R-:W-:-:S04]  /*13ece0*/  IMAD.WIDE R8, R248, 0x4, R78 ;  /* 0x00000004f8087825 */ /* 0x004fc800078e024e */
[----:B----4-:R-:W-:Y:S01]  /*13ecf0*/  IMAD.WIDE R10, R248, 0x4, R80 ;  /* 0x00000004f80a7825 */ /* 0x010fe200078e0250 */
[----:B------:R1:W-:Y:S04]  /*13ed00*/  @P3 STG.E desc[UR34][R4.64], R184 ;  /* 0x000000b804003986 */ /* 0x0003e8000c101922 */
[----:B------:R2:W-:Y:S01]  /*13ed10*/  @P0 STG.E desc[UR34][R6.64], R180 ;  /* 0x000000b406000986 */ /* 0x0005e2000c101922 */
[----:B------:R-:W-:-:S04]  /*13ed20*/  IMAD.WIDE R12, R73, 0x4, R2 ;  /* 0x00000004490c7825 */ /* 0x000fc800078e0202 */
[----:B------:R-:W-:Y:S01]  /*13ed30*/  IMAD.WIDE R14, R73, 0x4, R16 ;  /* 0x00000004490e7825 */ /* 0x000fe200078e0210 */
[----:B------:R4:W-:Y:S04]  /*13ed40*/  @P6 STG.E desc[UR34][R8.64], R176 ;  /* 0x000000b008006986 */ /* 0x0009e8000c101922 */
[----:B------:R-:W3:Y:S04]  /*13ed50*/  LDL.LU R248, [R1+0x2894] ;  /* 0x0028940001f87983 */ /* 0x000ee80000300800 */
[----:B------:R4:W-:Y:S04]  /*13ed60*/  @P2 STG.E desc[UR34][R10.64], R172 ;  /* 0x000000ac0a002986 */ /* 0x0009e8000c101922 */
[----:B------:R4:W-:Y:S04]  /*13ed70*/  @P5 STG.E desc[UR34][R12.64], R168 ;  /* 0x000000a80c005986 */ /* 0x0009e8000c101922 */
[----:B------:R4:W-:Y:S01]  /*13ed80*/  @P4 STG.E desc[UR34][R14.64], R164 ;  /* 0x000000a40e004986 */ /* 0x0009e2000c101922 */
[----:B------:R-:W-:-:S02]  /*13ed90*/  ISETP.LT.AND P6, PT, R250, UR32, !P1 ;  /* 0x00000020fa007c0c */ /* 0x000fc4000cfc1270 */
[----:B------:R-:W-:Y:S02]  /*13eda0*/  ISETP.LT.AND P3, PT, R223, UR32, !P1 ;  /* 0x00000020df007c0c */ /* 0x000fe4000cf61270 */
[----:B------:R-:W-:Y:S02]  /*13edb0*/  ISETP.LT.AND P2, PT, R221, UR32, !P1 ;  /* 0x00000020dd007c0c */ /* 0x000fe4000cf41270 */
[----:B------:R-:W-:Y:S02]  /*13edc0*/  ISETP.LT.AND P0, PT, R222, UR32, !P1 ;  /* 0x00000020de007c0c */ /* 0x000fe4000cf01270 */
[----:B------:R-:W-:Y:S02]  /*13edd0*/  ISETP.LT.AND P4, PT, R220, UR32, !P1 ;  /* 0x00000020dc007c0c */ /* 0x000fe4000cf81270 */
[----:B------:R-:W-:Y:S01]  /*13ede0*/  ISETP.LT.AND P5, PT, R75, UR32, !P1 ;  /* 0x000000204b007c0c */ /* 0x000fe2000cfa1270 */
[----:B-1----:R-:W-:-:S04]  /*13edf0*/  IMAD.WIDE R4, R73, 0x4, R18 ;  /* 0x0000000449047825 */ /* 0x002fc800078e0212 */
[----:B--2---:R-:W-:-:S04]  /*13ee00*/  IMAD.WIDE R6, R73, 0x4, R20 ;  /* 0x0000000449067825 */ /* 0x004fc800078e0214 */
[C---:B----4-:R-:W-:Y:S01]  /*13ee10*/  IMAD.WIDE R8, R73.reuse, 0x4, R22 ;  /* 0x0000000449087825 */ /* 0x050fe200078e0216 */
[----:B------:R1:W-:Y:S04]  /*13ee20*/  @P6 STG.E desc[UR34][R4.64], R160 ;  /* 0x000000a004006986 */ /* 0x0003e8000c101922 */
[----:B------:R2:W-:Y:S04]  /*13ee30*/  @P3 STG.E desc[UR34][R6.64], R156 ;  /* 0x0000009c06003986 */ /* 0x0005e8000c101922 */
[----:B------:R4:W-:Y:S01]  /*13ee40*/  @P2 STG.E desc[UR34][R8.64], R152 ;  /* 0x0000009808002986 */ /* 0x0009e2000c101922 */
[----:B------:R-:W-:-:S04]  /*13ee50*/  IMAD.WIDE R10, R73, 0x4, R76 ;  /* 0x00000004490a7825 */ /* 0x000fc800078e024c */
[----:B------:R-:W-:-:S04]  /*13ee60*/  IMAD.WIDE R12, R73, 0x4, R78 ;  /* 0x00000004490c7825 */ /* 0x000fc800078e024e */
[----:B------:R-:W-:Y:S01]  /*13ee70*/  IMAD.WIDE R14, R73, 0x4, R80 ;  /* 0x00000004490e7825 */ /* 0x000fe200078e0250 */
[----:B------:R4:W-:Y:S04]  /*13ee80*/  @P0 STG.E desc[UR34][R10.64], R148 ;  /* 0x000000940a000986 */ /* 0x0009e8000c101922 */
[----:B------:R4:W-:Y:S04]  /*13ee90*/  @P4 STG.E desc[UR34][R12.64], R144 ;  /* 0x000000900c004986 */ /* 0x0009e8000c101922 */
[----:B------:R4:W-:Y:S01]  /*13eea0*/  @P5 STG.E desc[UR34][R14.64], R140 ;  /* 0x0000008c0e005986 */ /* 0x0009e2000c101922 */
[----:B---3--:R-:W-:-:S03]  /*13eeb0*/  ISETP.GE.AND P1, PT, R36, UR5, PT ;  /* 0x0000000524007c0c */ /* 0x008fc6000bf26270 */
[----:B------:R-:W3:Y:S04]  /*13eec0*/  LDL.LU R36, [R1+0x55b8] ;  /* 0x0055b80001247983 */ /* 0x000ee80000300800 */
[----:B------:R-:W3:Y:S01]  /*13eed0*/  LDL.LU R73, [R1+0x2890] ;  /* 0x0028900001497983 */ /* 0x000ee20000300800 */
[----:B------:R-:W-:Y:S01]  /*13eee0*/  ISETP.LT.AND P2, PT, R210, UR32, !P1 ;  /* 0x00000020d2007c0c */ /* 0x000fe2000cf41270 */
[----:B-1----:R-:W-:-:S12]  /*13eef0*/  IMAD.WIDE R4, R249, 0x4, R2 ;  /* 0x00000004f9047825 */ /* 0x002fd800078e0202 */
[----:B------:R1:W-:Y:S01]  /*13ef00*/  @P2 STG.E desc[UR34][R4.64], R201 ;  /* 0x000000c904002986 */ /* 0x0003e2000c101922 */
[----:B------:R-:W-:-:S03]  /*13ef10*/  ISETP.GE.AND P2, PT, R37, UR5, PT ;  /* 0x0000000525007c0c */ /* 0x000fc6000bf46270 */
[----:B------:R-:W3:Y:S01]  /*13ef20*/  LDL.LU R37, [R1+0x55ac] ;  /* 0x0055ac0001257983 */ /* 0x000ee20000300800 */
[----:B------:R-:W-:Y:S02]  /*13ef30*/  ISETP.LT.AND P0, PT, R208, UR32, !P1 ;  /* 0x00000020d0007c0c */ /* 0x000fe4000cf01270 */
[----:B------:R-:W-:Y:S02]  /*13ef40*/  ISETP.LT.AND P6, PT, R250, UR32, !P1 ;  /* 0x00000020fa007c0c */ /* 0x000fe4000cfc1270 */
[----:B------:R-:W-:Y:S01]  /*13ef50*/  ISETP.LT.AND P3, PT, R223, UR32, !P1 ;  /* 0x00000020df007c0c */ /* 0x000fe2000cf61270 */
[----:B--2---:R-:W-:-:S04]  /*13ef60*/  IMAD.WIDE R6, R249, 0x4, R16 ;  /* 0x00000004f9067825 */ /* 0x004fc800078e0210 */
[----:B----4-:R-:W-:-:S04]  /*13ef70*/  IMAD.WIDE R8, R249, 0x4, R18 ;  /* 0x00000004f9087825 */ /* 0x010fc800078e0212 */
[----:B------:R-:W-:Y:S01]  /*13ef80*/  IMAD.WIDE R10, R249, 0x4, R20 ;  /* 0x00000004f90a7825 */ /* 0x000fe200078e0214 */
[----:B------:R-:W-:Y:S02]  /*13ef90*/  ISETP.LT.AND P4, PT, R221, UR32, !P1 ;  /* 0x00000020dd007c0c */ /* 0x000fe4000cf81270 */
[----:B------:R-:W-:Y:S01]  /*13efa0*/  ISETP.LT.AND P5, PT, R222, UR32, !P1 ;  /* 0x00000020de007c0c */ /* 0x000fe2000cfa1270 */
[----:B------:R2:W-:Y:S01]  /*13efb0*/  @P0 STG.E desc[UR34][R6.64], R197 ;  /* 0x000000c506000986 */ /* 0x0005e2000c101922 */
[----:B------:R-:W-:-:S03]  /*13efc0*/  ISETP.LT.AND P0, PT, R220, UR32, !P1 ;  /* 0x00000020dc007c0c */ /* 0x000fc6000cf01270 */
[----:B------:R4:W-:Y:S01]  /*13efd0*/  @P6 STG.E desc[UR34][R8.64], R193 ;  /* 0x000000c108006986 */ /* 0x0009e2000c101922 */
[----:B------:R-:W-:-:S03]  /*13efe0*/  ISETP.LT.AND P1, PT, R75, UR32, !P1 ;  /* 0x000000204b007c0c */ /* 0x000fc6000cf21270 */
[----:B------:R4:W-:Y:S01]  /*13eff0*/  @P3 STG.E desc[UR34][R10.64], R189 ;  /* 0x000000bd0a003986 */ /* 0x0009e2000c101922 */
[----:B------:R-:W-:Y:S02]  /*13f000*/  ISETP.LT.AND P6, PT, R210, UR32, !P2 ;  /* 0x00000020d2007c0c */ /* 0x000fe4000d7c1270 */
[----:B------:R-:W-:Y:S01]  /*13f010*/  ISETP.LT.AND P3, PT, R208, UR32, !P2 ;  /* 0x00000020d0007c0c */ /* 0x000fe2000d761270 */
[----:B------:R-:W-:-:S04]  /*13f020*/  IMAD.WIDE R12, R249, 0x4, R22 ;  /* 0x00000004f90c7825 */ /* 0x000fc800078e0216 */
[----:B------:R-:W-:-:S04]  /*13f030*/  IMAD.WIDE R14, R249, 0x4, R76 ;  /* 0x00000004f90e7825 */ /* 0x000fc800078e024c */
[----:B-1----:R-:W-:-:S04]  /*13f040*/  IMAD.WIDE R4, R249, 0x4, R78 ;  /* 0x00000004f9047825 */ /* 0x002fc800078e024e */
[----:B--2---:R-:W-:Y:S01]  /*13f050*/  IMAD.WIDE R6, R249, 0x4, R80 ;  /* 0x00000004f9067825 */ /* 0x004fe200078e0250 */
[----:B------:R1:W-:Y:S03]  /*13f060*/  @P4 STG.E desc[UR34][R12.64], R185 ;  /* 0x000000b90c004986 */ /* 0x0003e6000c101922 */
[----:B----4-:R-:W-:-:S04]  /*13f070*/  IMAD.WIDE R8, R248, 0x4, R2 ;  /* 0x00000004f8087825 */ /* 0x010fc800078e0202 */
[C---:B------:R-:W-:Y:S01]  /*13f080*/  IMAD.WIDE R10, R248.reuse, 0x4, R16 ;  /* 0x00000004f80a7825 */ /* 0x040fe200078e0210 */
[----:B------:R2:W-:Y:S04]  /*13f090*/  @P5 STG.E desc[UR34][R14.64], R181 ;  /* 0x000000b50e005986 */ /* 0x0005e8000c101922 */
[----:B------:R4:W-:Y:S04]  /*13f0a0*/  @P0 STG.E desc[UR34][R4.64], R177 ;  /* 0x000000b104000986 */ /* 0x0009e8000c101922 */
[----:B------:R4:W-:Y:S04]  /*13f0b0*/  @P1 STG.E desc[UR34][R6.64], R173 ;  /* 0x000000ad06001986 */ /* 0x0009e8000c101922 */
[----:B------:R4:W-:Y:S04]  /*13f0c0*/  @P6 STG.E desc[UR34][R8.64], R169 ;  /* 0x000000a908006986 */ /* 0x0009e8000c101922 */
[----:B------:R4:W-:Y:S01]  /*13f0d0*/  @P3 STG.E desc[UR34][R10.64], R165 ;  /* 0x000000a50a003986 */ /* 0x0009e2000c101922 */
[----:B-1----:R-:W-:-:S04]  /*13f0e0*/  IMAD.WIDE R12, R248, 0x4, R18 ;  /* 0x00000004f80c7825 */ /* 0x002fc800078e0212 */
[----:B--2---:R-:W-:-:S04]  /*13f0f0*/  IMAD.WIDE R14, R248, 0x4, R20 ;  /* 0x00000004f80e7825 */ /* 0x004fc800078e0214 */
[----:B----4-:R-:W-:-:S04]  /*13f100*/  IMAD.WIDE R4, R248, 0x4, R22 ;  /* 0x00000004f8047825 */ /* 0x010fc800078e0216 */
[----:B------:R-:W-:-:S04]  /*13f110*/  IMAD.WIDE R6, R248, 0x4, R76 ;  /* 0x00000004f8067825 */ /* 0x000fc800078e024c */
[----:B------:R-:W-:-:S04]  /*13f120*/  IMAD.WIDE R8, R248, 0x4, R78 ;  /* 0x00000004f8087825 */ /* 0x000fc800078e024e */
[----:B------:R-:W-:Y:S01]  /*13f130*/  IMAD.WIDE R10, R248, 0x4, R80 ;  /* 0x00000004f80a7825 */ /* 0x000fe200078e0250 */
[----:B------:R-:W-:Y:S02]  /*13f140*/  ISETP.LT.AND P5, PT, R250, UR32, !P2 ;  /* 0x00000020fa007c0c */ /* 0x000fe4000d7a1270 */
[----:B------:R-:W-:Y:S02]  /*13f150*/  ISETP.LT.AND P4, PT, R223, UR32, !P2 ;  /* 0x00000020df007c0c */ /* 0x000fe4000d781270 */
[----:B------:R-:W-:Y:S02]  /*13f160*/  ISETP.LT.AND P3, PT, R221, UR32, !P2 ;  /* 0x00000020dd007c0c */ /* 0x000fe4000d761270 */
[----:B------:R-:W-:Y:S02]  /*13f170*/  ISETP.LT.AND P1, PT, R222, UR32, !P2 ;  /* 0x00000020de007c0c */ /* 0x000fe4000d721270 */
[----:B------:R-:W-:Y:S02]  /*13f180*/  ISETP.LT.AND P6, PT, R220, UR32, !P2 ;  /* 0x00000020dc007c0c */ /* 0x000fe4000d7c1270 */
[----:B------:R-:W-:-:S03]  /*13f190*/  ISETP.LT.AND P2, PT, R75, UR32, !P2 ;  /* 0x000000204b007c0c */ /* 0x000fc6000d741270 */
[----:B------:R1:W-:Y:S04]  /*13f1a0*/  @P5 STG.E desc[UR34][R12.64], R161 ;  /* 0x000000a10c005986 */ /* 0x0003e8000c101922 */
[----:B------:R2:W-:Y:S04]  /*13f1b0*/  @P4 STG.E desc[UR34][R14.64], R157 ;  /* 0x0000009d0e004986 */ /* 0x0005e8000c101922 */
[----:B------:R4:W-:Y:S04]  /*13f1c0*/  @P3 STG.E desc[UR34][R4.64], R153 ;  /* 0x0000009904003986 */ /* 0x0009e8000c101922 */
[----:B------:R4:W-:Y:S04]  /*13f1d0*/  @P1 STG.E desc[UR34][R6.64], R149 ;  /* 0x0000009506001986 */ /* 0x0009e8000c101922 */
[----:B------:R4:W-:Y:S04]  /*13f1e0*/  @P6 STG.E desc[UR34][R8.64], R145 ;  /* 0x0000009108006986 */ /* 0x0009e8000c101922 */
[----:B------:R4:W-:Y:S01]  /*13f1f0*/  @P2 STG.E desc[UR34][R10.64], R141 ;  /* 0x0000008d0a002986 */ /* 0x0009e2000c101922 */
[----:B---3--:R-:W-:-:S03]  /*13f200*/  ISETP.GE.AND P0, PT, R36, UR5, PT ;  /* 0x0000000524007c0c */ /* 0x008fc6000bf06270 */
[----:B------:R-:W3:Y:S04]  /*13f210*/  LDL.LU R36, [R1+0x55a0] ;  /* 0x0055a00001247983 */ /* 0x000ee80000300800 */
[----:B------:R-:W3:Y:S01]  /*13f220*/  LDL.LU R248, [R1+0x2880] ;  /* 0x0028800001f87983 */ /* 0x000ee20000300800 */
[----:B------:R-:W-:-:S03]  /*13f230*/  ISETP.LT.AND P5, PT, R210, UR32, !P0 ;  /* 0x00000020d2007c0c */ /* 0x000fc6000c7a1270 */
[----:B------:R-:W3:Y:S01]  /*13f240*/  LDL.LU R249, [R1+0x287c] ;  /* 0x00287c0001f97983 */ /* 0x000ee20000300800 */
[----:B------:R-:W-:Y:S01]  /*13f250*/  ISETP.LT.AND P4, PT, R208, UR32, !P0 ;  /* 0x00000020d0007c0c */ /* 0x000fe2000c781270 */
[----:B-1----:R-:W-:-:S04]  /*13f260*/  IMAD.WIDE R12, R73, 0x4, R2 ;  /* 0x00000004490c7825 */ /* 0x002fc800078e0202 */
[----:B--2---:R-:W-:Y:S01]  /*13f270*/  IMAD.WIDE R14, R73, 0x4, R16 ;  /* 0x00000004490e7825 */ /* 0x004fe200078e0210 */
[----:B------:R-:W-:Y:S02]  /*13f280*/  ISETP.LT.AND P6, PT, R250, UR32, !P0 ;  /* 0x00000020fa007c0c */ /* 0x000fe4000c7c1270 */
[----:B------:R-:W-:Y:S02]  /*13f290*/  ISETP.LT.AND P3, PT, R223, UR32, !P0 ;  /* 0x00000020df007c0c */ /* 0x000fe4000c761270 */
[----:B------:R-:W-:Y:S02]  /*13f2a0*/  ISETP.LT.AND P2, PT, R221, UR32, !P0 ;  /* 0x00000020dd007c0c */ /* 0x000fe4000c741270 */
[----:B------:R-:W-:Y:S01]  /*13f2b0*/  ISETP.LT.AND P1, PT, R222, UR32, !P0 ;  /* 0x00000020de007c0c */ /* 0x000fe2000c721270 */
[----:B------:R1:W-:Y:S04]  /*13f2c0*/  @P5 STG.E desc[UR34][R12.64], R202 ;  /* 0x000000ca0c005986 */ /* 0x0003e8000c101922 */
[----:B------:R2:W-:Y:S01]  /*13f2d0*/  @P4 STG.E desc[UR34][R14.64], R198 ;  /* 0x000000c60e004986 */ /* 0x0005e2000c101922 */
[----:B------:R-:W-:-:S02]  /*13f2e0*/  ISETP.LT.AND P4, PT, R220, UR32, !P0 ;  /* 0x00000020dc007c0c */ /* 0x000fc4000c781270 */
[----:B------:R-:W-:Y:S02]  /*13f2f0*/  ISETP.LT.AND P5, PT, R75, UR32, !P0 ;  /* 0x000000204b007c0c */ /* 0x000fe4000c7a1270 */
[----:B------:R-:W-:Y:S02]  /*13f300*/  ISETP.GE.AND P0, PT, R37, UR5, PT ;  /* 0x0000000525007c0c */ /* 0x000fe4000bf06270 */
[----:B------:R-:W3:Y:S01]  /*13f310*/  LDL.LU R37, [R1+0x5598] ;  /* 0x0055980001257983 */ /* 0x000ee20000300800 */
[----:B----4-:R-:W-:-:S04]  /*13f320*/  IMAD.WIDE R4, R73, 0x4, R18 ;  /* 0x0000000449047825 */ /* 0x010fc800078e0212 */
[----:B------:R-:W-:-:S04]  /*13f330*/  IMAD.WIDE R6, R73, 0x4, R20 ;  /* 0x0000000449067825 */ /* 0x000fc800078e0214 */
[----:B------:R-:W-:-:S04]  /*13f340*/  IMAD.WIDE R8, R73, 0x4, R22 ;  /* 0x0000000449087825 */ /* 0x000fc800078e0216 */
[----:B------:R-:W-:-:S04]  /*13f350*/  IMAD.WIDE R10, R73, 0x4, R76 ;  /* 0x00000004490a7825 */ /* 0x000fc800078e024c */
[----:B-1----:R-:W-:-:S04]  /*13f360*/  IMAD.WIDE R12, R73, 0x4, R78 ;  /* 0x00000004490c7825 */ /* 0x002fc800078e024e */
[----:B--2---:R-:W-:Y:S02]  /*13f370*/  IMAD.WIDE R14, R73, 0x4, R80 ;  /* 0x00000004490e7825 */ /* 0x004fe400078e0250 */
[----:B------:R-:W2:Y:S04]  /*13f380*/  LDL.LU R73, [R1+0x2878] ;  /* 0x0028780001497983 */ /* 0x000ea80000300800 */
[----:B------:R3:W-:Y:S01]  /*13f390*/  @P6 STG.E desc[UR34][R4.64], R194 ;  /* 0x000000c204006986 */ /* 0x0007e2000c101922 */
[----:B------:R-:W-:-:S03]  /*13f3a0*/  ISETP.LT.AND P6, PT, R210, UR32, !P0 ;  /* 0x00000020d2007c0c */ /* 0x000fc6000c7c1270 */
[----:B------:R1:W-:Y:S04]  /*13f3b0*/  @P3 STG.E desc[UR34][R6.64], R190 ;  /* 0x000000be06003986 */ /* 0x0003e8000c101922 */
[----:B------:R4:W-:Y:S04]  /*13f3c0*/  @P2 STG.E desc[UR34][R8.64], R186 ;  /* 0x000000ba08002986 */ /* 0x0009e8000c101922 */
[----:B------:R4:W-:Y:S04]  /*13f3d0*/  @P1 STG.E desc[UR34][R10.64], R182 ;  /* 0x000000b60a001986 */ /* 0x0009e8000c101922 */
[----:B------:R4:W-:Y:S01]  /*13f3e0*/  @P4 STG.E desc[UR34][R12.64], R178 ;  /* 0x000000b20c004986 */ /* 0x0009e2000c101922 */
[----:B------:R-:W-:-:S03]  /*13f3f0*/  ISETP.LT.AND P1, PT, R208, UR32, !P0 ;  /* 0x00000020d0007c0c */ /* 0x000fc6000c721270 */
[----:B------:R4:W-:Y:S01]  /*13f400*/  @P5 STG.E desc[UR34][R14.64], R174 ;  /* 0x000000ae0e005986 */ /* 0x0009e2000c101922 */
[----:B------:R-:W-:Y:S02]  /*13f410*/  ISETP.LT.AND P3, PT, R250, UR32, !P0 ;  /* 0x00000020fa007c0c */ /* 0x000fe4000c761270 */
[----:B------:R-:W-:Y:S02]  /*13f420*/  ISETP.LT.AND P2, PT, R223, UR32, !P0 ;  /* 0x00000020df007c0c */ /* 0x000fe4000c741270 */
[----:B------:R-:W-:Y:S02]  /*13f430*/  ISETP.LT.AND P5, PT, R221, UR32, !P0 ;  /* 0x00000020dd007c0c */ /* 0x000fe4000c7a1270 */
[----:B------:R-:W-:Y:S01]  /*13f440*/  ISETP.LT.AND P4, PT, R222, UR32, !P0 ;  /* 0x00000020de007c0c */ /* 0x000fe2000c781270 */
[----:B---3--:R-:W-:-:S05]  /*13f450*/  IMAD.WIDE R4, R248, 0x4, R2 ;  /* 0x00000004f8047825 */ /* 0x008fca00078e0202 */
[----:B------:R3:W-:Y:S01]  /*13f460*/  @P6 STG.E desc[UR34][R4.64], R170 ;  /* 0x000000aa04006986 */ /* 0x0007e2000c101922 */
[----:B------:R-:W-:-:S03]  /*13f470*/  ISETP.GE.AND P6, PT, R36, UR5, PT ;  /* 0x0000000524007c0c */ /* 0x000fc6000bfc6270 */
[----:B------:R-:W2:Y:S01]  /*13f480*/  LDL.LU R36, [R1+0x5594] ;  /* 0x0055940001247983 */ /* 0x000ea20000300800 */
[----:B-1----:R-:W-:-:S04]  /*13f490*/  IMAD.WIDE R6, R248, 0x4, R16 ;  /* 0x00000004f8067825 */ /* 0x002fc800078e0210 */
[----:B----4-:R-:W-:-:S04]  /*13f4a0*/  IMAD.WIDE R8, R248, 0x4, R18 ;  /* 0x00000004f8087825 */ /* 0x010fc800078e0212 */
[----:B------:R-:W-:-:S04]  /*13f4b0*/  IMAD.WIDE R10, R248, 0x4, R20 ;  /* 0x00000004f80a7825 */ /* 0x000fc800078e0214 */
[----:B------:R-:W-:-:S04]  /*13f4c0*/  IMAD.WIDE R12, R248, 0x4, R22 ;  /* 0x00000004f80c7825 */ /* 0x000fc800078e0216 */
[C---:B------:R-:W-:Y:S01]  /*13f4d0*/  IMAD.WIDE R14, R248.reuse, 0x4, R76 ;  /* 0x00000004f80e7825 */ /* 0x040fe200078e024c */
[----:B------:R1:W-:Y:S03]  /*13f4e0*/  @P1 STG.E desc[UR34][R6.64], R166 ;  /* 0x000000a606001986 */ /* 0x0003e6000c101922 */
[----:B---3--:R-:W-:-:S04]  /*13f4f0*/  IMAD.WIDE R4, R248, 0x4, R78 ;  /* 0x00000004f8047825 */ /* 0x008fc800078e024e */
[----:B-1----:R-:W-:Y:S02]  /*13f500*/  IMAD.WIDE R6, R248, 0x4, R80 ;  /* 0x00000004f8067825 */ /* 0x002fe400078e0250 */
[----:B------:R-:W3:Y:S01]  /*13f510*/  LDL.LU R248, [R1+0x2874] ;  /* 0x0028740001f87983 */ /* 0x000ee20000300800 */
[----:B------:R-:W-:-:S03]  /*13f520*/  ISETP.LT.AND P1, PT, R220, UR32, !P0 ;  /* 0x00000020dc007c0c */ /* 0x000fc6000c721270 */
[----:B------:R1:W-:Y:S01]  /*13f530*/  @P3 STG.E desc[UR34][R8.64], R162 ;  /* 0x000000a208003986 */ /* 0x0003e2000c101922 */
[----:B------:R-:W-:-:S03]  /*13f540*/  ISETP.LT.AND P0, PT, R75, UR32, !P0 ;  /* 0x000000204b007c0c */ /* 0x000fc6000c701270 */
[----:B------:R4:W-:Y:S01]  /*13f550*/  @P2 STG.E desc[UR34][R10.64], R158 ;  /* 0x0000009e0a002986 */ /* 0x0009e2000c101922 */
[----:B------:R-:W-:Y:S02]  /*13f560*/  ISETP.LT.AND P3, PT, R210, UR32, !P6 ;  /* 0x00000020d2007c0c */ /* 0x000fe4000f761270 */
[----:B------:R-:W-:Y:S01]  /*13f570*/  ISETP.LT.AND P2, PT, R208, UR32, !P6 ;  /* 0x00000020d0007c0c */ /* 0x000fe2000f741270 */
[----:B------:R-:W3:Y:S04]  /*13f580*/  LDL.LU R57, [R1+0x5588] ;  /* 0x0055880001397983 */ /* 0x000ee80000300800 */
[----:B------:R4:W-:Y:S04]  /*13f590*/  @P5 STG.E desc[UR34][R12.64], R154 ;  /* 0x0000009a0c005986 */ /* 0x0009e8000c101922 */
[----:B------:R4:W-:Y:S01]  /*13f5a0*/  @P4 STG.E desc[UR34][R14.64], R150 ;  /* 0x000000960e004986 */ /* 0x0009e2000c101922 */
[----:B-1----:R-:W-:-:S04]  /*13f5b0*/  IMAD.WIDE R8, R249, 0x4, R2 ;  /* 0x00000004f9087825 */ /* 0x002fc800078e0202 */
[----:B----4-:R-:W-:Y:S01]  /*13f5c0*/  IMAD.WIDE R10, R249, 0x4, R16 ;  /* 0x00000004f90a7825 */ /* 0x010fe200078e0210 */
[----:B------:R1:W-:Y:S04]  /*13f5d0*/  @P1 STG.E desc[UR34][R4.64], R146 ;  /* 0x0000009204001986 */ /* 0x0003e8000c101922 */
[----:B------:R4:W-:Y:S01]  /*13f5e0*/  @P0 STG.E desc[UR34][R6.64], R142 ;  /* 0x0000008e06000986 */ /* 0x0009e2000c101922 */
[----:B------:R-:W-:-:S03]  /*13f5f0*/  ISETP.LT.AND P5, PT, R250, UR32, !P6 ;  /* 0x00000020fa007c0c */ /* 0x000fc6000f7a1270 */
[----:B------:R4:W-:Y:S01]  /*13f600*/  @P3 STG.E desc[UR34][R8.64], R203 ;  /* 0x000000cb08003986 */ /* 0x0009e2000c101922 */
[----:B------:R-:W-:-:S03]  /*13f610*/  ISETP.LT.AND P4, PT, R223, UR32, !P6 ;  /* 0x00000020df007c0c */ /* 0x000fc6000f781270 */
[----:B------:R4:W-:Y:S01]  /*13f620*/  @P2 STG.E desc[UR34][R10.64], R199 ;  /* 0x000000c70a002986 */ /* 0x0009e2000c101922 */
[----:B------:R-:W-:Y:S02]  /*13f630*/  ISETP.LT.AND P2, PT, R221, UR32, !P6 ;  /* 0x00000020dd007c0c */ /* 0x000fe4000f741270 */
[----:B------:R-:W-:Y:S02]  /*13f640*/  ISETP.LT.AND P1, PT, R222, UR32, !P6 ;  /* 0x00000020de007c0c */ /* 0x000fe4000f721270 */
[----:B------:R-:W-:Y:S01]  /*13f650*/  ISETP.LT.AND P3, PT, R220, UR32, !P6 ;  /* 0x00000020dc007c0c */ /* 0x000fe2000f761270 */
[----:B------:R-:W-:-:S04]  /*13f660*/  IMAD.WIDE R12, R249, 0x4, R18 ;  /* 0x00000004f90c7825 */ /* 0x000fc800078e0212 */
[----:B------:R-:W-:-:S04]  /*13f670*/  IMAD.WIDE R14, R249, 0x4, R20 ;  /* 0x00000004f90e7825 */ /* 0x000fc800078e0214 */
[----:B-1----:R-:W-:-:S04]  /*13f680*/  IMAD.WIDE R4, R249, 0x4, R22 ;  /* 0x00000004f9047825 */ /* 0x002fc800078e0216 */
[----:B----4-:R-:W-:-:S04]  /*13f690*/  IMAD.WIDE R6, R249, 0x4, R76 ;  /* 0x00000004f9067825 */ /* 0x010fc800078e024c */
[C---:B------:R-:W-:Y:S01]  /*13f6a0*/  IMAD.WIDE R8, R249.reuse, 0x4, R78 ;  /* 0x00000004f9087825 */ /* 0x040fe200078e024e */
[----:B------:R-:W4:Y:S03]  /*13f6b0*/  LDL.LU R56, [R1+0x5584] ;  /* 0x0055840001387983 */ /* 0x000f260000300800 */
[----:B------:R-:W-:Y:S02]  /*13f6c0*/  IMAD.WIDE R10, R249, 0x4, R80 ;  /* 0x00000004f90a7825 */ /* 0x000fe400078e0250 */
[----:B------:R-:W4:Y:S01]  /*13f6d0*/  LDL.LU R249, [R1+0x286c] ;  /* 0x00286c0001f97983 */ /* 0x000f220000300800 */
[----:B------:R-:W-:-:S03]  /*13f6e0*/  ISETP.GE.AND P0, PT, R37, UR5, PT ;  /* 0x0000000525007c0c */ /* 0x000fc6000bf06270 */
[----:B------:R2:W-:Y:S04]  /*13f6f0*/  @P5 STG.E desc[UR34][R12.64], R195 ;  /* 0x000000c30c005986 */ /* 0x0005e8000c101922 */
[----:B------:R1:W-:Y:S01]  /*13f700*/  @P4 STG.E desc[UR34][R14.64], R191 ;  /* 0x000000bf0e004986 */ /* 0x0003e2000c101922 */
[----:B------:R-:W-:-:S03]  /*13f710*/  ISETP.LT.AND P6, PT, R75, UR32, !P6 ;  /* 0x000000204b007c0c */ /* 0x000fc6000f7c1270 */
[----:B------:R1:W-:Y:S01]  /*13f720*/  @P2 STG.E desc[UR34][R4.64], R187 ;  /* 0x000000bb04002986 */ /* 0x0003e2000c101922 */
[----:B------:R-:W-:-:S03]  /*13f730*/  ISETP.LT.AND P5, PT, R210, UR32, !P0 ;  /* 0x00000020d2007c0c */ /* 0x000fc6000c7a1270 */
[----:B------:R1:W-:Y:S01]  /*13f740*/  @P1 STG.E desc[UR34][R6.64], R183 ;  /* 0x000000b706001986 */ /* 0x0003e2000c101922 */
[----:B------:R-:W-:-:S03]  /*13f750*/  ISETP.LT.AND P4, PT, R208, UR32, !P0 ;  /* 0x00000020d0007c0c */ /* 0x000fc6000c781270 */
[----:B------:R1:W-:Y:S01]  /*13f760*/  @P3 STG.E desc[UR34][R8.64], R179 ;  /* 0x000000b308003986 */ /* 0x0003e2000c101922 */
[----:B------:R-:W-:Y:S02]  /*13f770*/  ISETP.LT.AND P3, PT, R250, UR32, !P0 ;  /* 0x00000020fa007c0c */ /* 0x000fe4000c761270 */
[----:B------:R-:W-:Y:S01]  /*13f780*/  ISETP.LT.AND P2, PT, R223, UR32, !P0 ;  /* 0x00000020df007c0c */ /* 0x000fe2000c741270 */
[----:B--2---:R-:W-:-:S04]  /*13f790*/  IMAD.WIDE R12, R73, 0x4, R2 ;  /* 0x00000004490c7825 */ /* 0x004fc800078e0202 */
[----:B-1----:R-:W-:-:S04]  /*13f7a0*/  IMAD.WIDE R14, R73, 0x4, R16 ;  /* 0x00000004490e7825 */ /* 0x002fc800078e0210 */
[----:B------:R-:W-:-:S04]  /*13f7b0*/  IMAD.WIDE R4, R73, 0x4, R18 ;  /* 0x0000000449047825 */ /* 0x000fc800078e0212 */
[C---:B------:R-:W-:Y:S01]  /*13f7c0*/  IMAD.WIDE R6, R73.reuse, 0x4, R20 ;  /* 0x0000000449067825 */ /* 0x040fe200078e0214 */
[----:B------:R1:W-:Y:S04]  /*13f7d0*/  @P6 STG.E desc[UR34][R10.64], R175 ;  /* 0x000000af0a006986 */ /* 0x0003e8000c101922 */
[----:B------:R2:W-:Y:S04]  /*13f7e0*/  @P5 STG.E desc[UR34][R12.64], R171 ;  /* 0x000000ab0c005986 */ /* 0x0005e8000c101922 */
[----:B------:R2:W-:Y:S01]  /*13f7f0*/  @P4 STG.E desc[UR34][R14.64], R167 ;  /* 0x000000a70e004986 */ /* 0x0005e2000c101922 */
[----:B------:R-:W-:-:S03]  /*13f800*/  IMAD.WIDE R8, R73, 0x4, R22 ;  /* 0x0000000449087825 */ /* 0x000fc600078e0216 */
[----:B------:R-:W-:Y:S04]  /*13f810*/  @P3 STG.E desc[UR34][R4.64], R163 ;  /* 0x000000a304003986 */ /* 0x000fe8000c101922 */
[----:B------:R-:W-:Y:S04]  /*13f820*/  @P2 STG.E desc[UR34][R6.64], R159 ;  /* 0x0000009f06002986 */ /* 0x000fe8000c101922 */
[----:B------:R2:W4:Y:S01]  /*13f830*/  LDS.128 R4, [R0] ;  /* 0x0000000000047984 */ /* 0x0005220000000c00 */
[----:B-1----:R-:W-:-:S04]  /*13f840*/  IMAD.WIDE R10, R73, 0x4, R76 ;  /* 0x00000004490a7825 */ /* 0x002fc800078e024c */
[----:B--2---:R-:W-:-:S04]  /*13f850*/  IMAD.WIDE R12, R73, 0x4, R78 ;  /* 0x00000004490c7825 */ /* 0x004fc800078e024e */
[----:B------:R-:W-:Y:S02]  /*13f860*/  IMAD.WIDE R14, R73, 0x4, R80 ;  /* 0x00000004490e7825 */ /* 0x000fe400078e0250 */
[----:B------:R-:W2:Y:S04]  /*13f870*/  LDL.LU R73, [R1+0x2868] ;  /* 0x0028680001497983 */ /* 0x000ea80000300800 */
[----:B------:R-:W2:Y:S01]  /*13f880*/  LDL.LU R0, [R1+0x5578] ;  /* 0x0055780001007983 */ /* 0x000ea20000300800 */
[----:B------:R-:W-:Y:S02]  /*13f890*/  ISETP.LT.AND P4, PT, R221, UR32, !P0 ;  /* 0x00000020dd007c0c */ /* 0x000fe4000c781270 */
[----:B------:R-:W-:Y:S02]  /*13f8a0*/  ISETP.LT.AND P6, PT, R222, UR32, !P0 ;  /* 0x00000020de007c0c */ /* 0x000fe4000c7c1270 */
[----:B------:R-:W-:-:S02]  /*13f8b0*/  ISETP.LT.AND P5, PT, R220, UR32, !P0 ;  /* 0x00000020dc007c0c */ /* 0x000fc4000c7a1270 */
[----:B------:R-:W-:-:S07]  /*13f8c0*/  ISETP.LT.AND P0, PT, R75, UR32, !P0 ;  /* 0x000000204b007c0c */ /* 0x000fce000c701270 */
[----:B------:R1:W-:Y:S04]  /*13f8d0*/  @P4 STG.E desc[UR34][R8.64], R155 ;  /* 0x0000009b08004986 */ /* 0x0003e8000c101922 */
[----:B------:R1:W-:Y:S04]  /*13f8e0*/  @P6 STG.E desc[UR34][R10.64], R151 ;  /* 0x000000970a006986 */ /* 0x0003e8000c101922 */
[----:B------:R1:W-:Y:S04]  /*13f8f0*/  @P5 STG.E desc[UR34][R12.64], R147 ;  /* 0x000000930c005986 */ /* 0x0003e8000c101922 */
[----:B------:R1:W-:Y:S01]  /*13f900*/  @P0 STG.E desc[UR34][R14.64], R143 ;  /* 0x0000008f0e000986 */ /* 0x0003e2000c101922 */
[----:B------:R-:W-:-:S04]  /*13f910*/  ISETP.GE.AND P1, PT, R36, UR5, PT ;  /* 0x0000000524007c0c */ /* 0x000fc8000bf26270 */
[----:B------:R-:W-:Y:S02]  /*13f920*/  ISETP.LT.AND P3, PT, R210, UR32, !P1 ;  /* 0x00000020d2007c0c */ /* 0x000fe4000cf61270 */
[----:B------:R-:W-:Y:S02]  /*13f930*/  ISETP.LT.AND P2, PT, R208, UR32, !P1 ;  /* 0x00000020d0007c0c */ /* 0x000fe4000cf41270 */
[----:B------:R-:W-:Y:S02]  /*13f940*/  ISETP.LT.AND P6, PT, R223, UR32, !P1 ;  /* 0x00000020df007c0c */ /* 0x000fe4000cfc1270 */
[----:B------:R-:W-:Y:S02]  /*13f950*/  ISETP.LT.AND P5, PT, R221, UR32, !P1 ;  /* 0x00000020dd007c0c */ /* 0x000fe4000cfa1270 */
[----:B------:R-:W-:Y:S01]  /*13f960*/  ISETP.LT.AND P4, PT, R222, UR32, !P1 ;  /* 0x00000020de007c0c */ /* 0x000fe2000cf81270 */
[----:B---3--:R-:W-:-:S04]  /*13f970*/  IMAD.WIDE R36, R248, 0x4, R2 ;  /* 0x00000004f8247825 */ /* 0x008fc800078e0202 */
[----:B------:R-:W-:Y:S01]  /*13f980*/  IMAD.WIDE R38, R248, 0x4, R16 ;  /* 0x00000004f8267825 */ /* 0x000fe200078e0210 */
[----:B------:R3:W-:Y:S01]  /*13f990*/  @P3 STG.E desc[UR34][R36.64], R136 ;  /* 0x0000008824003986 */ /* 0x0007e2000c101922 */
[----:B------:R-:W-:-:S03]  /*13f9a0*/  ISETP.LT.AND P3, PT, R250, UR32, !P1 ;  /* 0x00000020fa007c0c */ /* 0x000fc6000cf61270 */
[----:B------:R3:W-:Y:S01]  /*13f9b0*/  @P2 STG.E desc[UR34][R38.64], R132 ;  /* 0x0000008426002986 */ /* 0x0007e2000c101922 */
[----:B------:R-:W-:Y:S01]  /*13f9c0*/  ISETP.LT.AND P2, PT, R220, UR32, !P1 ;  /* 0x00000020dc007c0c */ /* 0x000fe2000cf41270 */
[----:B-1----:R-:W-:-:S04]  /*13f9d0*/  IMAD.WIDE R8, R248, 0x4, R18 ;  /* 0x00000004f8087825 */ /* 0x002fc800078e0212 */
[----:B------:R-:W-:Y:S01]  /*13f9e0*/  IMAD.WIDE R10, R248, 0x4, R20 ;  /* 0x00000004f80a7825 */ /* 0x000fe200078e0214 */
[----:B------:R-:W-:-:S03]  /*13f9f0*/  ISETP.GE.AND P0, PT, R57, UR5, PT ;  /* 0x0000000539007c0c */ /* 0x000fc6000bf06270 */
[----:B------:R-:W-:-:S04]  /*13fa00*/  IMAD.WIDE R12, R248, 0x4, R22 ;  /* 0x00000004f80c7825 */ /* 0x000fc800078e0216 */
[----:B------:R-:W-:Y:S01]  /*13fa10*/  IMAD.WIDE R14, R248, 0x4, R76 ;  /* 0x00000004f80e7825 */ /* 0x000fe200078e024c */
[----:B------:R-:W-:-:S03]  /*13fa20*/  ISETP.LT.AND P1, PT, R75, UR32, !P1 ;  /* 0x000000204b007c0c */ /* 0x000fc6000cf21270 */
[----:B---3--:R-:W-:Y:S01]  /*13fa30*/  IMAD.WIDE R36, R248, 0x4, R78 ;  /* 0x00000004f8247825 */ /* 0x008fe200078e024e */
[----:B------:R4:W-:Y:S04]  /*13fa40*/  @P3 STG.E desc[UR34][R8.64], R128 ;  /* 0x0000008008003986 */ /* 0x0009e8000c101922 */
[----:B------:R1:W-:Y:S01]  /*13fa50*/  @P6 STG.E desc[UR34][R10.64], R124 ;  /* 0x0000007c0a006986 */ /* 0x0003e2000c101922 */
[----:B------:R-:W-:-:S03]  /*13fa60*/  ISETP.LT.AND P6, PT, R210, UR32, !P0 ;  /* 0x00000020d2007c0c */ /* 0x000fc6000c7c1270 */
[----:B------:R3:W-:Y:S01]  /*13fa70*/  @P5 STG.E desc[UR34][R12.64], R120 ;  /* 0x000000780c005986 */ /* 0x0007e2000c101922 */
[----:B------:R-:W-:-:S03]  /*13fa80*/  ISETP.LT.AND P3, PT, R208, UR32, !P0 ;  /* 0x00000020d0007c0c */ /* 0x000fc6000c761270 */
[----:B------:R3:W-:Y:S01]  /*13fa90*/  @P4 STG.E desc[UR34][R14.64], R116 ;  /* 0x000000740e004986 */ /* 0x0007e2000c101922 */
[----:B------:R-:W-:Y:S02]  /*13faa0*/  ISETP.LT.AND P5, PT, R250, UR32, !P0 ;  /* 0x00000020fa007c0c */ /* 0x000fe4000c7a1270 */
[----:B------:R-:W-:Y:S01]  /*13fab0*/  ISETP.LT.AND P4, PT, R223, UR32, !P0 ;  /* 0x00000020df007c0c */ /* 0x000fe2000c781270 */
[----:B------:R3:W-:Y:S01]  /*13fac0*/  @P2 STG.E desc[UR34][R36.64], R68 ;  /* 0x0000004424002986 */ /* 0x0007e2000c101922 */
[----:B------:R-:W-:Y:S01]  /*13fad0*/  ISETP.LT.AND P2, PT, R221, UR32, !P0 ;  /* 0x00000020dd007c0c */ /* 0x000fe2000c741270 */
[----:B------:R-:W-:Y:S02]  /*13fae0*/  IMAD.WIDE R38, R248, 0x4, R80 ;  /* 0x00000004f8267825 */ /* 0x000fe400078e0250 */
[----:B------:R-:W2:Y:S02]  /*13faf0*/  LDL.LU R248, [R1+0x2864] ;  /* 0x0028640001f87983 */ /* 0x000ea40000300800 */
[----:B----4-:R-:W-:-:S04]  /*13fb00*/  IMAD.WIDE R8, R249, 0x4, R2 ;  /* 0x00000004f9087825 */ /* 0x010fc800078e0202 */
[----:B-1----:R-:W-:-:S04]  /*13fb10*/  IMAD.WIDE R10, R249, 0x4, R16 ;  /* 0x00000004f90a7825 */ /* 0x002fc800078e0210 */
[----:B---3--:R-:W-:-:S04]  /*13fb20*/  IMAD.WIDE R12, R249, 0x4, R18 ;  /* 0x00000004f90c7825 */ /* 0x008fc800078e0212 */
[C---:B------:R-:W-:Y:S01]  /*13fb30*/  IMAD.WIDE R14, R249.reuse, 0x4, R20 ;  /* 0x00000004f90e7825 */ /* 0x040fe200078e0214 */
[----:B------:R-:W-:Y:S03]  /*13fb40*/  @P1 STG.E desc[UR34][R38.64], R64 ;  /* 0x0000004026001986 */ /* 0x000fe6000c101922 */
[----:B------:R-:W-:Y:S01]  /*13fb50*/  IMAD.WIDE R36, R249, 0x4, R22 ;  /* 0x00000004f9247825 */ /* 0x000fe200078e0216 */
[----:B------:R-:W-:Y:S04]  /*13fb60*/  @P6 STG.E desc[UR34][R8.64], R52 ;  /* 0x0000003408006986 */ /* 0x000fe8000c101922 */
[----:B------:R-:W-:Y:S04]  /*13fb70*/  @P3 STG.E desc[UR34][R10.64], R48 ;  /* 0x000000300a003986 */ /* 0x000fe8000c101922 */
[----:B------:R-:W-:Y:S04]  /*13fb80*/  @P5 STG.E desc[UR34][R12.64], R44 ;  /* 0x0000002c0c005986 */ /* 0x000fe8000c101922 */
[----:B------:R-:W-:Y:S04]  /*13fb90*/  @P4 STG.E desc[UR34][R14.64], R40 ;  /* 0x000000280e004986 */ /* 0x000fe8000c101922 */
[----:B------:R1:W-:Y:S01]  /*13fba0*/  @P2 STG.E desc[UR34][R36.64], R24 ;  /* 0x0000001824002986 */ /* 0x0003e2000c101922 */
[----:B------:R-:W-:-:S02]  /*13fbb0*/  ISETP.LT.AND P1, PT, R222, UR32, !P0 ;  /* 0x00000020de007c0c */ /* 0x000fc4000c721270 */
[----:B------:R-:W-:Y:S02]  /*13fbc0*/  ISETP.LT.AND P3, PT, R220, UR32, !P0 ;  /* 0x00000020dc007c0c */ /* 0x000fe4000c761270 */
[----:B------:R-:W-:Y:S01]  /*13fbd0*/  ISETP.LT.AND P0, PT, R75, UR32, !P0 ;  /* 0x000000204b007c0c */ /* 0x000fe2000c701270 */
[----:B-1----:R-:W3:Y:S01]  /*13fbe0*/  LDL.LU R24, [R1+0x5574] ;  /* 0x0055740001187983 */ /* 0x002ee20000300800 */
[----:B------:R-:W-:-:S04]  /*13fbf0*/  IMAD.WIDE R38, R249, 0x4, R76 ;  /* 0x00000004f9267825 */ /* 0x000fc800078e024c */
[----:B------:R-:W-:-:S04]  /*13fc00*/  IMAD.WIDE R8, R249, 0x4, R78 ;  /* 0x00000004f9087825 */ /* 0x000fc800078e024e */
[----:B------:R-:W-:Y:S02]  /*13fc10*/  IMAD.WIDE R10, R249, 0x4, R80 ;  /* 0x00000004f90a7825 */ /* 0x000fe400078e0250 */
[----:B------:R-:W4:Y:S04]  /*13fc20*/  LDL.LU R249, [R1+0x2860] ;  /* 0x0028600001f97983 */ /* 0x000f280000300800 */
[----:B------:R1:W-:Y:S04]  /*13fc30*/  @P1 STG.E desc[UR34][R38.64], R28 ;  /* 0x0000001c26001986 */ /* 0x0003e8000c101922 */
[----:B------:R1:W-:Y:S04]  /*13fc40*/  @P3 STG.E desc[UR34][R8.64], R32 ;  /* 0x0000002008003986 */ /* 0x0003e8000c101922 */
[----:B------:R1:W-:Y:S01]  /*13fc50*/  @P0 STG.E desc[UR34][R10.64], R4 ;  /* 0x000000040a000986 */ /* 0x0003e2000c101922 */
[----:B--2---:R-:W-:-:S03]  /*13fc60*/  ISETP.GE.AND P0, PT, R0, UR5, PT ;  /* 0x0000000500007c0c */ /* 0x004fc6000bf06270 */
[----:B------:R-:W2:Y:S01]  /*13fc70*/  LDL.LU R0, [R1+0x5570] ;  /* 0x0055700001007983 */ /* 0x000ea20000300800 */
[----:B------:R-:W-:-:S04]  /*13fc80*/  ISETP.GE.AND P6, PT, R56, UR5, PT ;  /* 0x0000000538007c0c */ /* 0x000fc8000bfc6270 */
[----:B------:R-:W-:Y:S02]  /*13fc90*/  ISETP.LT.AND P5, PT, R210, UR32, !P6 ;  /* 0x00000020d2007c0c */ /* 0x000fe4000f7a1270 */
[----:B------:R-:W-:Y:S01]  /*13fca0*/  ISETP.LT.AND P4, PT, R208, UR32, !P6 ;  /* 0x00000020d0007c0c */ /* 0x000fe2000f781270 */
[----:B------:R-:W-:-:S04]  /*13fcb0*/  IMAD.WIDE R12, R73, 0x4, R2 ;  /* 0x00000004490c7825 */ /* 0x000fc800078e0202 */
[----:B------:R-:W-:Y:S01]  /*13fcc0*/  IMAD.WIDE R14, R73, 0x4, R16 ;  /* 0x00000004490e7825 */ /* 0x000fe200078e0210 */
[----:B------:R-:W-:Y:S02]  /*13fcd0*/  ISETP.LT.AND P2, PT, R250, UR32, !P6 ;  /* 0x00000020fa007c0c */ /* 0x000fe4000f741270 */
[----:B------:R-:W-:Y:S02]  /*13fce0*/  ISETP.LT.AND P1, PT, R223, UR32, !P6 ;  /* 0x00000020df007c0c */ /* 0x000fe4000f721270 */
[----:B------:R-:W-:Y:S01]  /*13fcf0*/  ISETP.LT.AND P3, PT, R222, UR32, !P6 ;  /* 0x00000020de007c0c */ /* 0x000fe2000f761270 */
[----:B------:R-:W-:Y:S01]  /*13fd00*/  IMAD.WIDE R36, R73, 0x4, R18 ;  /* 0x0000000449247825 */ /* 0x000fe200078e0212 */
[----:B------:R1:W-:Y:S04]  /*13fd10*/  @P5 STG.E desc[UR34][R12.64], R137 ;  /* 0x000000890c005986 */ /* 0x0003e8000c101922 */
[----:B------:R1:W-:Y:S01]  /*13fd20*/  @P4 STG.E desc[UR34][R14.64], R133 ;  /* 0x000000850e004986 */ /* 0x0003e2000c101922 */
[----:B------:R-:W-:-:S02]  /*13fd30*/  ISETP.LT.AND P4, PT, R221, UR32, !P6 ;  /* 0x00000020dd007c0c */ /* 0x000fc4000f781270 */
[----:B------:R-:W-:Y:S01]  /*13fd40*/  ISETP.LT.AND P5, PT, R220, UR32, !P6 ;  /* 0x00000020dc007c0c */ /* 0x000fe2000f7a1270 */
[----:B-1----:R-:W-:-:S04]  /*13fd50*/  IMAD.WIDE R38, R73, 0x4, R20 ;  /* 0x0000000449267825 */ /* 0x002fc800078e0214 */
[C---:B------:R-:W-:Y:S01]  /*13fd60*/  IMAD.WIDE R8, R73.reuse, 0x4, R22 ;  /* 0x0000000449087825 */ /* 0x040fe200078e0216 */
[----:B------:R1:W-:Y:S03]  /*13fd70*/  @P2 STG.E desc[UR34][R36.64], R129 ;  /* 0x0000008124002986 */ /* 0x0003e6000c101922 */
[----:B------:R-:W-:Y:S01]  /*13fd80*/  IMAD.WIDE R10, R73, 0x4, R76 ;  /* 0x00000004490a7825 */ /* 0x000fe200078e024c */
[----:B------:R-:W-:Y:S01]  /*13fd90*/  ISETP.LT.AND P6, PT, R75, UR32, !P6 ;  /* 0x000000204b007c0c */ /* 0x000fe2000f7c1270 */
[----:B------:R1:W-:Y:S02]  /*13fda0*/  @P1 STG.E desc[UR34][R38.64], R125 ;  /* 0x0000007d26001986 */ /* 0x0003e4000c101922 */
[C---:B------:R-:W-:Y:S01]  /*13fdb0*/  IMAD.WIDE R12, R73.reuse, 0x4, R78 ;  /* 0x00000004490c7825 */ /* 0x040fe200078e024e */
[----:B------:R-:W-:Y:S02]  /*13fdc0*/  ISETP.LT.AND P2, PT, R210, UR32, !P0 ;  /* 0x00000020d2007c0c */ /* 0x000fe4000c741270 */
[----:B------:R-:W-:Y:S01]  /*13fdd0*/  ISETP.LT.AND P1, PT, R208, UR32, !P0 ;  /* 0x00000020d0007c0c */ /* 0x000fe2000c721270 */
[----:B------:R1:W-:Y:S04]  /*13fde0*/  @P4 STG.E desc[UR34][R8.64], R121 ;  /* 0x0000007908004986 */ /* 0x0003e8000c101922 */
[----:B------:R1:W-:Y:S04]  /*13fdf0*/  @P3 STG.E desc[UR34][R10.64], R117 ;  /* 0x000000750a003986 */ /* 0x0003e8000c101922 */
[----:B------:R1:W-:Y:S01]  /*13fe00*/  @P5 STG.E desc[UR34][R12.64], R69 ;  /* 0x000000450c005986 */ /* 0x0003e2000c101922 */
[----:B------:R-:W-:Y:S01]  /*13fe10*/  ISETP.LT.AND P5, PT, R250, UR32, !P0 ;  /* 0x00000020fa007c0c */ /* 0x000fe2000c7a1270 */
[----:B------:R-:W-:Y:S01]  /*13fe20*/  IMAD.WIDE R14, R73, 0x4, R80 ;  /* 0x00000004490e7825 */ /* 0x000fe200078e0250 */
[----:B------:R-:W-:-:S02]  /*13fe30*/  ISETP.LT.AND P4, PT, R223, UR32, !P0 ;  /* 0x00000020df007c0c */ /* 0x000fc4000c781270 */
[----:B------:R-:W-:Y:S01]  /*13fe40*/  ISETP.LT.AND P3, PT, R221, UR32, !P0 ;  /* 0x00000020dd007c0c */ /* 0x000fe2000c761270 */
[----:B------:R-:W2:Y:S04]  /*13fe50*/  LDL.LU R73, [R1+0x285c] ;  /* 0x00285c0001497983 */ /* 0x000ea80000300800 */
[----:B------:R1:W-:Y:S01]  /*13fe60*/  @P6 STG.E desc[UR34][R14.64], R65 ;  /* 0x000000410e006986 */ /* 0x0003e2000c101922 */
[----:B------:R-:W-:-:S03]  /*13fe70*/  ISETP.LT.AND P6, PT, R75, UR32, !P0 ;  /* 0x000000204b007c0c */ /* 0x000fc6000c7c1270 */
[----:B------:R-:W2:Y:S01]  /*13fe80*/  LDL.LU R28, [R1+0x556c] ;  /* 0x00556c00011c7983 */ /* 0x000ea20000300800 */
[----:B-1----:R-:W-:-:S04]  /*13fe90*/  IMAD.WIDE R36, R248, 0x4, R2 ;  /* 0x00000004f8247825 */ /* 0x002fc800078e0202 */
[----:B------:R-:W-:-:S04]  /*13fea0*/  IMAD.WIDE R38, R248, 0x4, R16 ;  /* 0x00000004f8267825 */ /* 0x000fc800078e0210 */
[----:B------:R-:W-:Y:S01]  /*13feb0*/  IMAD.WIDE R8, R248, 0x4, R18 ;  /* 0x00000004f8087825 */ /* 0x000fe200078e0212 */
[----:B------:R1:W-:Y:S04]  /*13fec0*/  @P2 STG.E desc[UR34][R36.64], R53 ;  /* 0x0000003524002986 */ /* 0x0003e8000c101922 */
[----:B------:R1:W-:Y:S01]  /*13fed0*/  @P1 STG.E desc[UR34][R38.64], R49 ;  /* 0x0000003126001986 */ /* 0x0003e2000c101922 */
[----:B------:R-:W-:Y:S02]  /*13fee0*/  ISETP.LT.AND P1, PT, R222, UR32, !P0 ;  /* 0x00000020de007c0c */ /* 0x000fe4000c721270 */
[----:B------:R-:W-:Y:S01]  /*13fef0*/  ISETP.LT.AND P2, PT, R220, UR32, !P0 ;  /* 0x00000020dc007c0c */ /* 0x000fe2000c741270 */
[----:B------:R4:W-:Y:S01]  /*13ff00*/  @P5 STG.E desc[UR34][R8.64], R45 ;  /* 0x0000002d08005986 */ /* 0x0009e2000c101922 */
[----:B------:R-:W-:-:S04]  /*13ff10*/  IMAD.WIDE R10, R248, 0x4, R20 ;  /* 0x00000004f80a7825 */ /* 0x000fc800078e0214 */
[----:B------:R-:W-:-:S04]  /*13ff20*/  IMAD.WIDE R12, R248, 0x4, R22 ;  /* 0x00000004f80c7825 */ /* 0x000fc800078e0216 */
[----:B------:R-:W-:Y:S01]  /*13ff30*/  IMAD.WIDE R14, R248, 0x4, R76 ;  /* 0x00000004f80e7825 */ /* 0x000fe200078e024c */
[----:B---3--:R-:W-:-:S04]  /*13ff40*/  ISETP.GE.AND P0, PT, R24, UR5, PT ;  /* 0x0000000518007c0c */ /* 0x008fc8000bf06270 */
[----:B------:R-:W-:Y:S01]  /*13ff50*/  ISETP.LT.AND P5, PT, R210, UR32, !P0 ;  /* 0x00000020d2007c0c */ /* 0x000fe2000c7a1270 */
[----:B-1----:R-:W-:-:S04]  /*13ff60*/  IMAD.WIDE R36, R248, 0x4, R78 ;  /* 0x00000004f8247825 */ /* 0x002fc800078e024e */
[----:B------:R-:W-:Y:S01]  /*13ff70*/  IMAD.WIDE R38, R248, 0x4, R80 ;  /* 0x00000004f8267825 */ /* 0x000fe200078e0250 */
[----:B------:R1:W-:Y:S03]  /*13ff80*/  @P4 STG.E desc[UR34][R10.64], R41 ;  /* 0x000000290a004986 */ /* 0x0003e6000c101922 */
[----:B----4-:R-:W-:Y:S01]  /*13ff90*/  IMAD.WIDE R8, R249, 0x4, R2 ;  /* 0x00000004f9087825 */ /* 0x010fe200078e0202 */
[----:B------:R3:W-:Y:S04]  /*13ffa0*/  @P3 STG.E desc[UR34][R12.64], R25 ;  /* 0x000000190c003986 */ /* 0x0007e8000c101922 */
[----:B------:R-:W-:Y:S04]  /*13ffb0*/  @P1 STG.E desc[UR34][R14.64], R29 ;  /* 0x0000001d0e001986 */ /* 0x000fe8000c101922 */
[----:B------:R-:W-:Y:S04]  /*13ffc0*/  @P2 STG.E desc[UR34][R36.64], R33 ;  /* 0x0000002124002986 */ /* 0x000fe8000c101922 */
[----:B------:R4:W-:Y:S04]  /*13ffd0*/  @P6 STG.E desc[UR34][R38.64], R5 ;  /* 0x0000000526006986 */ /* 0x0009e8000c101922 */
[----:B------:R4:W-:Y:S01]  /*13ffe0*/  @P5 STG.E desc[UR34][R8.64], R138 ;  /* 0x0000008a08005986 */ /* 0x0009e2000c101922 */
[----:B--2---:R-:W-:-:S03]  /*13fff0*/  ISETP.GE.AND P5, PT, R0, UR5, PT ;  /* 0x0000000500007c0c */ /* 0x004fc6000bfa6270 */
[----:B------:R-:W2:Y:S04]  /*140000*/  LDL.LU R0, [R1+0x55d0] ;  /* 0x0055d00001007983 */ /* 0x000ea80000300800 */
[----:B------:R-:W2:Y:S01]  /*140010*/  LDL R248, [R1+0x2858] ;  /* 0x0028580001f87983 */ /* 0x000ea20000100800 */
[----:B------:R-:W-:Y:S02]  /*140020*/  ISETP.LT.AND P4, PT, R208, UR32, !P0 ;  /* 0x00000020d0007c0c */ /* 0x000fe4000c781270 */
[----:B------:R-:W-:Y:S02]  /*140030*/  ISETP.LT.AND P3, PT, R250, UR32, !P0 ;  /* 0x00000020fa007c0c */ /* 0x000fe4000c761270 */
[----:B------:R-:W-:Y:S02]  /*140040*/  ISETP.LT.AND P1, PT, R223, UR32, !P0 ;  /* 0x00000020df007c0c */ /* 0x000fe4000c721270 */
[----:B------:R-:W-:Y:S01]  /*140050*/  ISETP.LT.AND P2, PT, R221, UR32, !P0 ;  /* 0x00000020dd007c0c */ /* 0x000fe2000c741270 */
[----:B-1----:R-:W-:Y:S01]  /*140060*/  IMAD.WIDE R10, R249, 0x4, R16 ;  /* 0x00000004f90a7825 */ /* 0x002fe200078e0210 */
[----:B------:R-:W-:-:S03]  /*140070*/  ISETP.LT.AND P6, PT, R222, UR32, !P0 ;  /* 0x00000020de007c0c */ /* 0x000fc6000c7c1270 */
[----:B---3--:R-:W-:-:S04]  /*140080*/  IMAD.WIDE R12, R249, 0x4, R18 ;  /* 0x00000004f90c7825 */ /* 0x008fc800078e0212 */
[----:B----4-:R-:W-:-:S04]  /*140090*/  IMAD.WIDE R4, R249, 0x4, R20 ;  /* 0x00000004f9047825 */ /* 0x010fc800078e0214 */
[----:B------:R-:W-:-:S04]  /*1400a0*/  IMAD.WIDE R14, R249, 0x4, R22 ;  /* 0x00000004f90e7825 */ /* 0x000fc800078e0216 */
[----:B------:R-:W-:Y:S01]  /*1400b0*/  IMAD.WIDE R24, R249, 0x4, R76 ;  /* 0x00000004f9187825 */ /* 0x000fe200078e024c */
[----:B------:R1:W-:Y:S04]  /*1400c0*/  @P4 STG.E desc[UR34][R10.64], R134 ;  /* 0x000000860a004986 */ /* 0x0003e8000c101922 */
[----:B------:R3:W-:Y:S01]  /*1400d0*/  @P3 STG.E desc[UR34][R12.64], R130 ;  /* 0x000000820c003986 */ /* 0x0007e2000c101922 */
[----:B------:R-:W-:Y:S02]  /*1400e0*/  ISETP.LT.AND P3, PT, R220, UR32, !P0 ;  /* 0x00000020dc007c0c */ /* 0x000fe4000c761270 */
[----:B------:R-:W-:Y:S02]  /*1400f0*/  ISETP.LT.AND P0, PT, R75, UR32, !P0 ;  /* 0x000000204b007c0c */ /* 0x000fe4000c701270 */
[----:B------:R-:W-:Y:S01]  /*140100*/  ISETP.LT.AND P4, PT, R210, UR32, !P5 ;  /* 0x00000020d2007c0c */ /* 0x000fe2000ef81270 */
[----:B------:R4:W-:Y:S01]  /*140110*/  @P1 STG.E desc[UR34][R4.64], R126 ;  /* 0x0000007e04001986 */ /* 0x0009e2000c101922 */
[----:B------:R-:W-:-:S03]  /*140120*/  ISETP.LT.AND P1, PT, R208, UR32, !P5 ;  /* 0x00000020d0007c0c */ /* 0x000fc6000ef21270 */
[----:B------:R4:W-:Y:S04]  /*140130*/  @P2 STG.E desc[UR34][R14.64], R122 ;  /* 0x0000007a0e002986 */ /* 0x0009e8000c101922 */
[----:B------:R4:W-:Y:S01]  /*140140*/  @P6 STG.E desc[UR34][R24.64], R118 ;  /* 0x0000007618006986 */ /* 0x0009e2000c101922 */
[----:B------:R-:W-:Y:S02]  /*140150*/  ISETP.LT.AND P2, PT, R250, UR32, !P5 ;  /* 0x00000020fa007c0c */ /* 0x000fe4000ef41270 */
[----:B------:R-:W-:Y:S01]  /*140160*/  ISETP.LT.AND P6, PT, R223, UR32, !P5 ;  /* 0x00000020df007c0c */ /* 0x000fe2000efc1270 */
[----:B------:R-:W-:-:S04]  /*140170*/  IMAD.WIDE R8, R249, 0x4, R78 ;  /* 0x00000004f9087825 */ /* 0x000fc800078e024e */
[----:B-1----:R-:W-:Y:S01]  /*140180*/  IMAD.WIDE R10, R249, 0x4, R80 ;  /* 0x00000004f90a7825 */ /* 0x002fe200078e0250 */
[----:B------:R1:W-:Y:S04]  /*140190*/  @P3 STG.E desc[UR34][R8.64], R70 ;  /* 0x0000004608003986 */ /* 0x0003e8000c101922 */
[----:B------:R1:W-:Y:S01]  /*1401a0*/  @P0 STG.E desc[UR34][R10.64], R66 ;  /* 0x000000420a000986 */ /* 0x0003e2000c101922 */
[----:B---3--:R-:W-:-:S04]  /*1401b0*/  IMAD.WIDE R12, R73, 0x4, R2 ;  /* 0x00000004490c7825 */ /* 0x008fc800078e0202 */
[----:B----4-:R-:W-:-:S04]  /*1401c0*/  IMAD.WIDE R4, R73, 0x4, R16 ;  /* 0x0000000449047825 */ /* 0x010fc800078e0210 */
[----:B------:R-:W-:-:S04]  /*1401d0*/  IMAD.WIDE R14, R73, 0x4, R18 ;  /* 0x00000004490e7825 */ /* 0x000fc800078e0212 */
[----:B------:R-:W-:Y:S01]  /*1401e0*/  IMAD.WIDE R24, R73, 0x4, R20 ;  /* 0x0000000449187825 */ /* 0x000fe200078e0214 */
[----:B------:R-:W-:Y:S01]  /*1401f0*/  ISETP.GE.AND P0, PT, R28, UR5, PT ;  /* 0x000000051c007c0c */ /* 0x000fe2000bf06270 */
[----:B------:R3:W-:Y:S01]  /*140200*/  @P4 STG.E desc[UR34][R12.64], R54 ;  /* 0x000000360c004986 */ /* 0x0007e2000c101922 */
        /* <DEDUP_REMOVED lines=9> */
[----:B-1----:R-:W-:-:S04]  /*1402a0*/  IMAD.WIDE R8, R73, 0x4, R22 ;  /* 0x0000000449087825 */ /* 0x002fc800078e0216 */
[----:B------:R-:W-:-:S04]  /*1402b0*/  IMAD.WIDE R10, R73, 0x4, R76 ;  /* 0x00000004490a7825 */ /* 0x000fc800078e024c */
[----:B---3--:R-:W-:-:S04]  /*1402c0*/  IMAD.WIDE R12, R73, 0x4, R80 ;  /* 0x00000004490c7825 */ /* 0x008fc800078e0250 */
[----:B----4-:R-:W-:Y:S01]  /*1402d0*/  IMAD.WIDE R4, R73, 0x4, R78 ;  /* 0x0000000449047825 */ /* 0x010fe200078e024e */
[----:B------:R1:W-:Y:S04]  /*1402e0*/  @P4 STG.E desc[UR34][R8.64], R26 ;  /* 0x0000001a08004986 */ /* 0x0003e8000c101922 */
[----:B------:R3:W-:Y:S04]  /*1402f0*/  @P3 STG.E desc[UR34][R10.64], R30 ;  /* 0x0000001e0a003986 */ /* 0x0007e8000c101922 */
[----:B------:R4:W-:Y:S04]  /*140300*/  @P1 STG.E desc[UR34][R4.64], R34 ;  /* 0x0000002204001986 */ /* 0x0009e8000c101922 */
[----:B------:R4:W-:Y:S01]  /*140310*/  @P5 STG.E desc[UR34][R12.64], R6 ;  /* 0x000000060c005986 */ /* 0x0009e2000c101922 */
[----:B------:R-:W-:-:S02]  /*140320*/  ISETP.LT.AND P3, PT, R250, UR32, !P0 ;  /* 0x00000020fa007c0c */ /* 0x000fc4000c761270 */
[----:B------:R-:W-:Y:S02]  /*140330*/  ISETP.LT.AND P1, PT, R223, UR32, !P0 ;  /* 0x00000020df007c0c */ /* 0x000fe4000c721270 */
[----:B------:R-:W-:Y:S01]  /*140340*/  ISETP.LT.AND P5, PT, R220, UR32, !P0 ;  /* 0x00000020dc007c0c */ /* 0x000fe2000c7a1270 */
[----:B--2---:R-:W-:-:S04]  /*140350*/  IMAD.WIDE R14, R248, 0x4, R2 ;  /* 0x00000004f80e7825 */ /* 0x004fc800078e0202 */
[----:B------:R-:W-:Y:S01]  /*140360*/  IMAD.WIDE R24, R248, 0x4, R16 ;  /* 0x00000004f8187825 */ /* 0x000fe200078e0210 */
[----:B------:R-:W-:-:S03]  /*140370*/  ISETP.GE.AND P4, PT, R0, UR5, PT ;  /* 0x0000000500007c0c */ /* 0x000fc6000bf86270 */
[C---:B-1----:R-:W-:Y:S01]  /*140380*/  IMAD.WIDE R8, R248.reuse, 0x4, R18 ;  /* 0x00000004f8087825 */ /* 0x042fe200078e0212 */
[----:B------:R1:W-:Y:S04]  /*140390*/  @P2 STG.E desc[UR34][R14.64], R139 ;  /* 0x0000008b0e002986 */ /* 0x0003e8000c101922 */
[----:B------:R-:W-:Y:S01]  /*1403a0*/  @P6 STG.E desc[UR34][R24.64], R135 ;  /* 0x0000008718006986 */ /* 0x000fe2000c101922 */
[----:B------:R-:W-:Y:S01]  /*1403b0*/  ISETP.LT.AND P2, PT, R221, UR32, !P0 ;  /* 0x00000020dd007c0c */ /* 0x000fe2000c741270 */
[----:B---3--:R-:W-:Y:S01]  /*1403c0*/  IMAD.WIDE R10, R248, 0x4, R20 ;  /* 0x00000004f80a7825 */ /* 0x008fe200078e0214 */
[----:B------:R-:W-:Y:S01]  /*1403d0*/  ISETP.LT.AND P6, PT, R222, UR32, !P0 ;  /* 0x00000020de007c0c */ /* 0x000fe2000c7c1270 */
[----:B------:R-:W2:Y:S01]  /*1403e0*/  LDL.LU R73, [R1+0x2abc] ;  /* 0x002abc0001497983 */ /* 0x000ea20000300800 */
[----:B------:R-:W-:Y:S01]  /*1403f0*/  ISETP.LT.AND P0, PT, R75, UR32, !P0 ;  /* 0x000000204b007c0c */ /* 0x000fe2000c701270 */
[----:B----4-:R-:W-:-:S02]  /*140400*/  IMAD.WIDE R4, R248, 0x4, R22 ;  /* 0x00000004f8047825 */ /* 0x010fc400078e0216 */
[----:B------:R3:W-:Y:S01]  /*140410*/  @P3 STG.E desc[UR34][R8.64], R131 ;  /* 0x0000008308003986 */ /* 0x0007e2000c101922 */
[----:B------:R-:W-:Y:S01]  /*140420*/  ISETP.LT.AND P3, PT, R210, UR32, !P4 ;  /* 0x00000020d2007c0c */ /* 0x000fe2000e761270 */
[----:B------:R-:W-:Y:S02]  /*140430*/  IMAD.WIDE R12, R248, 0x4, R76 ;  /* 0x00000004f80c7825 */ /* 0x000fe400078e024c */
[----:B------:R4:W-:Y:S01]  /*140440*/  @P1 STG.E desc[UR34][R10.64], R127 ;  /* 0x0000007f0a001986 */ /* 0x0009e2000c101922 */
[----:B------:R-:W-:Y:S01]  /*140450*/  ISETP.LT.AND P1, PT, R208, UR32, !P4 ;  /* 0x00000020d0007c0c */ /* 0x000fe2000e721270 */
[----:B-1----:R-:W-:Y:S02]  /*140460*/  IMAD.WIDE R14, R248, 0x4, R78 ;  /* 0x00000004f80e7825 */ /* 0x002fe400078e024e */
[----:B------:R4:W-:Y:S01]  /*140470*/  @P2 STG.E desc[UR34][R4.64], R123 ;  /* 0x0000007b04002986 */ /* 0x0009e2000c101922 */
[----:B------:R-:W-:Y:S01]  /*140480*/  ISETP.LT.AND P2, PT, R250, UR32, !P4 ;  /* 0x00000020fa007c0c */ /* 0x000fe2000e741270 */
[----:B---3--:R-:W-:-:S02]  /*140490*/  IMAD.WIDE R8, R248, 0x4, R80 ;  /* 0x00000004f8087825 */ /* 0x008fc400078e0250 */
[----:B------:R4:W-:Y:S01]  /*1404a0*/  @P6 STG.E desc[UR34][R12.64], R119 ;  /* 0x000000770c006986 */ /* 0x0009e2000c101922 */
[----:B------:R-:W-:-:S03]  /*1404b0*/  ISETP.LT.AND P6, PT, R223, UR32, !P4 ;  /* 0x00000020df007c0c */ /* 0x000fc6000e7c1270 */
[----:B------:R4:W-:Y:S01]  /*1404c0*/  @P5 STG.E desc[UR34][R14.64], R71 ;  /* 0x000000470e005986 */ /* 0x0009e2000c101922 */
[----:B------:R-:W-:-:S03]  /*1404d0*/  ISETP.LT.AND P5, PT, R221, UR32, !P4 ;  /* 0x00000020dd007c0c */ /* 0x000fc6000e7a1270 */
[----:B------:R4:W-:Y:S01]  /*1404e0*/  @P0 STG.E desc[UR34][R8.64], R67 ;  /* 0x0000004308000986 */ /* 0x0009e2000c101922 */
[----:B------:R-:W-:Y:S01]  /*1404f0*/  ISETP.LT.AND P0, PT, R222, UR32, !P4 ;  /* 0x00000020de007c0c */ /* 0x000fe2000e701270 */
[----:B--2---:R-:W-:-:S04]  /*140500*/  IMAD.WIDE R2, R73, 0x4, R2 ;  /* 0x0000000449027825 */ /* 0x004fc800078e0202 */
[----:B------:R-:W-:Y:S01]  /*140510*/  IMAD.WIDE R16, R73, 0x4, R16 ;  /* 0x0000000449107825 */ /* 0x000fe200078e0210 */
[----:B------:R4:W-:Y:S01]  /*140520*/  @P3 STG.E desc[UR34][R2.64], R55 ;  /* 0x0000003702003986 */ /* 0x0009e2000c101922 */
[----:B------:R-:W-:Y:S02]  /*140530*/  ISETP.LT.AND P3, PT, R220, UR32, !P4 ;  /* 0x00000020dc007c0c */ /* 0x000fe4000e761270 */
[----:B------:R-:W-:Y:S01]  /*140540*/  ISETP.LT.AND P4, PT, R75, UR32, !P4 ;  /* 0x000000204b007c0c */ /* 0x000fe2000e781270 */
[C---:B------:R-:W-:Y:S01]  /*140550*/  IMAD.WIDE R18, R73.reuse, 0x4, R18 ;  /* 0x0000000449127825 */ /* 0x040fe200078e0212 */
[----:B------:R4:W-:Y:S03]  /*140560*/  @P1 STG.E desc[UR34][R16.64], R51 ;  /* 0x0000003310001986 */ /* 0x0009e6000c101922 */
        /* <DEDUP_REMOVED lines=8> */
[----:B------:R-:W-:Y:S01]  /*1405f0*/  IMAD.WIDE R80, R73, 0x4, R80 ;  /* 0x0000000449507825 */ /* 0x000fe200078e0250 */
[----:B------:R4:W-:Y:S01]  /*140600*/  @P3 STG.E desc[UR34][R78.64], R35 ;  /* 0x000000234e003986 */ /* 0x0009e2000c101922 */
[----:B------:R-:W-:Y:S05]  /*140610*/  @!P4 EXIT ;  /* 0x000000000000c94d */ /* 0x000fea0003800000 */
[----:B------:R-:W-:Y:S01]  /*140620*/  STG.E desc[UR34][R80.64], R7 ;  /* 0x0000000750007986 */ /* 0x000fe2000c101922 */
[----:B------:R-:W-:Y:S05]  /*140630*/  EXIT ;  /* 0x000000000000794d */ /* 0x000fea0003800000 */
.L_x_2:
[----:B------:R-:W-:-:S00]  /*140640*/  BRA `(.L_x_2) ;  /* 0xfffffffc00fc7947 */ /* 0x000fc0000383ffff */
[----:B------:R-:W-:-:S00]  /*140650*/  NOP ;  /* 0x0000000000007918 */ /* 0x000fc00000000000 */
        /* <DEDUP_REMOVED lines=10> */
.L_x_3:


//--------------------- .nv.shared.matmul_kernel  --------------------------
	.section	.nv.shared.matmul_kernel,"aw",@nobits
	.sectionflags	@""
	.align	16
	.zero		1024


//--------------------- .nv.shared.reserved.0     --------------------------
	.section	.nv.shared.reserved.0,"aw",@nobits
	.weak		__nv_reservedSMEM_offset_0_alias
	.size		__nv_reservedSMEM_offset_0_alias, 0, 0
	.other		__nv_reservedSMEM_offset_0_alias,@"STO_CUDA_RESERVED_SHARED STV_DEFAULT"
__nv_reservedSMEM_offset_0_alias:
	.zero		0


//--------------------- .nv.constant0.matmul_kernel --------------------------
	.section	.nv.constant0.matmul_kernel,"a",@progbits
	.sectionflags	@""
	.align	4
.nv.constant0.matmul_kernel:
	.zero		608


//--------------------- SYMBOLS --------------------------

	.type		.nv.reservedSmem.offset0,@object
	.size		.nv.reservedSmem.offset0,0x4
